	.target	sm_90a

	.elftype	@"ET_EXEC"


//--------------------- .note.nv.tkinfo           --------------------------
	.section	.note.nv.tkinfo,"",@"SHT_NOTE"
	.sectionflags	@"SHF_NOTE_NV_TKINFO"
	.tkinfo
        /*0018*/ 	.word	0x00000002
        /*0030*/ 	.string	""
        /*0030*/ 	.string	"ptxas"
        /*0030*/ 	.string	"Cuda compilation tools, release 13.0, V13.0.88"
        /*0030*/ 	.string	"Build cuda_13.0.r13.0/compiler.36424714_0"
        /*0030*/ 	.string	"-arch sm_90a -m 64 "



//--------------------- .note.nv.cuinfo           --------------------------
	.section	.note.nv.cuinfo,"",@"SHT_NOTE"
	.sectionflags	@"SHF_NOTE_NV_CUINFO"
        /*0018*/ 	.short	0x0002
        /*001a*/ 	.short	0x005a
        /*001c*/ 	.short	0x0082
	.zero		2


//--------------------- .nv.info                  --------------------------
	.section	.nv.info,"",@"SHT_CUDA_INFO"
	.align	4


	//----- nvinfo : EIATTR_REGCOUNT
	.align		4
        /*0000*/ 	.byte	0x04, 0x2f
        /*0002*/ 	.short	(.L_41 - .L_40)
	.align		4
.L_40:
        /*0004*/ 	.word	index@(_ZN3cub17CUB_300001_SM_9006detail11EmptyKernelIvEEvv)
        /*0008*/ 	.word	0x00000004


	//----- nvinfo : EIATTR_FRAME_SIZE
	.align		4
.L_41:
        /*000c*/ 	.byte	0x04, 0x11
        /*000e*/ 	.short	(.L_43 - .L_42)
	.align		4
.L_42:
        /*0010*/ 	.word	index@(_ZN3cub17CUB_300001_SM_9006detail11EmptyKernelIvEEvv)
        /*0014*/ 	.word	0x00000000


	//----- nvinfo : EIATTR_REGCOUNT
	.align		4
.L_43:
        /*0018*/ 	.byte	0x04, 0x2f
        /*001a*/ 	.short	(.L_45 - .L_44)
	.align		4
.L_44:
        /*001c*/ 	.word	index@(_ZN4vllm3moe44grouped_topk_fused_small_expert_count_kernelIffiLNS0_11ScoringFuncE1ELi256ELb1ELi8EEEvPT_PfPT1_PKT0_llllllbd)
        /*0020*/ 	.word	0x0000001f


	//----- nvinfo : EIATTR_FRAME_SIZE
	.align		4
.L_45:
        /*0024*/ 	.byte	0x04, 0x11
        /*0026*/ 	.short	(.L_47 - .L_46)
	.align		4
.L_46:
        /*0028*/ 	.word	index@($__internal_89_$__cuda_sm20_div_rn_f64_full)
        /*002c*/ 	.word	0x00000020


	//----- nvinfo : EIATTR_FRAME_SIZE
	.align		4
.L_47:
        /*0030*/ 	.byte	0x04, 0x11
        /*0032*/ 	.short	(.L_49 - .L_48)
	.align		4
.L_48:
        /*0034*/ 	.word	index@(_ZN4vllm3moe44grouped_topk_fused_small_expert_count_kernelIffiLNS0_11ScoringFuncE1ELi256ELb1ELi8EEEvPT_PfPT1_PKT0_llllllbd)
        /*0038*/ 	.word	0x00000020


	//----- nvinfo : EIATTR_REGCOUNT
	.align		4
.L_49:
        /*003c*/ 	.byte	0x04, 0x2f
        /*003e*/ 	.short	(.L_51 - .L_50)
	.align		4
.L_50:
        /*0040*/ 	.word	index@(_ZN4vllm3moe44grouped_topk_fused_small_expert_count_kernelIffiLNS0_11ScoringFuncE1ELi512ELb0ELi22EEEvPT_PfPT1_PKT0_llllllbd)
        /*0044*/ 	.word	0x00000020


	//----- nvinfo : EIATTR_FRAME_SIZE
	.align		4
.L_51:
        /*0048*/ 	.byte	0x04, 0x11
        /*004a*/ 	.short	(.L_53 - .L_52)
	.align		4
.L_52:
        /*004c*/ 	.word	index@($__internal_88_$__cuda_sm20_div_rn_f64_full)
        /*0050*/ 	.word	0x000000b0


	//----- nvinfo : EIATTR_FRAME_SIZE
	.align		4
.L_53:
        /*0054*/ 	.byte	0x04, 0x11
        /*0056*/ 	.short	(.L_55 - .L_54)
	.align		4
.L_54:
        /*0058*/ 	.word	index@(_ZN4vllm3moe44grouped_topk_fused_small_expert_count_kernelIffiLNS0_11ScoringFuncE1ELi512ELb0ELi22EEEvPT_PfPT1_PKT0_llllllbd)
        /*005c*/ 	.word	0x000000b0


	//----- nvinfo : EIATTR_REGCOUNT
	.align		4
.L_55:
        /*0060*/ 	.byte	0x04, 0x2f
        /*0062*/ 	.short	(.L_57 - .L_56)
	.align		4
.L_56:
        /*0064*/ 	.word	index@(_ZN4vllm3moe44grouped_topk_fused_small_expert_count_kernelIffiLNS0_11ScoringFuncE1ELi512ELb0ELi8EEEvPT_PfPT1_PKT0_llllllbd)
        /*0068*/ 	.word	0x00000020


	//----- nvinfo : EIATTR_FRAME_SIZE
	.align		4
.L_57:
        /*006c*/ 	.byte	0x04, 0x11
        /*006e*/ 	.short	(.L_59 - .L_58)
	.align		4
.L_58:
        /*0070*/ 	.word	index@($__internal_87_$__cuda_sm20_div_rn_f64_full)
        /*0074*/ 	.word	0x00000040


	//----- nvinfo : EIATTR_FRAME_SIZE
	.align		4
.L_59:
        /*0078*/ 	.byte	0x04, 0x11
        /*007a*/ 	.short	(.L_61 - .L_60)
	.align		4
.L_60:
        /*007c*/ 	.word	index@(_ZN4vllm3moe44grouped_topk_fused_small_expert_count_kernelIffiLNS0_11ScoringFuncE1ELi512ELb0ELi8EEEvPT_PfPT1_PKT0_llllllbd)
        /*0080*/ 	.word	0x00000040


	//----- nvinfo : EIATTR_REGCOUNT
	.align		4
.L_61:
        /*0084*/ 	.byte	0x04, 0x2f
        /*0086*/ 	.short	(.L_63 - .L_62)
	.align		4
.L_62:
        /*0088*/ 	.word	index@(_ZN4vllm3moe44grouped_topk_fused_small_expert_count_kernelIffiLNS0_11ScoringFuncE1ELi384ELb0ELi8EEEvPT_PfPT1_PKT0_llllllbd)
        /*008c*/ 	.word	0x00000020


	//----- nvinfo : EIATTR_FRAME_SIZE
	.align		4
.L_63:
        /*0090*/ 	.byte	0x04, 0x11
        /*0092*/ 	.short	(.L_65 - .L_64)
	.align		4
.L_64:
        /*0094*/ 	.word	index@($__internal_86_$__cuda_sm20_div_rn_f64_full)
        /*0098*/ 	.word	0x00000040


	//----- nvinfo : EIATTR_FRAME_SIZE
	.align		4
.L_65:
        /*009c*/ 	.byte	0x04, 0x11
        /*009e*/ 	.short	(.L_67 - .L_66)
	.align		4
.L_66:
        /*00a0*/ 	.word	index@(_ZN4vllm3moe44grouped_topk_fused_small_expert_count_kernelIffiLNS0_11ScoringFuncE1ELi384ELb0ELi8EEEvPT_PfPT1_PKT0_llllllbd)
        /*00a4*/ 	.word	0x00000040


	//----- nvinfo : EIATTR_REGCOUNT
	.align		4
.L_67:
        /*00a8*/ 	.byte	0x04, 0x2f
        /*00aa*/ 	.short	(.L_69 - .L_68)
	.align		4
.L_68:
        /*00ac*/ 	.word	index@(_ZN4vllm3moe44grouped_topk_fused_small_expert_count_kernelIffiLNS0_11ScoringFuncE1ELi128ELb0ELi8EEEvPT_PfPT1_PKT0_llllllbd)
        /*00b0*/ 	.word	0x0000001c


	//----- nvinfo : EIATTR_FRAME_SIZE
	.align		4
.L_69:
        /*00b4*/ 	.byte	0x04, 0x11
        /*00b6*/ 	.short	(.L_71 - .L_70)
	.align		4
.L_70:
        /*00b8*/ 	.word	index@($__internal_85_$__cuda_sm20_div_rn_f64_full)
        /*00bc*/ 	.word	0x00000020


	//----- nvinfo : EIATTR_FRAME_SIZE
	.align		4
.L_71:
        /*00c0*/ 	.byte	0x04, 0x11
        /*00c2*/ 	.short	(.L_73 - .L_72)
	.align		4
.L_72:
        /*00c4*/ 	.word	index@(_ZN4vllm3moe44grouped_topk_fused_small_expert_count_kernelIffiLNS0_11ScoringFuncE1ELi128ELb0ELi8EEEvPT_PfPT1_PKT0_llllllbd)
        /*00c8*/ 	.word	0x00000020


	//----- nvinfo : EIATTR_REGCOUNT
	.align		4
.L_73:
        /*00cc*/ 	.byte	0x04, 0x2f
        /*00ce*/ 	.short	(.L_75 - .L_74)
	.align		4
.L_74:
        /*00d0*/ 	.word	index@(_ZN4vllm3moe25grouped_topk_fused_kernelIffiLNS0_11ScoringFuncE1EEEvPT_PfPT1_PKT0_lllllbd)
        /*00d4*/ 	.word	0x0000002c


	//----- nvinfo : EIATTR_FRAME_SIZE
	.align		4
.L_75:
        /*00d8*/ 	.byte	0x04, 0x11
        /*00da*/ 	.short	(.L_77 - .L_76)
	.align		4
.L_76:
        /*00dc*/ 	.word	index@(_ZN4vllm3moe25grouped_topk_fused_kernelIffiLNS0_11ScoringFuncE1EEEvPT_PfPT1_PKT0_lllllbd)
        /*00e0*/ 	.word	0x00000000


	//----- nvinfo : EIATTR_REGCOUNT
	.align		4
.L_77:
        /*00e4*/ 	.byte	0x04, 0x2f
        /*00e6*/ 	.short	(.L_79 - .L_78)
	.align		4
.L_78:
        /*00e8*/ 	.word	index@(_ZN4vllm3moe44grouped_topk_fused_small_expert_count_kernelIf6__halfiLNS0_11ScoringFuncE1ELi256ELb1ELi8EEEvPT_PfPT1_PKT0_llllllbd)
        /*00ec*/ 	.word	0x0000001f


	//----- nvinfo : EIATTR_FRAME_SIZE
	.align		4
.L_79:
        /*00f0*/ 	.byte	0x04, 0x11
        /*00f2*/ 	.short	(.L_81 - .L_80)
	.align		4
.L_80:
        /*00f4*/ 	.word	index@($__internal_84_$__cuda_sm20_div_rn_f64_full)
        /*00f8*/ 	.word	0x00000020


	//----- nvinfo : EIATTR_FRAME_SIZE
	.align		4
.L_81:
        /*00fc*/ 	.byte	0x04, 0x11
        /*00fe*/ 	.short	(.L_83 - .L_82)
	.align		4
.L_82:
        /*0100*/ 	.word	index@(_ZN4vllm3moe44grouped_topk_fused_small_expert_count_kernelIf6__halfiLNS0_11ScoringFuncE1ELi256ELb1ELi8EEEvPT_PfPT1_PKT0_llllllbd)
        /*0104*/ 	.word	0x00000020


	//----- nvinfo : EIATTR_REGCOUNT
	.align		4
.L_83:
        /*0108*/ 	.byte	0x04, 0x2f
        /*010a*/ 	.short	(.L_85 - .L_84)
	.align		4
.L_84:
        /*010c*/ 	.word	index@(_ZN4vllm3moe44grouped_topk_fused_small_expert_count_kernelIf6__halfiLNS0_11ScoringFuncE1ELi512ELb0ELi22EEEvPT_PfPT1_PKT0_llllllbd)
        /*0110*/ 	.word	0x00000020


	//----- nvinfo : EIATTR_FRAME_SIZE
	.align		4
.L_85:
        /*0114*/ 	.byte	0x04, 0x11
        /*0116*/ 	.short	(.L_87 - .L_86)
	.align		4
.L_86:
        /*0118*/ 	.word	index@($__internal_83_$__cuda_sm20_div_rn_f64_full)
        /*011c*/ 	.word	0x000000b0


	//----- nvinfo : EIATTR_FRAME_SIZE
	.align		4
.L_87:
        /*0120*/ 	.byte	0x04, 0x11
        /*0122*/ 	.short	(.L_89 - .L_88)
	.align		4
.L_88:
        /*0124*/ 	.word	index@(_ZN4vllm3moe44grouped_topk_fused_small_expert_count_kernelIf6__halfiLNS0_11ScoringFuncE1ELi512ELb0ELi22EEEvPT_PfPT1_PKT0_llllllbd)
        /*0128*/ 	.word	0x000000b0


	//----- nvinfo : EIATTR_REGCOUNT
	.align		4
.L_89:
        /*012c*/ 	.byte	0x04, 0x2f
        /*012e*/ 	.short	(.L_91 - .L_90)
	.align		4
.L_90:
        /*0130*/ 	.word	index@(_ZN4vllm3moe44grouped_topk_fused_small_expert_count_kernelIf6__halfiLNS0_11ScoringFuncE1ELi512ELb0ELi8EEEvPT_PfPT1_PKT0_llllllbd)
        /*0134*/ 	.word	0x00000020


	//----- nvinfo : EIATTR_FRAME_SIZE
	.align		4
.L_91:
        /*0138*/ 	.byte	0x04, 0x11
        /*013a*/ 	.short	(.L_93 - .L_92)
	.align		4
.L_92:
        /*013c*/ 	.word	index@($__internal_82_$__cuda_sm20_div_rn_f64_full)
        /*0140*/ 	.word	0x00000040


	//----- nvinfo : EIATTR_FRAME_SIZE
	.align		4
.L_93:
        /*0144*/ 	.byte	0x04, 0x11
        /*0146*/ 	.short	(.L_95 - .L_94)
	.align		4
.L_94:
        /*0148*/ 	.word	index@(_ZN4vllm3moe44grouped_topk_fused_small_expert_count_kernelIf6__halfiLNS0_11ScoringFuncE1ELi512ELb0ELi8EEEvPT_PfPT1_PKT0_llllllbd)
        /*014c*/ 	.word	0x00000040


	//----- nvinfo : EIATTR_REGCOUNT
	.align		4
.L_95:
        /*0150*/ 	.byte	0x04, 0x2f
        /*0152*/ 	.short	(.L_97 - .L_96)
	.align		4
.L_96:
        /*0154*/ 	.word	index@(_ZN4vllm3moe44grouped_topk_fused_small_expert_count_kernelIf6__halfiLNS0_11ScoringFuncE1ELi384ELb0ELi8EEEvPT_PfPT1_PKT0_llllllbd)
        /*0158*/ 	.word	0x00000020


	//----- nvinfo : EIATTR_FRAME_SIZE
	.align		4
.L_97:
        /*015c*/ 	.byte	0x04, 0x11
        /*015e*/ 	.short	(.L_99 - .L_98)
	.align		4
.L_98:
        /*0160*/ 	.word	index@($__internal_81_$__cuda_sm20_div_rn_f64_full)
        /*0164*/ 	.word	0x00000040


	//----- nvinfo : EIATTR_FRAME_SIZE
	.align		4
.L_99:
        /*0168*/ 	.byte	0x04, 0x11
        /*016a*/ 	.short	(.L_101 - .L_100)
	.align		4
.L_100:
        /*016c*/ 	.word	index@(_ZN4vllm3moe44grouped_topk_fused_small_expert_count_kernelIf6__halfiLNS0_11ScoringFuncE1ELi384ELb0ELi8EEEvPT_PfPT1_PKT0_llllllbd)
        /*0170*/ 	.word	0x00000040


	//----- nvinfo : EIATTR_REGCOUNT
	.align		4
.L_101:
        /*0174*/ 	.byte	0x04, 0x2f
        /*0176*/ 	.short	(.L_103 - .L_102)
	.align		4
.L_102:
        /*0178*/ 	.word	index@(_ZN4vllm3moe44grouped_topk_fused_small_expert_count_kernelIf6__halfiLNS0_11ScoringFuncE1ELi128ELb0ELi8EEEvPT_PfPT1_PKT0_llllllbd)
        /*017c*/ 	.word	0x0000001c


	//----- nvinfo : EIATTR_FRAME_SIZE
	.align		4
.L_103:
        /*0180*/ 	.byte	0x04, 0x11
        /*0182*/ 	.short	(.L_105 - .L_104)
	.align		4
.L_104:
        /*0184*/ 	.word	index@($__internal_80_$__cuda_sm20_div_rn_f64_full)
        /*0188*/ 	.word	0x00000020


	//----- nvinfo : EIATTR_FRAME_SIZE
	.align		4
.L_105:
        /*018c*/ 	.byte	0x04, 0x11
        /*018e*/ 	.short	(.L_107 - .L_106)
	.align		4
.L_106:
        /*0190*/ 	.word	index@(_ZN4vllm3moe44grouped_topk_fused_small_expert_count_kernelIf6__halfiLNS0_11ScoringFuncE1ELi128ELb0ELi8EEEvPT_PfPT1_PKT0_llllllbd)
        /*0194*/ 	.word	0x00000020


	//----- nvinfo : EIATTR_REGCOUNT
	.align		4
.L_107:
        /*0198*/ 	.byte	0x04, 0x2f
        /*019a*/ 	.short	(.L_109 - .L_108)
	.align		4
.L_108:
        /*019c*/ 	.word	index@(_ZN4vllm3moe25grouped_topk_fused_kernelIf6__halfiLNS0_11ScoringFuncE1EEEvPT_PfPT1_PKT0_lllllbd)
        /*01a0*/ 	.word	0x0000002c


	//----- nvinfo : EIATTR_FRAME_SIZE
	.align		4
.L_109:
        /*01a4*/ 	.byte	0x04, 0x11
        /*01a6*/ 	.short	(.L_111 - .L_110)
	.align		4
.L_110:
        /*01a8*/ 	.word	index@(_ZN4vllm3moe25grouped_topk_fused_kernelIf6__halfiLNS0_11ScoringFuncE1EEEvPT_PfPT1_PKT0_lllllbd)
        /*01ac*/ 	.word	0x00000000


	//----- nvinfo : EIATTR_REGCOUNT
	.align		4
.L_111:
        /*01b0*/ 	.byte	0x04, 0x2f
        /*01b2*/ 	.short	(.L_113 - .L_112)
	.align		4
.L_112:
        /*01b4*/ 	.word	index@(_ZN4vllm3moe44grouped_topk_fused_small_expert_count_kernelIf13__nv_bfloat16iLNS0_11ScoringFuncE1ELi256ELb1ELi8EEEvPT_PfPT1_PKT0_llllllbd)
        /*01b8*/ 	.word	0x0000001f


	//----- nvinfo : EIATTR_FRAME_SIZE
	.align		4
.L_113:
        /*01bc*/ 	.byte	0x04, 0x11
        /*01be*/ 	.short	(.L_115 - .L_114)
	.align		4
.L_114:
        /*01c0*/ 	.word	index@($__internal_79_$__cuda_sm20_div_rn_f64_full)
        /*01c4*/ 	.word	0x00000020


	//----- nvinfo : EIATTR_FRAME_SIZE
	.align		4
.L_115:
        /*01c8*/ 	.byte	0x04, 0x11
        /*01ca*/ 	.short	(.L_117 - .L_116)
	.align		4
.L_116:
        /*01cc*/ 	.word	index@(_ZN4vllm3moe44grouped_topk_fused_small_expert_count_kernelIf13__nv_bfloat16iLNS0_11ScoringFuncE1ELi256ELb1ELi8EEEvPT_PfPT1_PKT0_llllllbd)
        /*01d0*/ 	.word	0x00000020


	//----- nvinfo : EIATTR_REGCOUNT
	.align		4
.L_117:
        /*01d4*/ 	.byte	0x04, 0x2f
        /*01d6*/ 	.short	(.L_119 - .L_118)
	.align		4
.L_118:
        /*01d8*/ 	.word	index@(_ZN4vllm3moe44grouped_topk_fused_small_expert_count_kernelIf13__nv_bfloat16iLNS0_11ScoringFuncE1ELi512ELb0ELi22EEEvPT_PfPT1_PKT0_llllllbd)
        /*01dc*/ 	.word	0x00000020


	//----- nvinfo : EIATTR_FRAME_SIZE
	.align		4
.L_119:
        /*01e0*/ 	.byte	0x04, 0x11
        /*01e2*/ 	.short	(.L_121 - .L_120)
	.align		4
.L_120:
        /*01e4*/ 	.word	index@($__internal_78_$__cuda_sm20_div_rn_f64_full)
        /*01e8*/ 	.word	0x000000b0


	//----- nvinfo : EIATTR_FRAME_SIZE
	.align		4
.L_121:
        /*01ec*/ 	.byte	0x04, 0x11
        /*01ee*/ 	.short	(.L_123 - .L_122)
	.align		4
.L_122:
        /*01f0*/ 	.word	index@(_ZN4vllm3moe44grouped_topk_fused_small_expert_count_kernelIf13__nv_bfloat16iLNS0_11ScoringFuncE1ELi512ELb0ELi22EEEvPT_PfPT1_PKT0_llllllbd)
        /*01f4*/ 	.word	0x000000b0


	//----- nvinfo : EIATTR_REGCOUNT
	.align		4
.L_123:
        /*01f8*/ 	.byte	0x04, 0x2f
        /*01fa*/ 	.short	(.L_125 - .L_124)
	.align		4
.L_124:
        /*01fc*/ 	.word	index@(_ZN4vllm3moe44grouped_topk_fused_small_expert_count_kernelIf13__nv_bfloat16iLNS0_11ScoringFuncE1ELi512ELb0ELi8EEEvPT_PfPT1_PKT0_llllllbd)
        /*0200*/ 	.word	0x00000020


	//----- nvinfo : EIATTR_FRAME_SIZE
	.align		4
.L_125:
        /*0204*/ 	.byte	0x04, 0x11
        /*0206*/ 	.short	(.L_127 - .L_126)
	.align		4
.L_126:
        /*0208*/ 	.word	index@($__internal_77_$__cuda_sm20_div_rn_f64_full)
        /*020c*/ 	.word	0x00000040


	//----- nvinfo : EIATTR_FRAME_SIZE
	.align		4
.L_127:
        /*0210*/ 	.byte	0x04, 0x11
        /*0212*/ 	.short	(.L_129 - .L_128)
	.align		4
.L_128:
        /*0214*/ 	.word	index@(_ZN4vllm3moe44grouped_topk_fused_small_expert_count_kernelIf13__nv_bfloat16iLNS0_11ScoringFuncE1ELi512ELb0ELi8EEEvPT_PfPT1_PKT0_llllllbd)
        /*0218*/ 	.word	0x00000040


	//----- nvinfo : EIATTR_REGCOUNT
	.align		4
.L_129:
        /*021c*/ 	.byte	0x04, 0x2f
        /*021e*/ 	.short	(.L_131 - .L_130)
	.align		4
.L_130:
        /*0220*/ 	.word	index@(_ZN4vllm3moe44grouped_topk_fused_small_expert_count_kernelIf13__nv_bfloat16iLNS0_11ScoringFuncE1ELi384ELb0ELi8EEEvPT_PfPT1_PKT0_llllllbd)
        /*0224*/ 	.word	0x00000020


	//----- nvinfo : EIATTR_FRAME_SIZE
	.align		4
.L_131:
        /*0228*/ 	.byte	0x04, 0x11
        /*022a*/ 	.short	(.L_133 - .L_132)
	.align		4
.L_132:
        /*022c*/ 	.word	index@($__internal_76_$__cuda_sm20_div_rn_f64_full)
        /*0230*/ 	.word	0x00000040


	//----- nvinfo : EIATTR_FRAME_SIZE
	.align		4
.L_133:
        /*0234*/ 	.byte	0x04, 0x11
        /*0236*/ 	.short	(.L_135 - .L_134)
	.align		4
.L_134:
        /*0238*/ 	.word	index@(_ZN4vllm3moe44grouped_topk_fused_small_expert_count_kernelIf13__nv_bfloat16iLNS0_11ScoringFuncE1ELi384ELb0ELi8EEEvPT_PfPT1_PKT0_llllllbd)
        /*023c*/ 	.word	0x00000040


	//----- nvinfo : EIATTR_REGCOUNT
	.align		4
.L_135:
        /*0240*/ 	.byte	0x04, 0x2f
        /*0242*/ 	.short	(.L_137 - .L_136)
	.align		4
.L_136:
        /*0244*/ 	.word	index@(_ZN4vllm3moe44grouped_topk_fused_small_expert_count_kernelIf13__nv_bfloat16iLNS0_11ScoringFuncE1ELi128ELb0ELi8EEEvPT_PfPT1_PKT0_llllllbd)
        /*0248*/ 	.word	0x0000001c


	//----- nvinfo : EIATTR_FRAME_SIZE
	.align		4
.L_137:
        /*024c*/ 	.byte	0x04, 0x11
        /*024e*/ 	.short	(.L_139 - .L_138)
	.align		4
.L_138:
        /*0250*/ 	.word	index@($__internal_75_$__cuda_sm20_div_rn_f64_full)
        /*0254*/ 	.word	0x00000020


	//----- nvinfo : EIATTR_FRAME_SIZE
	.align		4
.L_139:
        /*0258*/ 	.byte	0x04, 0x11
        /*025a*/ 	.short	(.L_141 - .L_140)
	.align		4
.L_140:
        /*025c*/ 	.word	index@(_ZN4vllm3moe44grouped_topk_fused_small_expert_count_kernelIf13__nv_bfloat16iLNS0_11ScoringFuncE1ELi128ELb0ELi8EEEvPT_PfPT1_PKT0_llllllbd)
        /*0260*/ 	.word	0x00000020


	//----- nvinfo : EIATTR_REGCOUNT
	.align		4
.L_141:
        /*0264*/ 	.byte	0x04, 0x2f
        /*0266*/ 	.short	(.L_143 - .L_142)
	.align		4
.L_142:
        /*0268*/ 	.word	index@(_ZN4vllm3moe25grouped_topk_fused_kernelIf13__nv_bfloat16iLNS0_11ScoringFuncE1EEEvPT_PfPT1_PKT0_lllllbd)
        /*026c*/ 	.word	0x0000002c


	//----- nvinfo : EIATTR_FRAME_SIZE
	.align		4
.L_143:
        /*0270*/ 	.byte	0x04, 0x11
        /*0272*/ 	.short	(.L_145 - .L_144)
	.align		4
.L_144:
        /*0274*/ 	.word	index@(_ZN4vllm3moe25grouped_topk_fused_kernelIf13__nv_bfloat16iLNS0_11ScoringFuncE1EEEvPT_PfPT1_PKT0_lllllbd)
        /*0278*/ 	.word	0x00000000


	//----- nvinfo : EIATTR_REGCOUNT
	.align		4
.L_145:
        /*027c*/ 	.byte	0x04, 0x2f
        /*027e*/ 	.short	(.L_147 - .L_146)
	.align		4
.L_146:
        /*0280*/ 	.word	index@(_ZN4vllm3moe44grouped_topk_fused_small_expert_count_kernelI6__halffiLNS0_11ScoringFuncE1ELi256ELb1ELi8EEEvPT_PfPT1_PKT0_llllllbd)
        /*0284*/ 	.word	0x0000001f


	//----- nvinfo : EIATTR_FRAME_SIZE
	.align		4
.L_147:
        /*0288*/ 	.byte	0x04, 0x11
        /*028a*/ 	.short	(.L_149 - .L_148)
	.align		4
.L_148:
        /*028c*/ 	.word	index@($__internal_74_$__cuda_sm20_div_rn_f64_full)
        /*0290*/ 	.word	0x00000020


	//----- nvinfo : EIATTR_FRAME_SIZE
	.align		4
.L_149:
        /*0294*/ 	.byte	0x04, 0x11
        /*0296*/ 	.short	(.L_151 - .L_150)
	.align		4
.L_150:
        /*0298*/ 	.word	index@(_ZN4vllm3moe44grouped_topk_fused_small_expert_count_kernelI6__halffiLNS0_11ScoringFuncE1ELi256ELb1ELi8EEEvPT_PfPT1_PKT0_llllllbd)
        /*029c*/ 	.word	0x00000020


	//----- nvinfo : EIATTR_REGCOUNT
	.align		4
.L_151:
        /*02a0*/ 	.byte	0x04, 0x2f
        /*02a2*/ 	.short	(.L_153 - .L_152)
	.align		4
.L_152:
        /*02a4*/ 	.word	index@(_ZN4vllm3moe44grouped_topk_fused_small_expert_count_kernelI6__halffiLNS0_11ScoringFuncE1ELi512ELb0ELi22EEEvPT_PfPT1_PKT0_llllllbd)
        /*02a8*/ 	.word	0x00000020


	//----- nvinfo : EIATTR_FRAME_SIZE
	.align		4
.L_153:
        /*02ac*/ 	.byte	0x04, 0x11
        /*02ae*/ 	.short	(.L_155 - .L_154)
	.align		4
.L_154:
        /*02b0*/ 	.word	index@($__internal_73_$__cuda_sm20_div_rn_f64_full)
        /*02b4*/ 	.word	0x000000b0


	//----- nvinfo : EIATTR_FRAME_SIZE
	.align		4
.L_155:
        /*02b8*/ 	.byte	0x04, 0x11
        /*02ba*/ 	.short	(.L_157 - .L_156)
	.align		4
.L_156:
        /*02bc*/ 	.word	index@(_ZN4vllm3moe44grouped_topk_fused_small_expert_count_kernelI6__halffiLNS0_11ScoringFuncE1ELi512ELb0ELi22EEEvPT_PfPT1_PKT0_llllllbd)
        /*02c0*/ 	.word	0x000000b0


	//----- nvinfo : EIATTR_REGCOUNT
	.align		4
.L_157:
        /*02c4*/ 	.byte	0x04, 0x2f
        /*02c6*/ 	.short	(.L_159 - .L_158)
	.align		4
.L_158:
        /*02c8*/ 	.word	index@(_ZN4vllm3moe44grouped_topk_fused_small_expert_count_kernelI6__halffiLNS0_11ScoringFuncE1ELi512ELb0ELi8EEEvPT_PfPT1_PKT0_llllllbd)
        /*02cc*/ 	.word	0x00000020


	//----- nvinfo : EIATTR_FRAME_SIZE
	.align		4
.L_159:
        /*02d0*/ 	.byte	0x04, 0x11
        /*02d2*/ 	.short	(.L_161 - .L_160)
	.align		4
.L_160:
        /*02d4*/ 	.word	index@($__internal_72_$__cuda_sm20_div_rn_f64_full)
        /*02d8*/ 	.word	0x00000040


	//----- nvinfo : EIATTR_FRAME_SIZE
	.align		4
.L_161:
        /*02dc*/ 	.byte	0x04, 0x11
        /*02de*/ 	.short	(.L_163 - .L_162)
	.align		4
.L_162:
        /*02e0*/ 	.word	index@(_ZN4vllm3moe44grouped_topk_fused_small_expert_count_kernelI6__halffiLNS0_11ScoringFuncE1ELi512ELb0ELi8EEEvPT_PfPT1_PKT0_llllllbd)
        /*02e4*/ 	.word	0x00000040


	//----- nvinfo : EIATTR_REGCOUNT
	.align		4
.L_163:
        /*02e8*/ 	.byte	0x04, 0x2f
        /*02ea*/ 	.short	(.L_165 - .L_164)
	.align		4
.L_164:
        /*02ec*/ 	.word	index@(_ZN4vllm3moe44grouped_topk_fused_small_expert_count_kernelI6__halffiLNS0_11ScoringFuncE1ELi384ELb0ELi8EEEvPT_PfPT1_PKT0_llllllbd)
        /*02f0*/ 	.word	0x00000020


	//----- nvinfo : EIATTR_FRAME_SIZE
	.align		4
.L_165:
        /*02f4*/ 	.byte	0x04, 0x11
        /*02f6*/ 	.short	(.L_167 - .L_166)
	.align		4
.L_166:
        /*02f8*/ 	.word	index@($__internal_71_$__cuda_sm20_div_rn_f64_full)
        /*02fc*/ 	.word	0x00000040


	//----- nvinfo : EIATTR_FRAME_SIZE
	.align		4
.L_167:
        /*0300*/ 	.byte	0x04, 0x11
        /*0302*/ 	.short	(.L_169 - .L_168)
	.align		4
.L_168:
        /*0304*/ 	.word	index@(_ZN4vllm3moe44grouped_topk_fused_small_expert_count_kernelI6__halffiLNS0_11ScoringFuncE1ELi384ELb0ELi8EEEvPT_PfPT1_PKT0_llllllbd)
        /*0308*/ 	.word	0x00000040


	//----- nvinfo : EIATTR_REGCOUNT
	.align		4
.L_169:
        /*030c*/ 	.byte	0x04, 0x2f
        /*030e*/ 	.short	(.L_171 - .L_170)
	.align		4
.L_170:
        /*0310*/ 	.word	index@(_ZN4vllm3moe44grouped_topk_fused_small_expert_count_kernelI6__halffiLNS0_11ScoringFuncE1ELi128ELb0ELi8EEEvPT_PfPT1_PKT0_llllllbd)
        /*0314*/ 	.word	0x0000001c


	//----- nvinfo : EIATTR_FRAME_SIZE
	.align		4
.L_171:
        /*0318*/ 	.byte	0x04, 0x11
        /*031a*/ 	.short	(.L_173 - .L_172)
	.align		4
.L_172:
        /*031c*/ 	.word	index@($__internal_70_$__cuda_sm20_div_rn_f64_full)
        /*0320*/ 	.word	0x00000020


	//----- nvinfo : EIATTR_FRAME_SIZE
	.align		4
.L_173:
        /*0324*/ 	.byte	0x04, 0x11
        /*0326*/ 	.short	(.L_175 - .L_174)
	.align		4
.L_174:
        /*0328*/ 	.word	index@(_ZN4vllm3moe44grouped_topk_fused_small_expert_count_kernelI6__halffiLNS0_11ScoringFuncE1ELi128ELb0ELi8EEEvPT_PfPT1_PKT0_llllllbd)
        /*032c*/ 	.word	0x00000020


	//----- nvinfo : EIATTR_REGCOUNT
	.align		4
.L_175:
        /*0330*/ 	.byte	0x04, 0x2f
        /*0332*/ 	.short	(.L_177 - .L_176)
	.align		4
.L_176:
        /*0334*/ 	.word	index@(_ZN4vllm3moe25grouped_topk_fused_kernelI6__halffiLNS0_11ScoringFuncE1EEEvPT_PfPT1_PKT0_lllllbd)
        /*0338*/ 	.word	0x0000002e


	//----- nvinfo : EIATTR_FRAME_SIZE
	.align		4
.L_177:
        /*033c*/ 	.byte	0x04, 0x11
        /*033e*/ 	.short	(.L_179 - .L_178)
	.align		4
.L_178:
        /*0340*/ 	.word	index@(_ZN4vllm3moe25grouped_topk_fused_kernelI6__halffiLNS0_11ScoringFuncE1EEEvPT_PfPT1_PKT0_lllllbd)
        /*0344*/ 	.word	0x00000000


	//----- nvinfo : EIATTR_REGCOUNT
	.align		4
.L_179:
        /*0348*/ 	.byte	0x04, 0x2f
        /*034a*/ 	.short	(.L_181 - .L_180)
	.align		4
.L_180:
        /*034c*/ 	.word	index@(_ZN4vllm3moe44grouped_topk_fused_small_expert_count_kernelI6__halfS2_iLNS0_11ScoringFuncE1ELi256ELb1ELi8EEEvPT_PfPT1_PKT0_llllllbd)
        /*0350*/ 	.word	0x0000001f


	//----- nvinfo : EIATTR_FRAME_SIZE
	.align		4
.L_181:
        /*0354*/ 	.byte	0x04, 0x11
        /*0356*/ 	.short	(.L_183 - .L_182)
	.align		4
.L_182:
        /*0358*/ 	.word	index@($__internal_69_$__cuda_sm20_div_rn_f64_full)
        /*035c*/ 	.word	0x00000020


	//----- nvinfo : EIATTR_FRAME_SIZE
	.align		4
.L_183:
        /*0360*/ 	.byte	0x04, 0x11
        /*0362*/ 	.short	(.L_185 - .L_184)
	.align		4
.L_184:
        /*0364*/ 	.word	index@(_ZN4vllm3moe44grouped_topk_fused_small_expert_count_kernelI6__halfS2_iLNS0_11ScoringFuncE1ELi256ELb1ELi8EEEvPT_PfPT1_PKT0_llllllbd)
        /*0368*/ 	.word	0x00000020


	//----- nvinfo : EIATTR_REGCOUNT
	.align		4
.L_185:
        /*036c*/ 	.byte	0x04, 0x2f
        /*036e*/ 	.short	(.L_187 - .L_186)
	.align		4
.L_186:
        /*0370*/ 	.word	index@(_ZN4vllm3moe44grouped_topk_fused_small_expert_count_kernelI6__halfS2_iLNS0_11ScoringFuncE1ELi512ELb0ELi22EEEvPT_PfPT1_PKT0_llllllbd)
        /*0374*/ 	.word	0x00000020


	//----- nvinfo : EIATTR_FRAME_SIZE
	.align		4
.L_187:
        /*0378*/ 	.byte	0x04, 0x11
        /*037a*/ 	.short	(.L_189 - .L_188)
	.align		4
.L_188:
        /*037c*/ 	.word	index@($__internal_68_$__cuda_sm20_div_rn_f64_full)
        /*0380*/ 	.word	0x000000b0


	//----- nvinfo : EIATTR_FRAME_SIZE
	.align		4
.L_189:
        /*0384*/ 	.byte	0x04, 0x11
        /*0386*/ 	.short	(.L_191 - .L_190)
	.align		4
.L_190:
        /*0388*/ 	.word	index@(_ZN4vllm3moe44grouped_topk_fused_small_expert_count_kernelI6__halfS2_iLNS0_11ScoringFuncE1ELi512ELb0ELi22EEEvPT_PfPT1_PKT0_llllllbd)
        /*038c*/ 	.word	0x000000b0


	//----- nvinfo : EIATTR_REGCOUNT
	.align		4
.L_191:
        /*0390*/ 	.byte	0x04, 0x2f
        /*0392*/ 	.short	(.L_193 - .L_192)
	.align		4
.L_192:
        /*0394*/ 	.word	index@(_ZN4vllm3moe44grouped_topk_fused_small_expert_count_kernelI6__halfS2_iLNS0_11ScoringFuncE1ELi512ELb0ELi8EEEvPT_PfPT1_PKT0_llllllbd)
        /*0398*/ 	.word	0x00000020


	//----- nvinfo : EIATTR_FRAME_SIZE
	.align		4
.L_193:
        /*039c*/ 	.byte	0x04, 0x11
        /*039e*/ 	.short	(.L_195 - .L_194)
	.align		4
.L_194:
        /*03a0*/ 	.word	index@($__internal_67_$__cuda_sm20_div_rn_f64_full)
        /*03a4*/ 	.word	0x00000040


	//----- nvinfo : EIATTR_FRAME_SIZE
	.align		4
.L_195:
        /*03a8*/ 	.byte	0x04, 0x11
        /*03aa*/ 	.short	(.L_197 - .L_196)
	.align		4
.L_196:
        /*03ac*/ 	.word	index@(_ZN4vllm3moe44grouped_topk_fused_small_expert_count_kernelI6__halfS2_iLNS0_11ScoringFuncE1ELi512ELb0ELi8EEEvPT_PfPT1_PKT0_llllllbd)
        /*03b0*/ 	.word	0x00000040


	//----- nvinfo : EIATTR_REGCOUNT
	.align		4
.L_197:
        /*03b4*/ 	.byte	0x04, 0x2f
        /*03b6*/ 	.short	(.L_199 - .L_198)
	.align		4
.L_198:
        /*03b8*/ 	.word	index@(_ZN4vllm3moe44grouped_topk_fused_small_expert_count_kernelI6__halfS2_iLNS0_11ScoringFuncE1ELi384ELb0ELi8EEEvPT_PfPT1_PKT0_llllllbd)
        /*03bc*/ 	.word	0x00000020


	//----- nvinfo : EIATTR_FRAME_SIZE
	.align		4
.L_199:
        /*03c0*/ 	.byte	0x04, 0x11
        /*03c2*/ 	.short	(.L_201 - .L_200)
	.align		4
.L_200:
        /*03c4*/ 	.word	index@($__internal_66_$__cuda_sm20_div_rn_f64_full)
        /*03c8*/ 	.word	0x00000040


	//----- nvinfo : EIATTR_FRAME_SIZE
	.align		4
.L_201:
        /*03cc*/ 	.byte	0x04, 0x11
        /*03ce*/ 	.short	(.L_203 - .L_202)
	.align		4
.L_202:
        /*03d0*/ 	.word	index@(_ZN4vllm3moe44grouped_topk_fused_small_expert_count_kernelI6__halfS2_iLNS0_11ScoringFuncE1ELi384ELb0ELi8EEEvPT_PfPT1_PKT0_llllllbd)
        /*03d4*/ 	.word	0x00000040


	//----- nvinfo : EIATTR_REGCOUNT
	.align		4
.L_203:
        /*03d8*/ 	.byte	0x04, 0x2f
        /*03da*/ 	.short	(.L_205 - .L_204)
	.align		4
.L_204:
        /*03dc*/ 	.word	index@(_ZN4vllm3moe44grouped_topk_fused_small_expert_count_kernelI6__halfS2_iLNS0_11ScoringFuncE1ELi128ELb0ELi8EEEvPT_PfPT1_PKT0_llllllbd)
        /*03e0*/ 	.word	0x0000001c


	//----- nvinfo : EIATTR_FRAME_SIZE
	.align		4
.L_205:
        /*03e4*/ 	.byte	0x04, 0x11
        /*03e6*/ 	.short	(.L_207 - .L_206)
	.align		4
.L_206:
        /*03e8*/ 	.word	index@($__internal_65_$__cuda_sm20_div_rn_f64_full)
        /*03ec*/ 	.word	0x00000020


	//----- nvinfo : EIATTR_FRAME_SIZE
	.align		4
.L_207:
        /*03f0*/ 	.byte	0x04, 0x11
        /*03f2*/ 	.short	(.L_209 - .L_208)
	.align		4
.L_208:
        /*03f4*/ 	.word	index@(_ZN4vllm3moe44grouped_topk_fused_small_expert_count_kernelI6__halfS2_iLNS0_11ScoringFuncE1ELi128ELb0ELi8EEEvPT_PfPT1_PKT0_llllllbd)
        /*03f8*/ 	.word	0x00000020


	//----- nvinfo : EIATTR_REGCOUNT
	.align		4
.L_209:
        /*03fc*/ 	.byte	0x04, 0x2f
        /*03fe*/ 	.short	(.L_211 - .L_210)
	.align		4
.L_210:
        /*0400*/ 	.word	index@(_ZN4vllm3moe25grouped_topk_fused_kernelI6__halfS2_iLNS0_11ScoringFuncE1EEEvPT_PfPT1_PKT0_lllllbd)
        /*0404*/ 	.word	0x0000002e


	//----- nvinfo : EIATTR_FRAME_SIZE
	.align		4
.L_211:
        /*0408*/ 	.byte	0x04, 0x11
        /*040a*/ 	.short	(.L_213 - .L_212)
	.align		4
.L_212:
        /*040c*/ 	.word	index@(_ZN4vllm3moe25grouped_topk_fused_kernelI6__halfS2_iLNS0_11ScoringFuncE1EEEvPT_PfPT1_PKT0_lllllbd)
        /*0410*/ 	.word	0x00000000


	//----- nvinfo : EIATTR_REGCOUNT
	.align		4
.L_213:
        /*0414*/ 	.byte	0x04, 0x2f
        /*0416*/ 	.short	(.L_215 - .L_214)
	.align		4
.L_214:
        /*0418*/ 	.word	index@(_ZN4vllm3moe44grouped_topk_fused_small_expert_count_kernelI6__half13__nv_bfloat16iLNS0_11ScoringFuncE1ELi256ELb1ELi8EEEvPT_PfPT1_PKT0_llllllbd)
        /*041c*/ 	.word	0x0000001f


	//----- nvinfo : EIATTR_FRAME_SIZE
	.align		4
.L_215:
        /*0420*/ 	.byte	0x04, 0x11
        /*0422*/ 	.short	(.L_217 - .L_216)
	.align		4
.L_216:
        /*0424*/ 	.word	index@($__internal_64_$__cuda_sm20_div_rn_f64_full)
        /*0428*/ 	.word	0x00000020


	//----- nvinfo : EIATTR_FRAME_SIZE
	.align		4
.L_217:
        /*042c*/ 	.byte	0x04, 0x11
        /*042e*/ 	.short	(.L_219 - .L_218)
	.align		4
.L_218:
        /*0430*/ 	.word	index@(_ZN4vllm3moe44grouped_topk_fused_small_expert_count_kernelI6__half13__nv_bfloat16iLNS0_11ScoringFuncE1ELi256ELb1ELi8EEEvPT_PfPT1_PKT0_llllllbd)
        /*0434*/ 	.word	0x00000020


	//----- nvinfo : EIATTR_REGCOUNT
	.align		4
.L_219:
        /*0438*/ 	.byte	0x04, 0x2f
        /*043a*/ 	.short	(.L_221 - .L_220)
	.align		4
.L_220:
        /*043c*/ 	.word	index@(_ZN4vllm3moe44grouped_topk_fused_small_expert_count_kernelI6__half13__nv_bfloat16iLNS0_11ScoringFuncE1ELi512ELb0ELi22EEEvPT_PfPT1_PKT0_llllllbd)
        /*0440*/ 	.word	0x00000020


	//----- nvinfo : EIATTR_FRAME_SIZE
	.align		4
.L_221:
        /*0444*/ 	.byte	0x04, 0x11
        /*0446*/ 	.short	(.L_223 - .L_222)
	.align		4
.L_222:
        /*0448*/ 	.word	index@($__internal_63_$__cuda_sm20_div_rn_f64_full)
        /*044c*/ 	.word	0x000000b0


	//----- nvinfo : EIATTR_FRAME_SIZE
	.align		4
.L_223:
        /*0450*/ 	.byte	0x04, 0x11
        /*0452*/ 	.short	(.L_225 - .L_224)
	.align		4
.L_224:
        /*0454*/ 	.word	index@(_ZN4vllm3moe44grouped_topk_fused_small_expert_count_kernelI6__half13__nv_bfloat16iLNS0_11ScoringFuncE1ELi512ELb0ELi22EEEvPT_PfPT1_PKT0_llllllbd)
        /*0458*/ 	.word	0x000000b0


	//----- nvinfo : EIATTR_REGCOUNT
	.align		4
.L_225:
        /*045c*/ 	.byte	0x04, 0x2f
        /*045e*/ 	.short	(.L_227 - .L_226)
	.align		4
.L_226:
        /*0460*/ 	.word	index@(_ZN4vllm3moe44grouped_topk_fused_small_expert_count_kernelI6__half13__nv_bfloat16iLNS0_11ScoringFuncE1ELi512ELb0ELi8EEEvPT_PfPT1_PKT0_llllllbd)
        /*0464*/ 	.word	0x00000020


	//----- nvinfo : EIATTR_FRAME_SIZE
	.align		4
.L_227:
        /*0468*/ 	.byte	0x04, 0x11
        /*046a*/ 	.short	(.L_229 - .L_228)
	.align		4
.L_228:
        /*046c*/ 	.word	index@($__internal_62_$__cuda_sm20_div_rn_f64_full)
        /*0470*/ 	.word	0x00000040


	//----- nvinfo : EIATTR_FRAME_SIZE
	.align		4
.L_229:
        /*0474*/ 	.byte	0x04, 0x11
        /*0476*/ 	.short	(.L_231 - .L_230)
	.align		4
.L_230:
        /*0478*/ 	.word	index@(_ZN4vllm3moe44grouped_topk_fused_small_expert_count_kernelI6__half13__nv_bfloat16iLNS0_11ScoringFuncE1ELi512ELb0ELi8EEEvPT_PfPT1_PKT0_llllllbd)
        /*047c*/ 	.word	0x00000040


	//----- nvinfo : EIATTR_REGCOUNT
	.align		4
.L_231:
        /*0480*/ 	.byte	0x04, 0x2f
        /*0482*/ 	.short	(.L_233 - .L_232)
	.align		4
.L_232:
        /*0484*/ 	.word	index@(_ZN4vllm3moe44grouped_topk_fused_small_expert_count_kernelI6__half13__nv_bfloat16iLNS0_11ScoringFuncE1ELi384ELb0ELi8EEEvPT_PfPT1_PKT0_llllllbd)
        /*0488*/ 	.word	0x00000020


	//----- nvinfo : EIATTR_FRAME_SIZE
	.align		4
.L_233:
        /*048c*/ 	.byte	0x04, 0x11
        /*048e*/ 	.short	(.L_235 - .L_234)
	.align		4
.L_234:
        /*0490*/ 	.word	index@($__internal_61_$__cuda_sm20_div_rn_f64_full)
        /*0494*/ 	.word	0x00000040


	//----- nvinfo : EIATTR_FRAME_SIZE
	.align		4
.L_235:
        /*0498*/ 	.byte	0x04, 0x11
        /*049a*/ 	.short	(.L_237 - .L_236)
	.align		4
.L_236:
        /*049c*/ 	.word	index@(_ZN4vllm3moe44grouped_topk_fused_small_expert_count_kernelI6__half13__nv_bfloat16iLNS0_11ScoringFuncE1ELi384ELb0ELi8EEEvPT_PfPT1_PKT0_llllllbd)
        /*04a0*/ 	.word	0x00000040


	//----- nvinfo : EIATTR_REGCOUNT
	.align		4
.L_237:
        /*04a4*/ 	.byte	0x04, 0x2f
        /*04a6*/ 	.short	(.L_239 - .L_238)
	.align		4
.L_238:
        /*04a8*/ 	.word	index@(_ZN4vllm3moe44grouped_topk_fused_small_expert_count_kernelI6__half13__nv_bfloat16iLNS0_11ScoringFuncE1ELi128ELb0ELi8EEEvPT_PfPT1_PKT0_llllllbd)
        /*04ac*/ 	.word	0x0000001c


	//----- nvinfo : EIATTR_FRAME_SIZE
	.align		4
.L_239:
        /*04b0*/ 	.byte	0x04, 0x11
        /*04b2*/ 	.short	(.L_241 - .L_240)
	.align		4
.L_240:
        /*04b4*/ 	.word	index@($__internal_60_$__cuda_sm20_div_rn_f64_full)
        /*04b8*/ 	.word	0x00000020


	//----- nvinfo : EIATTR_FRAME_SIZE
	.align		4
.L_241:
        /*04bc*/ 	.byte	0x04, 0x11
        /*04be*/ 	.short	(.L_243 - .L_242)
	.align		4
.L_242:
        /*04c0*/ 	.word	index@(_ZN4vllm3moe44grouped_topk_fused_small_expert_count_kernelI6__half13__nv_bfloat16iLNS0_11ScoringFuncE1ELi128ELb0ELi8EEEvPT_PfPT1_PKT0_llllllbd)
        /*04c4*/ 	.word	0x00000020


	//----- nvinfo : EIATTR_REGCOUNT
	.align		4
.L_243:
        /*04c8*/ 	.byte	0x04, 0x2f
        /*04ca*/ 	.short	(.L_245 - .L_244)
	.align		4
.L_244:
        /*04cc*/ 	.word	index@(_ZN4vllm3moe25grouped_topk_fused_kernelI6__half13__nv_bfloat16iLNS0_11ScoringFuncE1EEEvPT_PfPT1_PKT0_lllllbd)
        /*04d0*/ 	.word	0x0000002e


	//----- nvinfo : EIATTR_FRAME_SIZE
	.align		4
.L_245:
        /*04d4*/ 	.byte	0x04, 0x11
        /*04d6*/ 	.short	(.L_247 - .L_246)
	.align		4
.L_246:
        /*04d8*/ 	.word	index@(_ZN4vllm3moe25grouped_topk_fused_kernelI6__half13__nv_bfloat16iLNS0_11ScoringFuncE1EEEvPT_PfPT1_PKT0_lllllbd)
        /*04dc*/ 	.word	0x00000000


	//----- nvinfo : EIATTR_REGCOUNT
	.align		4
.L_247:
        /*04e0*/ 	.byte	0x04, 0x2f
        /*04e2*/ 	.short	(.L_249 - .L_248)
	.align		4
.L_248:
        /*04e4*/ 	.word	index@(_ZN4vllm3moe44grouped_topk_fused_small_expert_count_kernelI13__nv_bfloat16fiLNS0_11ScoringFuncE1ELi256ELb1ELi8EEEvPT_PfPT1_PKT0_llllllbd)
        /*04e8*/ 	.word	0x0000001f


	//----- nvinfo : EIATTR_FRAME_SIZE
	.align		4
.L_249:
        /*04ec*/ 	.byte	0x04, 0x11
        /*04ee*/ 	.short	(.L_251 - .L_250)
	.align		4
.L_250:
        /*04f0*/ 	.word	index@($__internal_59_$__cuda_sm20_div_rn_f64_full)
        /*04f4*/ 	.word	0x00000020


	//----- nvinfo : EIATTR_FRAME_SIZE
	.align		4
.L_251:
        /*04f8*/ 	.byte	0x04, 0x11
        /*04fa*/ 	.short	(.L_253 - .L_252)
	.align		4
.L_252:
        /*04fc*/ 	.word	index@(_ZN4vllm3moe44grouped_topk_fused_small_expert_count_kernelI13__nv_bfloat16fiLNS0_11ScoringFuncE1ELi256ELb1ELi8EEEvPT_PfPT1_PKT0_llllllbd)
        /*0500*/ 	.word	0x00000020


	//----- nvinfo : EIATTR_REGCOUNT
	.align		4
.L_253:
        /*0504*/ 	.byte	0x04, 0x2f
        /*0506*/ 	.short	(.L_255 - .L_254)
	.align		4
.L_254:
        /*0508*/ 	.word	index@(_ZN4vllm3moe44grouped_topk_fused_small_expert_count_kernelI13__nv_bfloat16fiLNS0_11ScoringFuncE1ELi512ELb0ELi22EEEvPT_PfPT1_PKT0_llllllbd)
        /*050c*/ 	.word	0x00000020


	//----- nvinfo : EIATTR_FRAME_SIZE
	.align		4
.L_255:
        /*0510*/ 	.byte	0x04, 0x11
        /*0512*/ 	.short	(.L_257 - .L_256)
	.align		4
.L_256:
        /*0514*/ 	.word	index@($__internal_58_$__cuda_sm20_div_rn_f64_full)
        /*0518*/ 	.word	0x000000b0


	//----- nvinfo : EIATTR_FRAME_SIZE
	.align		4
.L_257:
        /*051c*/ 	.byte	0x04, 0x11
        /*051e*/ 	.short	(.L_259 - .L_258)
	.align		4
.L_258:
        /*0520*/ 	.word	index@(_ZN4vllm3moe44grouped_topk_fused_small_expert_count_kernelI13__nv_bfloat16fiLNS0_11ScoringFuncE1ELi512ELb0ELi22EEEvPT_PfPT1_PKT0_llllllbd)
        /*0524*/ 	.word	0x000000b0


	//----- nvinfo : EIATTR_REGCOUNT
	.align		4
.L_259:
        /*0528*/ 	.byte	0x04, 0x2f
        /*052a*/ 	.short	(.L_261 - .L_260)
	.align		4
.L_260:
        /*052c*/ 	.word	index@(_ZN4vllm3moe44grouped_topk_fused_small_expert_count_kernelI13__nv_bfloat16fiLNS0_11ScoringFuncE1ELi512ELb0ELi8EEEvPT_PfPT1_PKT0_llllllbd)
        /*0530*/ 	.word	0x00000020


	//----- nvinfo : EIATTR_FRAME_SIZE
	.align		4
.L_261:
        /*0534*/ 	.byte	0x04, 0x11
        /*0536*/ 	.short	(.L_263 - .L_262)
	.align		4
.L_262:
        /*0538*/ 	.word	index@($__internal_57_$__cuda_sm20_div_rn_f64_full)
        /*053c*/ 	.word	0x00000040


	//----- nvinfo : EIATTR_FRAME_SIZE
	.align		4
.L_263:
        /*0540*/ 	.byte	0x04, 0x11
        /*0542*/ 	.short	(.L_265 - .L_264)
	.align		4
.L_264:
        /*0544*/ 	.word	index@(_ZN4vllm3moe44grouped_topk_fused_small_expert_count_kernelI13__nv_bfloat16fiLNS0_11ScoringFuncE1ELi512ELb0ELi8EEEvPT_PfPT1_PKT0_llllllbd)
        /*0548*/ 	.word	0x00000040


	//----- nvinfo : EIATTR_REGCOUNT
	.align		4
.L_265:
        /*054c*/ 	.byte	0x04, 0x2f
        /*054e*/ 	.short	(.L_267 - .L_266)
	.align		4
.L_266:
        /*0550*/ 	.word	index@(_ZN4vllm3moe44grouped_topk_fused_small_expert_count_kernelI13__nv_bfloat16fiLNS0_11ScoringFuncE1ELi384ELb0ELi8EEEvPT_PfPT1_PKT0_llllllbd)
        /*0554*/ 	.word	0x00000020


	//----- nvinfo : EIATTR_FRAME_SIZE
	.align		4
.L_267:
        /*0558*/ 	.byte	0x04, 0x11
        /*055a*/ 	.short	(.L_269 - .L_268)
	.align		4
.L_268:
        /*055c*/ 	.word	index@($__internal_56_$__cuda_sm20_div_rn_f64_full)
        /*0560*/ 	.word	0x00000040


	//----- nvinfo : EIATTR_FRAME_SIZE
	.align		4
.L_269:
        /*0564*/ 	.byte	0x04, 0x11
        /*0566*/ 	.short	(.L_271 - .L_270)
	.align		4
.L_270:
        /*0568*/ 	.word	index@(_ZN4vllm3moe44grouped_topk_fused_small_expert_count_kernelI13__nv_bfloat16fiLNS0_11ScoringFuncE1ELi384ELb0ELi8EEEvPT_PfPT1_PKT0_llllllbd)
        /*056c*/ 	.word	0x00000040


	//----- nvinfo : EIATTR_REGCOUNT
	.align		4
.L_271:
        /*0570*/ 	.byte	0x04, 0x2f
        /*0572*/ 	.short	(.L_273 - .L_272)
	.align		4
.L_272:
        /*0574*/ 	.word	index@(_ZN4vllm3moe44grouped_topk_fused_small_expert_count_kernelI13__nv_bfloat16fiLNS0_11ScoringFuncE1ELi128ELb0ELi8EEEvPT_PfPT1_PKT0_llllllbd)
        /*0578*/ 	.word	0x0000001c


	//----- nvinfo : EIATTR_FRAME_SIZE
	.align		4
.L_273:
        /*057c*/ 	.byte	0x04, 0x11
        /*057e*/ 	.short	(.L_275 - .L_274)
	.align		4
.L_274:
        /*0580*/ 	.word	index@($__internal_55_$__cuda_sm20_div_rn_f64_full)
        /*0584*/ 	.word	0x00000020


	//----- nvinfo : EIATTR_FRAME_SIZE
	.align		4
.L_275:
        /*0588*/ 	.byte	0x04, 0x11
        /*058a*/ 	.short	(.L_277 - .L_276)
	.align		4
.L_276:
        /*058c*/ 	.word	index@(_ZN4vllm3moe44grouped_topk_fused_small_expert_count_kernelI13__nv_bfloat16fiLNS0_11ScoringFuncE1ELi128ELb0ELi8EEEvPT_PfPT1_PKT0_llllllbd)
        /*0590*/ 	.word	0x00000020


	//----- nvinfo : EIATTR_REGCOUNT
	.align		4
.L_277:
        /*0594*/ 	.byte	0x04, 0x2f
        /*0596*/ 	.short	(.L_279 - .L_278)
	.align		4
.L_278:
        /*0598*/ 	.word	index@(_ZN4vllm3moe25grouped_topk_fused_kernelI13__nv_bfloat16fiLNS0_11ScoringFuncE1EEEvPT_PfPT1_PKT0_lllllbd)
        /*059c*/ 	.word	0x0000002e


	//----- nvinfo : EIATTR_FRAME_SIZE
	.align		4
.L_279:
        /*05a0*/ 	.byte	0x04, 0x11
        /*05a2*/ 	.short	(.L_281 - .L_280)
	.align		4
.L_280:
        /*05a4*/ 	.word	index@(_ZN4vllm3moe25grouped_topk_fused_kernelI13__nv_bfloat16fiLNS0_11ScoringFuncE1EEEvPT_PfPT1_PKT0_lllllbd)
        /*05a8*/ 	.word	0x00000000


	//----- nvinfo : EIATTR_REGCOUNT
	.align		4
.L_281:
        /*05ac*/ 	.byte	0x04, 0x2f
        /*05ae*/ 	.short	(.L_283 - .L_282)
	.align		4
.L_282:
        /*05b0*/ 	.word	index@(_ZN4vllm3moe44grouped_topk_fused_small_expert_count_kernelI13__nv_bfloat166__halfiLNS0_11ScoringFuncE1ELi256ELb1ELi8EEEvPT_PfPT1_PKT0_llllllbd)
        /*05b4*/ 	.word	0x0000001f


	//----- nvinfo : EIATTR_FRAME_SIZE
	.align		4
.L_283:
        /*05b8*/ 	.byte	0x04, 0x11
        /*05ba*/ 	.short	(.L_285 - .L_284)
	.align		4
.L_284:
        /*05bc*/ 	.word	index@($__internal_54_$__cuda_sm20_div_rn_f64_full)
        /*05c0*/ 	.word	0x00000020


	//----- nvinfo : EIATTR_FRAME_SIZE
	.align		4
.L_285:
        /*05c4*/ 	.byte	0x04, 0x11
        /*05c6*/ 	.short	(.L_287 - .L_286)
	.align		4
.L_286:
        /*05c8*/ 	.word	index@(_ZN4vllm3moe44grouped_topk_fused_small_expert_count_kernelI13__nv_bfloat166__halfiLNS0_11ScoringFuncE1ELi256ELb1ELi8EEEvPT_PfPT1_PKT0_llllllbd)
        /*05cc*/ 	.word	0x00000020


	//----- nvinfo : EIATTR_REGCOUNT
	.align		4
.L_287:
        /*05d0*/ 	.byte	0x04, 0x2f
        /*05d2*/ 	.short	(.L_289 - .L_288)
	.align		4
.L_288:
        /*05d4*/ 	.word	index@(_ZN4vllm3moe44grouped_topk_fused_small_expert_count_kernelI13__nv_bfloat166__halfiLNS0_11ScoringFuncE1ELi512ELb0ELi22EEEvPT_PfPT1_PKT0_llllllbd)
        /*05d8*/ 	.word	0x00000020


	//----- nvinfo : EIATTR_FRAME_SIZE
	.align		4
.L_289:
        /*05dc*/ 	.byte	0x04, 0x11
        /*05de*/ 	.short	(.L_291 - .L_290)
	.align		4
.L_290:
        /*05e0*/ 	.word	index@($__internal_53_$__cuda_sm20_div_rn_f64_full)
        /*05e4*/ 	.word	0x000000b0


	//----- nvinfo : EIATTR_FRAME_SIZE
	.align		4
.L_291:
        /*05e8*/ 	.byte	0x04, 0x11
        /*05ea*/ 	.short	(.L_293 - .L_292)
	.align		4
.L_292:
        /*05ec*/ 	.word	index@(_ZN4vllm3moe44grouped_topk_fused_small_expert_count_kernelI13__nv_bfloat166__halfiLNS0_11ScoringFuncE1ELi512ELb0ELi22EEEvPT_PfPT1_PKT0_llllllbd)
        /*05f0*/ 	.word	0x000000b0


	//----- nvinfo : EIATTR_REGCOUNT
	.align		4
.L_293:
        /*05f4*/ 	.byte	0x04, 0x2f
        /*05f6*/ 	.short	(.L_295 - .L_294)
	.align		4
.L_294:
        /*05f8*/ 	.word	index@(_ZN4vllm3moe44grouped_topk_fused_small_expert_count_kernelI13__nv_bfloat166__halfiLNS0_11ScoringFuncE1ELi512ELb0ELi8EEEvPT_PfPT1_PKT0_llllllbd)
        /*05fc*/ 	.word	0x00000020


	//----- nvinfo : EIATTR_FRAME_SIZE
	.align		4
.L_295:
        /*0600*/ 	.byte	0x04, 0x11
        /*0602*/ 	.short	(.L_297 - .L_296)
	.align		4
.L_296:
        /*0604*/ 	.word	index@($__internal_52_$__cuda_sm20_div_rn_f64_full)
        /*0608*/ 	.word	0x00000040


	//----- nvinfo : EIATTR_FRAME_SIZE
	.align		4
.L_297:
        /*060c*/ 	.byte	0x04, 0x11
        /*060e*/ 	.short	(.L_299 - .L_298)
	.align		4
.L_298:
        /*0610*/ 	.word	index@(_ZN4vllm3moe44grouped_topk_fused_small_expert_count_kernelI13__nv_bfloat166__halfiLNS0_11ScoringFuncE1ELi512ELb0ELi8EEEvPT_PfPT1_PKT0_llllllbd)
        /*0614*/ 	.word	0x00000040


	//----- nvinfo : EIATTR_REGCOUNT
	.align		4
.L_299:
        /*0618*/ 	.byte	0x04, 0x2f
        /*061a*/ 	.short	(.L_301 - .L_300)
	.align		4
.L_300:
        /*061c*/ 	.word	index@(_ZN4vllm3moe44grouped_topk_fused_small_expert_count_kernelI13__nv_bfloat166__halfiLNS0_11ScoringFuncE1ELi384ELb0ELi8EEEvPT_PfPT1_PKT0_llllllbd)
        /*0620*/ 	.word	0x00000020


	//----- nvinfo : EIATTR_FRAME_SIZE
	.align		4
.L_301:
        /*0624*/ 	.byte	0x04, 0x11
        /*0626*/ 	.short	(.L_303 - .L_302)
	.align		4
.L_302:
        /*0628*/ 	.word	index@($__internal_51_$__cuda_sm20_div_rn_f64_full)
        /*062c*/ 	.word	0x00000040


	//----- nvinfo : EIATTR_FRAME_SIZE
	.align		4
.L_303:
        /*0630*/ 	.byte	0x04, 0x11
        /*0632*/ 	.short	(.L_305 - .L_304)
	.align		4
.L_304:
        /*0634*/ 	.word	index@(_ZN4vllm3moe44grouped_topk_fused_small_expert_count_kernelI13__nv_bfloat166__halfiLNS0_11ScoringFuncE1ELi384ELb0ELi8EEEvPT_PfPT1_PKT0_llllllbd)
        /*0638*/ 	.word	0x00000040


	//----- nvinfo : EIATTR_REGCOUNT
	.align		4
.L_305:
        /*063c*/ 	.byte	0x04, 0x2f
        /*063e*/ 	.short	(.L_307 - .L_306)
	.align		4
.L_306:
        /*0640*/ 	.word	index@(_ZN4vllm3moe44grouped_topk_fused_small_expert_count_kernelI13__nv_bfloat166__halfiLNS0_11ScoringFuncE1ELi128ELb0ELi8EEEvPT_PfPT1_PKT0_llllllbd)
        /*0644*/ 	.word	0x0000001c


	//----- nvinfo : EIATTR_FRAME_SIZE
	.align		4
.L_307:
        /*0648*/ 	.byte	0x04, 0x11
        /*064a*/ 	.short	(.L_309 - .L_308)
	.align		4
.L_308:
        /*064c*/ 	.word	index@($__internal_50_$__cuda_sm20_div_rn_f64_full)
        /*0650*/ 	.word	0x00000020


	//----- nvinfo : EIATTR_FRAME_SIZE
	.align		4
.L_309:
        /*0654*/ 	.byte	0x04, 0x11
        /*0656*/ 	.short	(.L_311 - .L_310)
	.align		4
.L_310:
        /*0658*/ 	.word	index@(_ZN4vllm3moe44grouped_topk_fused_small_expert_count_kernelI13__nv_bfloat166__halfiLNS0_11ScoringFuncE1ELi128ELb0ELi8EEEvPT_PfPT1_PKT0_llllllbd)
        /*065c*/ 	.word	0x00000020


	//----- nvinfo : EIATTR_REGCOUNT
	.align		4
.L_311:
        /*0660*/ 	.byte	0x04, 0x2f
        /*0662*/ 	.short	(.L_313 - .L_312)
	.align		4
.L_312:
        /*0664*/ 	.word	index@(_ZN4vllm3moe25grouped_topk_fused_kernelI13__nv_bfloat166__halfiLNS0_11ScoringFuncE1EEEvPT_PfPT1_PKT0_lllllbd)
        /*0668*/ 	.word	0x0000002e


	//----- nvinfo : EIATTR_FRAME_SIZE
	.align		4
.L_313:
        /*066c*/ 	.byte	0x04, 0x11
        /*066e*/ 	.short	(.L_315 - .L_314)
	.align		4
.L_314:
        /*0670*/ 	.word	index@(_ZN4vllm3moe25grouped_topk_fused_kernelI13__nv_bfloat166__halfiLNS0_11ScoringFuncE1EEEvPT_PfPT1_PKT0_lllllbd)
        /*0674*/ 	.word	0x00000000


	//----- nvinfo : EIATTR_REGCOUNT
	.align		4
.L_315:
        /*0678*/ 	.byte	0x04, 0x2f
        /*067a*/ 	.short	(.L_317 - .L_316)
	.align		4
.L_316:
        /*067c*/ 	.word	index@(_ZN4vllm3moe44grouped_topk_fused_small_expert_count_kernelI13__nv_bfloat16S2_iLNS0_11ScoringFuncE1ELi256ELb1ELi8EEEvPT_PfPT1_PKT0_llllllbd)
        /*0680*/ 	.word	0x0000001f


	//----- nvinfo : EIATTR_FRAME_SIZE
	.align		4
.L_317:
        /*0684*/ 	.byte	0x04, 0x11
        /*0686*/ 	.short	(.L_319 - .L_318)
	.align		4
.L_318:
        /*0688*/ 	.word	index@($__internal_49_$__cuda_sm20_div_rn_f64_full)
        /*068c*/ 	.word	0x00000020


	//----- nvinfo : EIATTR_FRAME_SIZE
	.align		4
.L_319:
        /*0690*/ 	.byte	0x04, 0x11
        /*0692*/ 	.short	(.L_321 - .L_320)
	.align		4
.L_320:
        /*0694*/ 	.word	index@(_ZN4vllm3moe44grouped_topk_fused_small_expert_count_kernelI13__nv_bfloat16S2_iLNS0_11ScoringFuncE1ELi256ELb1ELi8EEEvPT_PfPT1_PKT0_llllllbd)
        /*0698*/ 	.word	0x00000020


	//----- nvinfo : EIATTR_REGCOUNT
	.align		4
.L_321:
        /*069c*/ 	.byte	0x04, 0x2f
        /*069e*/ 	.short	(.L_323 - .L_322)
	.align		4
.L_322:
        /*06a0*/ 	.word	index@(_ZN4vllm3moe44grouped_topk_fused_small_expert_count_kernelI13__nv_bfloat16S2_iLNS0_11ScoringFuncE1ELi512ELb0ELi22EEEvPT_PfPT1_PKT0_llllllbd)
        /*06a4*/ 	.word	0x00000020


	//----- nvinfo : EIATTR_FRAME_SIZE
	.align		4
.L_323:
        /*06a8*/ 	.byte	0x04, 0x11
        /*06aa*/ 	.short	(.L_325 - .L_324)
	.align		4
.L_324:
        /*06ac*/ 	.word	index@($__internal_48_$__cuda_sm20_div_rn_f64_full)
        /*06b0*/ 	.word	0x000000b0


	//----- nvinfo : EIATTR_FRAME_SIZE
	.align		4
.L_325:
        /*06b4*/ 	.byte	0x04, 0x11
        /*06b6*/ 	.short	(.L_327 - .L_326)
	.align		4
.L_326:
        /*06b8*/ 	.word	index@(_ZN4vllm3moe44grouped_topk_fused_small_expert_count_kernelI13__nv_bfloat16S2_iLNS0_11ScoringFuncE1ELi512ELb0ELi22EEEvPT_PfPT1_PKT0_llllllbd)
        /*06bc*/ 	.word	0x000000b0


	//----- nvinfo : EIATTR_REGCOUNT
	.align		4
.L_327:
        /*06c0*/ 	.byte	0x04, 0x2f
        /*06c2*/ 	.short	(.L_329 - .L_328)
	.align		4
.L_328:
        /*06c4*/ 	.word	index@(_ZN4vllm3moe44grouped_topk_fused_small_expert_count_kernelI13__nv_bfloat16S2_iLNS0_11ScoringFuncE1ELi512ELb0ELi8EEEvPT_PfPT1_PKT0_llllllbd)
        /*06c8*/ 	.word	0x00000020


	//----- nvinfo : EIATTR_FRAME_SIZE
	.align		4
.L_329:
        /*06cc*/ 	.byte	0x04, 0x11
        /*06ce*/ 	.short	(.L_331 - .L_330)
	.align		4
.L_330:
        /*06d0*/ 	.word	index@($__internal_47_$__cuda_sm20_div_rn_f64_full)
        /*06d4*/ 	.word	0x00000040


	//----- nvinfo : EIATTR_FRAME_SIZE
	.align		4
.L_331:
        /*06d8*/ 	.byte	0x04, 0x11
        /*06da*/ 	.short	(.L_333 - .L_332)
	.align		4
.L_332:
        /*06dc*/ 	.word	index@(_ZN4vllm3moe44grouped_topk_fused_small_expert_count_kernelI13__nv_bfloat16S2_iLNS0_11ScoringFuncE1ELi512ELb0ELi8EEEvPT_PfPT1_PKT0_llllllbd)
        /*06e0*/ 	.word	0x00000040


	//----- nvinfo : EIATTR_REGCOUNT
	.align		4
.L_333:
        /*06e4*/ 	.byte	0x04, 0x2f
        /*06e6*/ 	.short	(.L_335 - .L_334)
	.align		4
.L_334:
        /*06e8*/ 	.word	index@(_ZN4vllm3moe44grouped_topk_fused_small_expert_count_kernelI13__nv_bfloat16S2_iLNS0_11ScoringFuncE1ELi384ELb0ELi8EEEvPT_PfPT1_PKT0_llllllbd)
        /*06ec*/ 	.word	0x00000020


	//----- nvinfo : EIATTR_FRAME_SIZE
	.align		4
.L_335:
        /*06f0*/ 	.byte	0x04, 0x11
        /*06f2*/ 	.short	(.L_337 - .L_336)
	.align		4
.L_336:
        /*06f4*/ 	.word	index@($__internal_46_$__cuda_sm20_div_rn_f64_full)
        /*06f8*/ 	.word	0x00000040


	//----- nvinfo : EIATTR_FRAME_SIZE
	.align		4
.L_337:
        /*06fc*/ 	.byte	0x04, 0x11
        /*06fe*/ 	.short	(.L_339 - .L_338)
	.align		4
.L_338:
        /*0700*/ 	.word	index@(_ZN4vllm3moe44grouped_topk_fused_small_expert_count_kernelI13__nv_bfloat16S2_iLNS0_11ScoringFuncE1ELi384ELb0ELi8EEEvPT_PfPT1_PKT0_llllllbd)
        /*0704*/ 	.word	0x00000040


	//----- nvinfo : EIATTR_REGCOUNT
	.align		4
.L_339:
        /*0708*/ 	.byte	0x04, 0x2f
        /*070a*/ 	.short	(.L_341 - .L_340)
	.align		4
.L_340:
        /*070c*/ 	.word	index@(_ZN4vllm3moe44grouped_topk_fused_small_expert_count_kernelI13__nv_bfloat16S2_iLNS0_11ScoringFuncE1ELi128ELb0ELi8EEEvPT_PfPT1_PKT0_llllllbd)
        /*0710*/ 	.word	0x0000001c


	//----- nvinfo : EIATTR_FRAME_SIZE
	.align		4
.L_341:
        /*0714*/ 	.byte	0x04, 0x11
        /*0716*/ 	.short	(.L_343 - .L_342)
	.align		4
.L_342:
        /*0718*/ 	.word	index@($__internal_45_$__cuda_sm20_div_rn_f64_full)
        /*071c*/ 	.word	0x00000020


	//----- nvinfo : EIATTR_FRAME_SIZE
	.align		4
.L_343:
        /*0720*/ 	.byte	0x04, 0x11
        /*0722*/ 	.short	(.L_345 - .L_344)
	.align		4
.L_344:
        /*0724*/ 	.word	index@(_ZN4vllm3moe44grouped_topk_fused_small_expert_count_kernelI13__nv_bfloat16S2_iLNS0_11ScoringFuncE1ELi128ELb0ELi8EEEvPT_PfPT1_PKT0_llllllbd)
        /*0728*/ 	.word	0x00000020


	//----- nvinfo : EIATTR_REGCOUNT
	.align		4
.L_345:
        /*072c*/ 	.byte	0x04, 0x2f
        /*072e*/ 	.short	(.L_347 - .L_346)
	.align		4
.L_346:
        /*0730*/ 	.word	index@(_ZN4vllm3moe25grouped_topk_fused_kernelI13__nv_bfloat16S2_iLNS0_11ScoringFuncE1EEEvPT_PfPT1_PKT0_lllllbd)
        /*0734*/ 	.word	0x0000002e


	//----- nvinfo : EIATTR_FRAME_SIZE
	.align		4
.L_347:
        /*0738*/ 	.byte	0x04, 0x11
        /*073a*/ 	.short	(.L_349 - .L_348)
	.align		4
.L_348:
        /*073c*/ 	.word	index@(_ZN4vllm3moe25grouped_topk_fused_kernelI13__nv_bfloat16S2_iLNS0_11ScoringFuncE1EEEvPT_PfPT1_PKT0_lllllbd)
        /*0740*/ 	.word	0x00000000


	//----- nvinfo : EIATTR_REGCOUNT
	.align		4
.L_349:
        /*0744*/ 	.byte	0x04, 0x2f
        /*0746*/ 	.short	(.L_351 - .L_350)
	.align		4
.L_350:
        /*0748*/ 	.word	index@(_ZN4vllm3moe44grouped_topk_fused_small_expert_count_kernelIffiLNS0_11ScoringFuncE0ELi256ELb1ELi8EEEvPT_PfPT1_PKT0_llllllbd)
        /*074c*/ 	.word	0x0000001f


	//----- nvinfo : EIATTR_FRAME_SIZE
	.align		4
.L_351:
        /*0750*/ 	.byte	0x04, 0x11
        /*0752*/ 	.short	(.L_353 - .L_352)
	.align		4
.L_352:
        /*0754*/ 	.word	index@($__internal_44_$__cuda_sm20_div_rn_f64_full)
        /*0758*/ 	.word	0x00000020


	//----- nvinfo : EIATTR_FRAME_SIZE
	.align		4
.L_353:
        /*075c*/ 	.byte	0x04, 0x11
        /*075e*/ 	.short	(.L_355 - .L_354)
	.align		4
.L_354:
        /*0760*/ 	.word	index@(_ZN4vllm3moe44grouped_topk_fused_small_expert_count_kernelIffiLNS0_11ScoringFuncE0ELi256ELb1ELi8EEEvPT_PfPT1_PKT0_llllllbd)
        /*0764*/ 	.word	0x00000020


	//----- nvinfo : EIATTR_REGCOUNT
	.align		4
.L_355:
        /*0768*/ 	.byte	0x04, 0x2f
        /*076a*/ 	.short	(.L_357 - .L_356)
	.align		4
.L_356:
        /*076c*/ 	.word	index@(_ZN4vllm3moe44grouped_topk_fused_small_expert_count_kernelIffiLNS0_11ScoringFuncE0ELi512ELb0ELi22EEEvPT_PfPT1_PKT0_llllllbd)
        /*0770*/ 	.word	0x00000020


	//----- nvinfo : EIATTR_FRAME_SIZE
	.align		4
.L_357:
        /*0774*/ 	.byte	0x04, 0x11
        /*0776*/ 	.short	(.L_359 - .L_358)
	.align		4
.L_358:
        /*0778*/ 	.word	index@($__internal_43_$__cuda_sm20_div_rn_f64_full)
        /*077c*/ 	.word	0x000000b0


	//----- nvinfo : EIATTR_FRAME_SIZE
	.align		4
.L_359:
        /*0780*/ 	.byte	0x04, 0x11
        /*0782*/ 	.short	(.L_361 - .L_360)
	.align		4
.L_360:
        /*0784*/ 	.word	index@(_ZN4vllm3moe44grouped_topk_fused_small_expert_count_kernelIffiLNS0_11ScoringFuncE0ELi512ELb0ELi22EEEvPT_PfPT1_PKT0_llllllbd)
        /*0788*/ 	.word	0x000000b0


	//----- nvinfo : EIATTR_REGCOUNT
	.align		4
.L_361:
        /*078c*/ 	.byte	0x04, 0x2f
        /*078e*/ 	.short	(.L_363 - .L_362)
	.align		4
.L_362:
        /*0790*/ 	.word	index@(_ZN4vllm3moe44grouped_topk_fused_small_expert_count_kernelIffiLNS0_11ScoringFuncE0ELi512ELb0ELi8EEEvPT_PfPT1_PKT0_llllllbd)
        /*0794*/ 	.word	0x00000020


	//----- nvinfo : EIATTR_FRAME_SIZE
	.align		4
.L_363:
        /*0798*/ 	.byte	0x04, 0x11
        /*079a*/ 	.short	(.L_365 - .L_364)
	.align		4
.L_364:
        /*079c*/ 	.word	index@($__internal_42_$__cuda_sm20_div_rn_f64_full)
        /*07a0*/ 	.word	0x00000040


	//----- nvinfo : EIATTR_FRAME_SIZE
	.align		4
.L_365:
        /*07a4*/ 	.byte	0x04, 0x11
        /*07a6*/ 	.short	(.L_367 - .L_366)
	.align		4
.L_366:
        /*07a8*/ 	.word	index@(_ZN4vllm3moe44grouped_topk_fused_small_expert_count_kernelIffiLNS0_11ScoringFuncE0ELi512ELb0ELi8EEEvPT_PfPT1_PKT0_llllllbd)
        /*07ac*/ 	.word	0x00000040


	//----- nvinfo : EIATTR_REGCOUNT
	.align		4
.L_367:
        /*07b0*/ 	.byte	0x04, 0x2f
        /*07b2*/ 	.short	(.L_369 - .L_368)
	.align		4
.L_368:
        /*07b4*/ 	.word	index@(_ZN4vllm3moe44grouped_topk_fused_small_expert_count_kernelIffiLNS0_11ScoringFuncE0ELi384ELb0ELi8EEEvPT_PfPT1_PKT0_llllllbd)
        /*07b8*/ 	.word	0x00000020


	//----- nvinfo : EIATTR_FRAME_SIZE
	.align		4
.L_369:
        /*07bc*/ 	.byte	0x04, 0x11
        /*07be*/ 	.short	(.L_371 - .L_370)
	.align		4
.L_370:
        /*07c0*/ 	.word	index@($__internal_41_$__cuda_sm20_div_rn_f64_full)
        /*07c4*/ 	.word	0x00000040


	//----- nvinfo : EIATTR_FRAME_SIZE
	.align		4
.L_371:
        /*07c8*/ 	.byte	0x04, 0x11
        /*07ca*/ 	.short	(.L_373 - .L_372)
	.align		4
.L_372:
        /*07cc*/ 	.word	index@(_ZN4vllm3moe44grouped_topk_fused_small_expert_count_kernelIffiLNS0_11ScoringFuncE0ELi384ELb0ELi8EEEvPT_PfPT1_PKT0_llllllbd)
        /*07d0*/ 	.word	0x00000040


	//----- nvinfo : EIATTR_REGCOUNT
	.align		4
.L_373:
        /*07d4*/ 	.byte	0x04, 0x2f
        /*07d6*/ 	.short	(.L_375 - .L_374)
	.align		4
.L_374:
        /*07d8*/ 	.word	index@(_ZN4vllm3moe44grouped_topk_fused_small_expert_count_kernelIffiLNS0_11ScoringFuncE0ELi128ELb0ELi8EEEvPT_PfPT1_PKT0_llllllbd)
        /*07dc*/ 	.word	0x0000001c


	//----- nvinfo : EIATTR_FRAME_SIZE
	.align		4
.L_375:
        /*07e0*/ 	.byte	0x04, 0x11
        /*07e2*/ 	.short	(.L_377 - .L_376)
	.align		4
.L_376:
        /*07e4*/ 	.word	index@($__internal_40_$__cuda_sm20_div_rn_f64_full)
        /*07e8*/ 	.word	0x00000020


	//----- nvinfo : EIATTR_FRAME_SIZE
	.align		4
.L_377:
        /*07ec*/ 	.byte	0x04, 0x11
        /*07ee*/ 	.short	(.L_379 - .L_378)
	.align		4
.L_378:
        /*07f0*/ 	.word	index@(_ZN4vllm3moe44grouped_topk_fused_small_expert_count_kernelIffiLNS0_11ScoringFuncE0ELi128ELb0ELi8EEEvPT_PfPT1_PKT0_llllllbd)
        /*07f4*/ 	.word	0x00000020


	//----- nvinfo : EIATTR_REGCOUNT
	.align		4
.L_379:
        /*07f8*/ 	.byte	0x04, 0x2f
        /*07fa*/ 	.short	(.L_381 - .L_380)
	.align		4
.L_380:
        /*07fc*/ 	.word	index@(_ZN4vllm3moe25grouped_topk_fused_kernelIffiLNS0_11ScoringFuncE0EEEvPT_PfPT1_PKT0_lllllbd)
        /*0800*/ 	.word	0x0000002c


	//----- nvinfo : EIATTR_FRAME_SIZE
	.align		4
.L_381:
        /*0804*/ 	.byte	0x04, 0x11
        /*0806*/ 	.short	(.L_383 - .L_382)
	.align		4
.L_382:
        /*0808*/ 	.word	index@(_ZN4vllm3moe25grouped_topk_fused_kernelIffiLNS0_11ScoringFuncE0EEEvPT_PfPT1_PKT0_lllllbd)
        /*080c*/ 	.word	0x00000000


	//----- nvinfo : EIATTR_REGCOUNT
	.align		4
.L_383:
        /*0810*/ 	.byte	0x04, 0x2f
        /*0812*/ 	.short	(.L_385 - .L_384)
	.align		4
.L_384:
        /*0814*/ 	.word	index@(_ZN4vllm3moe44grouped_topk_fused_small_expert_count_kernelIf6__halfiLNS0_11ScoringFuncE0ELi256ELb1ELi8EEEvPT_PfPT1_PKT0_llllllbd)
        /*0818*/ 	.word	0x0000001f


	//----- nvinfo : EIATTR_FRAME_SIZE
	.align		4
.L_385:
        /*081c*/ 	.byte	0x04, 0x11
        /*081e*/ 	.short	(.L_387 - .L_386)
	.align		4
.L_386:
        /*0820*/ 	.word	index@($__internal_39_$__cuda_sm20_div_rn_f64_full)
        /*0824*/ 	.word	0x00000020


	//----- nvinfo : EIATTR_FRAME_SIZE
	.align		4
.L_387:
        /*0828*/ 	.byte	0x04, 0x11
        /*082a*/ 	.short	(.L_389 - .L_388)
	.align		4
.L_388:
        /*082c*/ 	.word	index@(_ZN4vllm3moe44grouped_topk_fused_small_expert_count_kernelIf6__halfiLNS0_11ScoringFuncE0ELi256ELb1ELi8EEEvPT_PfPT1_PKT0_llllllbd)
        /*0830*/ 	.word	0x00000020


	//----- nvinfo : EIATTR_REGCOUNT
	.align		4
.L_389:
        /*0834*/ 	.byte	0x04, 0x2f
        /*0836*/ 	.short	(.L_391 - .L_390)
	.align		4
.L_390:
        /*0838*/ 	.word	index@(_ZN4vllm3moe44grouped_topk_fused_small_expert_count_kernelIf6__halfiLNS0_11ScoringFuncE0ELi512ELb0ELi22EEEvPT_PfPT1_PKT0_llllllbd)
        /*083c*/ 	.word	0x00000020


	//----- nvinfo : EIATTR_FRAME_SIZE
	.align		4
.L_391:
        /*0840*/ 	.byte	0x04, 0x11
        /*0842*/ 	.short	(.L_393 - .L_392)
	.align		4
.L_392:
        /*0844*/ 	.word	index@($__internal_38_$__cuda_sm20_div_rn_f64_full)
        /*0848*/ 	.word	0x000000b0


	//----- nvinfo : EIATTR_FRAME_SIZE
	.align		4
.L_393:
        /*084c*/ 	.byte	0x04, 0x11
        /*084e*/ 	.short	(.L_395 - .L_394)
	.align		4
.L_394:
        /*0850*/ 	.word	index@(_ZN4vllm3moe44grouped_topk_fused_small_expert_count_kernelIf6__halfiLNS0_11ScoringFuncE0ELi512ELb0ELi22EEEvPT_PfPT1_PKT0_llllllbd)
        /*0854*/ 	.word	0x000000b0


	//----- nvinfo : EIATTR_REGCOUNT
	.align		4
.L_395:
        /*0858*/ 	.byte	0x04, 0x2f
        /*085a*/ 	.short	(.L_397 - .L_396)
	.align		4
.L_396:
        /*085c*/ 	.word	index@(_ZN4vllm3moe44grouped_topk_fused_small_expert_count_kernelIf6__halfiLNS0_11ScoringFuncE0ELi512ELb0ELi8EEEvPT_PfPT1_PKT0_llllllbd)
        /*0860*/ 	.word	0x00000020


	//----- nvinfo : EIATTR_FRAME_SIZE
	.align		4
.L_397:
        /*0864*/ 	.byte	0x04, 0x11
        /*0866*/ 	.short	(.L_399 - .L_398)
	.align		4
.L_398:
        /*0868*/ 	.word	index@($__internal_37_$__cuda_sm20_div_rn_f64_full)
        /*086c*/ 	.word	0x00000040


	//----- nvinfo : EIATTR_FRAME_SIZE
	.align		4
.L_399:
        /*0870*/ 	.byte	0x04, 0x11
        /*0872*/ 	.short	(.L_401 - .L_400)
	.align		4
.L_400:
        /*0874*/ 	.word	index@(_ZN4vllm3moe44grouped_topk_fused_small_expert_count_kernelIf6__halfiLNS0_11ScoringFuncE0ELi512ELb0ELi8EEEvPT_PfPT1_PKT0_llllllbd)
        /*0878*/ 	.word	0x00000040


	//----- nvinfo : EIATTR_REGCOUNT
	.align		4
.L_401:
        /*087c*/ 	.byte	0x04, 0x2f
        /*087e*/ 	.short	(.L_403 - .L_402)
	.align		4
.L_402:
        /*0880*/ 	.word	index@(_ZN4vllm3moe44grouped_topk_fused_small_expert_count_kernelIf6__halfiLNS0_11ScoringFuncE0ELi384ELb0ELi8EEEvPT_PfPT1_PKT0_llllllbd)
        /*0884*/ 	.word	0x00000020


	//----- nvinfo : EIATTR_FRAME_SIZE
	.align		4
.L_403:
        /*0888*/ 	.byte	0x04, 0x11
        /*088a*/ 	.short	(.L_405 - .L_404)
	.align		4
.L_404:
        /*088c*/ 	.word	index@($__internal_36_$__cuda_sm20_div_rn_f64_full)
        /*0890*/ 	.word	0x00000040


	//----- nvinfo : EIATTR_FRAME_SIZE
	.align		4
.L_405:
        /*0894*/ 	.byte	0x04, 0x11
        /*0896*/ 	.short	(.L_407 - .L_406)
	.align		4
.L_406:
        /*0898*/ 	.word	index@(_ZN4vllm3moe44grouped_topk_fused_small_expert_count_kernelIf6__halfiLNS0_11ScoringFuncE0ELi384ELb0ELi8EEEvPT_PfPT1_PKT0_llllllbd)
        /*089c*/ 	.word	0x00000040


	//----- nvinfo : EIATTR_REGCOUNT
	.align		4
.L_407:
        /*08a0*/ 	.byte	0x04, 0x2f
        /*08a2*/ 	.short	(.L_409 - .L_408)
	.align		4
.L_408:
        /*08a4*/ 	.word	index@(_ZN4vllm3moe44grouped_topk_fused_small_expert_count_kernelIf6__halfiLNS0_11ScoringFuncE0ELi128ELb0ELi8EEEvPT_PfPT1_PKT0_llllllbd)
        /*08a8*/ 	.word	0x0000001c


	//----- nvinfo : EIATTR_FRAME_SIZE
	.align		4
.L_409:
        /*08ac*/ 	.byte	0x04, 0x11
        /*08ae*/ 	.short	(.L_411 - .L_410)
	.align		4
.L_410:
        /*08b0*/ 	.word	index@($__internal_35_$__cuda_sm20_div_rn_f64_full)
        /*08b4*/ 	.word	0x00000020


	//----- nvinfo : EIATTR_FRAME_SIZE
	.align		4
.L_411:
        /*08b8*/ 	.byte	0x04, 0x11
        /*08ba*/ 	.short	(.L_413 - .L_412)
	.align		4
.L_412:
        /*08bc*/ 	.word	index@(_ZN4vllm3moe44grouped_topk_fused_small_expert_count_kernelIf6__halfiLNS0_11ScoringFuncE0ELi128ELb0ELi8EEEvPT_PfPT1_PKT0_llllllbd)
        /*08c0*/ 	.word	0x00000020


	//----- nvinfo : EIATTR_REGCOUNT
	.align		4
.L_413:
        /*08c4*/ 	.byte	0x04, 0x2f
        /*08c6*/ 	.short	(.L_415 - .L_414)
	.align		4
.L_414:
        /*08c8*/ 	.word	index@(_ZN4vllm3moe25grouped_topk_fused_kernelIf6__halfiLNS0_11ScoringFuncE0EEEvPT_PfPT1_PKT0_lllllbd)
        /*08cc*/ 	.word	0x0000002c


	//----- nvinfo : EIATTR_FRAME_SIZE
	.align		4
.L_415:
        /*08d0*/ 	.byte	0x04, 0x11
        /*08d2*/ 	.short	(.L_417 - .L_416)
	.align		4
.L_416:
        /*08d4*/ 	.word	index@(_ZN4vllm3moe25grouped_topk_fused_kernelIf6__halfiLNS0_11ScoringFuncE0EEEvPT_PfPT1_PKT0_lllllbd)
        /*08d8*/ 	.word	0x00000000


	//----- nvinfo : EIATTR_REGCOUNT
	.align		4
.L_417:
        /*08dc*/ 	.byte	0x04, 0x2f
        /*08de*/ 	.short	(.L_419 - .L_418)
	.align		4
.L_418:
        /*08e0*/ 	.word	index@(_ZN4vllm3moe44grouped_topk_fused_small_expert_count_kernelIf13__nv_bfloat16iLNS0_11ScoringFuncE0ELi256ELb1ELi8EEEvPT_PfPT1_PKT0_llllllbd)
        /*08e4*/ 	.word	0x0000001f


	//----- nvinfo : EIATTR_FRAME_SIZE
	.align		4
.L_419:
        /*08e8*/ 	.byte	0x04, 0x11
        /*08ea*/ 	.short	(.L_421 - .L_420)
	.align		4
.L_420:
        /*08ec*/ 	.word	index@($__internal_34_$__cuda_sm20_div_rn_f64_full)
        /*08f0*/ 	.word	0x00000020


	//----- nvinfo : EIATTR_FRAME_SIZE
	.align		4
.L_421:
        /*08f4*/ 	.byte	0x04, 0x11
        /*08f6*/ 	.short	(.L_423 - .L_422)
	.align		4
.L_422:
        /*08f8*/ 	.word	index@(_ZN4vllm3moe44grouped_topk_fused_small_expert_count_kernelIf13__nv_bfloat16iLNS0_11ScoringFuncE0ELi256ELb1ELi8EEEvPT_PfPT1_PKT0_llllllbd)
        /*08fc*/ 	.word	0x00000020


	//----- nvinfo : EIATTR_REGCOUNT
	.align		4
.L_423:
        /*0900*/ 	.byte	0x04, 0x2f
        /*0902*/ 	.short	(.L_425 - .L_424)
	.align		4
.L_424:
        /*0904*/ 	.word	index@(_ZN4vllm3moe44grouped_topk_fused_small_expert_count_kernelIf13__nv_bfloat16iLNS0_11ScoringFuncE0ELi512ELb0ELi22EEEvPT_PfPT1_PKT0_llllllbd)
        /*0908*/ 	.word	0x00000020


	//----- nvinfo : EIATTR_FRAME_SIZE
	.align		4
.L_425:
        /*090c*/ 	.byte	0x04, 0x11
        /*090e*/ 	.short	(.L_427 - .L_426)
	.align		4
.L_426:
        /*0910*/ 	.word	index@($__internal_33_$__cuda_sm20_div_rn_f64_full)
        /*0914*/ 	.word	0x000000b0


	//----- nvinfo : EIATTR_FRAME_SIZE
	.align		4
.L_427:
        /*0918*/ 	.byte	0x04, 0x11
        /*091a*/ 	.short	(.L_429 - .L_428)
	.align		4
.L_428:
        /*091c*/ 	.word	index@(_ZN4vllm3moe44grouped_topk_fused_small_expert_count_kernelIf13__nv_bfloat16iLNS0_11ScoringFuncE0ELi512ELb0ELi22EEEvPT_PfPT1_PKT0_llllllbd)
        /*0920*/ 	.word	0x000000b0


	//----- nvinfo : EIATTR_REGCOUNT
	.align		4
.L_429:
        /*0924*/ 	.byte	0x04, 0x2f
        /*0926*/ 	.short	(.L_431 - .L_430)
	.align		4
.L_430:
        /*0928*/ 	.word	index@(_ZN4vllm3moe44grouped_topk_fused_small_expert_count_kernelIf13__nv_bfloat16iLNS0_11ScoringFuncE0ELi512ELb0ELi8EEEvPT_PfPT1_PKT0_llllllbd)
        /*092c*/ 	.word	0x00000020


	//----- nvinfo : EIATTR_FRAME_SIZE
	.align		4
.L_431:
        /*0930*/ 	.byte	0x04, 0x11
        /*0932*/ 	.short	(.L_433 - .L_432)
	.align		4
.L_432:
        /*0934*/ 	.word	index@($__internal_32_$__cuda_sm20_div_rn_f64_full)
        /*0938*/ 	.word	0x00000040


	//----- nvinfo : EIATTR_FRAME_SIZE
	.align		4
.L_433:
        /*093c*/ 	.byte	0x04, 0x11
        /*093e*/ 	.short	(.L_435 - .L_434)
	.align		4
.L_434:
        /*0940*/ 	.word	index@(_ZN4vllm3moe44grouped_topk_fused_small_expert_count_kernelIf13__nv_bfloat16iLNS0_11ScoringFuncE0ELi512ELb0ELi8EEEvPT_PfPT1_PKT0_llllllbd)
        /*0944*/ 	.word	0x00000040


	//----- nvinfo : EIATTR_REGCOUNT
	.align		4
.L_435:
        /*0948*/ 	.byte	0x04, 0x2f
        /*094a*/ 	.short	(.L_437 - .L_436)
	.align		4
.L_436:
        /*094c*/ 	.word	index@(_ZN4vllm3moe44grouped_topk_fused_small_expert_count_kernelIf13__nv_bfloat16iLNS0_11ScoringFuncE0ELi384ELb0ELi8EEEvPT_PfPT1_PKT0_llllllbd)
        /*0950*/ 	.word	0x00000020


	//----- nvinfo : EIATTR_FRAME_SIZE
	.align		4
.L_437:
        /*0954*/ 	.byte	0x04, 0x11
        /*0956*/ 	.short	(.L_439 - .L_438)
	.align		4
.L_438:
        /*0958*/ 	.word	index@($__internal_31_$__cuda_sm20_div_rn_f64_full)
        /*095c*/ 	.word	0x00000040


	//----- nvinfo : EIATTR_FRAME_SIZE
	.align		4
.L_439:
        /*0960*/ 	.byte	0x04, 0x11
        /*0962*/ 	.short	(.L_441 - .L_440)
	.align		4
.L_440:
        /*0964*/ 	.word	index@(_ZN4vllm3moe44grouped_topk_fused_small_expert_count_kernelIf13__nv_bfloat16iLNS0_11ScoringFuncE0ELi384ELb0ELi8EEEvPT_PfPT1_PKT0_llllllbd)
        /*0968*/ 	.word	0x00000040


	//----- nvinfo : EIATTR_REGCOUNT
	.align		4
.L_441:
        /*096c*/ 	.byte	0x04, 0x2f
        /*096e*/ 	.short	(.L_443 - .L_442)
	.align		4
.L_442:
        /*0970*/ 	.word	index@(_ZN4vllm3moe44grouped_topk_fused_small_expert_count_kernelIf13__nv_bfloat16iLNS0_11ScoringFuncE0ELi128ELb0ELi8EEEvPT_PfPT1_PKT0_llllllbd)
        /*0974*/ 	.word	0x0000001c


	//----- nvinfo : EIATTR_FRAME_SIZE
	.align		4
.L_443:
        /*0978*/ 	.byte	0x04, 0x11
        /*097a*/ 	.short	(.L_445 - .L_444)
	.align		4
.L_444:
        /*097c*/ 	.word	index@($__internal_30_$__cuda_sm20_div_rn_f64_full)
        /*0980*/ 	.word	0x00000020


	//----- nvinfo : EIATTR_FRAME_SIZE
	.align		4
.L_445:
        /*0984*/ 	.byte	0x04, 0x11
        /*0986*/ 	.short	(.L_447 - .L_446)
	.align		4
.L_446:
        /*0988*/ 	.word	index@(_ZN4vllm3moe44grouped_topk_fused_small_expert_count_kernelIf13__nv_bfloat16iLNS0_11ScoringFuncE0ELi128ELb0ELi8EEEvPT_PfPT1_PKT0_llllllbd)
        /*098c*/ 	.word	0x00000020


	//----- nvinfo : EIATTR_REGCOUNT
	.align		4
.L_447:
        /*0990*/ 	.byte	0x04, 0x2f
        /*0992*/ 	.short	(.L_449 - .L_448)
	.align		4
.L_448:
        /*0994*/ 	.word	index@(_ZN4vllm3moe25grouped_topk_fused_kernelIf13__nv_bfloat16iLNS0_11ScoringFuncE0EEEvPT_PfPT1_PKT0_lllllbd)
        /*0998*/ 	.word	0x0000002c


	//----- nvinfo : EIATTR_FRAME_SIZE
	.align		4
.L_449:
        /*099c*/ 	.byte	0x04, 0x11
        /*099e*/ 	.short	(.L_451 - .L_450)
	.align		4
.L_450:
        /*09a0*/ 	.word	index@(_ZN4vllm3moe25grouped_topk_fused_kernelIf13__nv_bfloat16iLNS0_11ScoringFuncE0EEEvPT_PfPT1_PKT0_lllllbd)
        /*09a4*/ 	.word	0x00000000


	//----- nvinfo : EIATTR_REGCOUNT
	.align		4
.L_451:
        /*09a8*/ 	.byte	0x04, 0x2f
        /*09aa*/ 	.short	(.L_453 - .L_452)
	.align		4
.L_452:
        /*09ac*/ 	.word	index@(_ZN4vllm3moe44grouped_topk_fused_small_expert_count_kernelI6__halffiLNS0_11ScoringFuncE0ELi256ELb1ELi8EEEvPT_PfPT1_PKT0_llllllbd)
        /*09b0*/ 	.word	0x0000001f


	//----- nvinfo : EIATTR_FRAME_SIZE
	.align		4
.L_453:
        /*09b4*/ 	.byte	0x04, 0x11
        /*09b6*/ 	.short	(.L_455 - .L_454)
	.align		4
.L_454:
        /*09b8*/ 	.word	index@($__internal_29_$__cuda_sm20_div_rn_f64_full)
        /*09bc*/ 	.word	0x00000020


	//----- nvinfo : EIATTR_FRAME_SIZE
	.align		4
.L_455:
        /*09c0*/ 	.byte	0x04, 0x11
        /*09c2*/ 	.short	(.L_457 - .L_456)
	.align		4
.L_456:
        /*09c4*/ 	.word	index@(_ZN4vllm3moe44grouped_topk_fused_small_expert_count_kernelI6__halffiLNS0_11ScoringFuncE0ELi256ELb1ELi8EEEvPT_PfPT1_PKT0_llllllbd)
        /*09c8*/ 	.word	0x00000020


	//----- nvinfo : EIATTR_REGCOUNT
	.align		4
.L_457:
        /*09cc*/ 	.byte	0x04, 0x2f
        /*09ce*/ 	.short	(.L_459 - .L_458)
	.align		4
.L_458:
        /*09d0*/ 	.word	index@(_ZN4vllm3moe44grouped_topk_fused_small_expert_count_kernelI6__halffiLNS0_11ScoringFuncE0ELi512ELb0ELi22EEEvPT_PfPT1_PKT0_llllllbd)
        /*09d4*/ 	.word	0x00000020


	//----- nvinfo : EIATTR_FRAME_SIZE
	.align		4
.L_459:
        /*09d8*/ 	.byte	0x04, 0x11
        /*09da*/ 	.short	(.L_461 - .L_460)
	.align		4
.L_460:
        /*09dc*/ 	.word	index@($__internal_28_$__cuda_sm20_div_rn_f64_full)
        /*09e0*/ 	.word	0x000000b0


	//----- nvinfo : EIATTR_FRAME_SIZE
	.align		4
.L_461:
        /*09e4*/ 	.byte	0x04, 0x11
        /*09e6*/ 	.short	(.L_463 - .L_462)
	.align		4
.L_462:
        /*09e8*/ 	.word	index@(_ZN4vllm3moe44grouped_topk_fused_small_expert_count_kernelI6__halffiLNS0_11ScoringFuncE0ELi512ELb0ELi22EEEvPT_PfPT1_PKT0_llllllbd)
        /*09ec*/ 	.word	0x000000b0


	//----- nvinfo : EIATTR_REGCOUNT
	.align		4
.L_463:
        /*09f0*/ 	.byte	0x04, 0x2f
        /*09f2*/ 	.short	(.L_465 - .L_464)
	.align		4
.L_464:
        /*09f4*/ 	.word	index@(_ZN4vllm3moe44grouped_topk_fused_small_expert_count_kernelI6__halffiLNS0_11ScoringFuncE0ELi512ELb0ELi8EEEvPT_PfPT1_PKT0_llllllbd)
        /*09f8*/ 	.word	0x00000020


	//----- nvinfo : EIATTR_FRAME_SIZE
	.align		4
.L_465:
        /*09fc*/ 	.byte	0x04, 0x11
        /*09fe*/ 	.short	(.L_467 - .L_466)
	.align		4
.L_466:
        /*0a00*/ 	.word	index@($__internal_27_$__cuda_sm20_div_rn_f64_full)
        /*0a04*/ 	.word	0x00000040


	//----- nvinfo : EIATTR_FRAME_SIZE
	.align		4
.L_467:
        /*0a08*/ 	.byte	0x04, 0x11
        /*0a0a*/ 	.short	(.L_469 - .L_468)
	.align		4
.L_468:
        /*0a0c*/ 	.word	index@(_ZN4vllm3moe44grouped_topk_fused_small_expert_count_kernelI6__halffiLNS0_11ScoringFuncE0ELi512ELb0ELi8EEEvPT_PfPT1_PKT0_llllllbd)
        /*0a10*/ 	.word	0x00000040


	//----- nvinfo : EIATTR_REGCOUNT
	.align		4
.L_469:
        /*0a14*/ 	.byte	0x04, 0x2f
        /*0a16*/ 	.short	(.L_471 - .L_470)
	.align		4
.L_470:
        /*0a18*/ 	.word	index@(_ZN4vllm3moe44grouped_topk_fused_small_expert_count_kernelI6__halffiLNS0_11ScoringFuncE0ELi384ELb0ELi8EEEvPT_PfPT1_PKT0_llllllbd)
        /*0a1c*/ 	.word	0x00000020


	//----- nvinfo : EIATTR_FRAME_SIZE
	.align		4
.L_471:
        /*0a20*/ 	.byte	0x04, 0x11
        /*0a22*/ 	.short	(.L_473 - .L_472)
	.align		4
.L_472:
        /*0a24*/ 	.word	index@($__internal_26_$__cuda_sm20_div_rn_f64_full)
        /*0a28*/ 	.word	0x00000040


	//----- nvinfo : EIATTR_FRAME_SIZE
	.align		4
.L_473:
        /*0a2c*/ 	.byte	0x04, 0x11
        /*0a2e*/ 	.short	(.L_475 - .L_474)
	.align		4
.L_474:
        /*0a30*/ 	.word	index@(_ZN4vllm3moe44grouped_topk_fused_small_expert_count_kernelI6__halffiLNS0_11ScoringFuncE0ELi384ELb0ELi8EEEvPT_PfPT1_PKT0_llllllbd)
        /*0a34*/ 	.word	0x00000040


	//----- nvinfo : EIATTR_REGCOUNT
	.align		4
.L_475:
        /*0a38*/ 	.byte	0x04, 0x2f
        /*0a3a*/ 	.short	(.L_477 - .L_476)
	.align		4
.L_476:
        /*0a3c*/ 	.word	index@(_ZN4vllm3moe44grouped_topk_fused_small_expert_count_kernelI6__halffiLNS0_11ScoringFuncE0ELi128ELb0ELi8EEEvPT_PfPT1_PKT0_llllllbd)
        /*0a40*/ 	.word	0x0000001c


	//----- nvinfo : EIATTR_FRAME_SIZE
	.align		4
.L_477:
        /*0a44*/ 	.byte	0x04, 0x11
        /*0a46*/ 	.short	(.L_479 - .L_478)
	.align		4
.L_478:
        /*0a48*/ 	.word	index@($__internal_25_$__cuda_sm20_div_rn_f64_full)
        /*0a4c*/ 	.word	0x00000020


	//----- nvinfo : EIATTR_FRAME_SIZE
	.align		4
.L_479:
        /*0a50*/ 	.byte	0x04, 0x11
        /*0a52*/ 	.short	(.L_481 - .L_480)
	.align		4
.L_480:
        /*0a54*/ 	.word	index@(_ZN4vllm3moe44grouped_topk_fused_small_expert_count_kernelI6__halffiLNS0_11ScoringFuncE0ELi128ELb0ELi8EEEvPT_PfPT1_PKT0_llllllbd)
        /*0a58*/ 	.word	0x00000020


	//----- nvinfo : EIATTR_REGCOUNT
	.align		4
.L_481:
        /*0a5c*/ 	.byte	0x04, 0x2f
        /*0a5e*/ 	.short	(.L_483 - .L_482)
	.align		4
.L_482:
        /*0a60*/ 	.word	index@(_ZN4vllm3moe25grouped_topk_fused_kernelI6__halffiLNS0_11ScoringFuncE0EEEvPT_PfPT1_PKT0_lllllbd)
        /*0a64*/ 	.word	0x0000002e


	//----- nvinfo : EIATTR_FRAME_SIZE
	.align		4
.L_483:
        /*0a68*/ 	.byte	0x04, 0x11
        /*0a6a*/ 	.short	(.L_485 - .L_484)
	.align		4
.L_484:
        /*0a6c*/ 	.word	index@(_ZN4vllm3moe25grouped_topk_fused_kernelI6__halffiLNS0_11ScoringFuncE0EEEvPT_PfPT1_PKT0_lllllbd)
        /*0a70*/ 	.word	0x00000000


	//----- nvinfo : EIATTR_REGCOUNT
	.align		4
.L_485:
        /*0a74*/ 	.byte	0x04, 0x2f
        /*0a76*/ 	.short	(.L_487 - .L_486)
	.align		4
.L_486:
        /*0a78*/ 	.word	index@(_ZN4vllm3moe44grouped_topk_fused_small_expert_count_kernelI6__halfS2_iLNS0_11ScoringFuncE0ELi256ELb1ELi8EEEvPT_PfPT1_PKT0_llllllbd)
        /*0a7c*/ 	.word	0x0000001f


	//----- nvinfo : EIATTR_FRAME_SIZE
	.align		4
.L_487:
        /*0a80*/ 	.byte	0x04, 0x11
        /*0a82*/ 	.short	(.L_489 - .L_488)
	.align		4
.L_488:
        /*0a84*/ 	.word	index@($__internal_24_$__cuda_sm20_div_rn_f64_full)
        /*0a88*/ 	.word	0x00000020


	//----- nvinfo : EIATTR_FRAME_SIZE
	.align		4
.L_489:
        /*0a8c*/ 	.byte	0x04, 0x11
        /*0a8e*/ 	.short	(.L_491 - .L_490)
	.align		4
.L_490:
        /*0a90*/ 	.word	index@(_ZN4vllm3moe44grouped_topk_fused_small_expert_count_kernelI6__halfS2_iLNS0_11ScoringFuncE0ELi256ELb1ELi8EEEvPT_PfPT1_PKT0_llllllbd)
        /*0a94*/ 	.word	0x00000020


	//----- nvinfo : EIATTR_REGCOUNT
	.align		4
.L_491:
        /*0a98*/ 	.byte	0x04, 0x2f
        /*0a9a*/ 	.short	(.L_493 - .L_492)
	.align		4
.L_492:
        /*0a9c*/ 	.word	index@(_ZN4vllm3moe44grouped_topk_fused_small_expert_count_kernelI6__halfS2_iLNS0_11ScoringFuncE0ELi512ELb0ELi22EEEvPT_PfPT1_PKT0_llllllbd)
        /*0aa0*/ 	.word	0x00000020


	//----- nvinfo : EIATTR_FRAME_SIZE
	.align		4
.L_493:
        /*0aa4*/ 	.byte	0x04, 0x11
        /*0aa6*/ 	.short	(.L_495 - .L_494)
	.align		4
.L_494:
        /*0aa8*/ 	.word	index@($__internal_23_$__cuda_sm20_div_rn_f64_full)
        /*0aac*/ 	.word	0x000000b0


	//----- nvinfo : EIATTR_FRAME_SIZE
	.align		4
.L_495:
        /*0ab0*/ 	.byte	0x04, 0x11
        /*0ab2*/ 	.short	(.L_497 - .L_496)
	.align		4
.L_496:
        /*0ab4*/ 	.word	index@(_ZN4vllm3moe44grouped_topk_fused_small_expert_count_kernelI6__halfS2_iLNS0_11ScoringFuncE0ELi512ELb0ELi22EEEvPT_PfPT1_PKT0_llllllbd)
        /*0ab8*/ 	.word	0x000000b0


	//----- nvinfo : EIATTR_REGCOUNT
	.align		4
.L_497:
        /*0abc*/ 	.byte	0x04, 0x2f
        /*0abe*/ 	.short	(.L_499 - .L_498)
	.align		4
.L_498:
        /*0ac0*/ 	.word	index@(_ZN4vllm3moe44grouped_topk_fused_small_expert_count_kernelI6__halfS2_iLNS0_11ScoringFuncE0ELi512ELb0ELi8EEEvPT_PfPT1_PKT0_llllllbd)
        /*0ac4*/ 	.word	0x00000020


	//----- nvinfo : EIATTR_FRAME_SIZE
	.align		4
.L_499:
        /*0ac8*/ 	.byte	0x04, 0x11
        /*0aca*/ 	.short	(.L_501 - .L_500)
	.align		4
.L_500:
        /*0acc*/ 	.word	index@($__internal_22_$__cuda_sm20_div_rn_f64_full)
        /*0ad0*/ 	.word	0x00000040


	//----- nvinfo : EIATTR_FRAME_SIZE
	.align		4
.L_501:
        /*0ad4*/ 	.byte	0x04, 0x11
        /*0ad6*/ 	.short	(.L_503 - .L_502)
	.align		4
.L_502:
        /*0ad8*/ 	.word	index@(_ZN4vllm3moe44grouped_topk_fused_small_expert_count_kernelI6__halfS2_iLNS0_11ScoringFuncE0ELi512ELb0ELi8EEEvPT_PfPT1_PKT0_llllllbd)
        /*0adc*/ 	.word	0x00000040


	//----- nvinfo : EIATTR_REGCOUNT
	.align		4
.L_503:
        /*0ae0*/ 	.byte	0x04, 0x2f
        /*0ae2*/ 	.short	(.L_505 - .L_504)
	.align		4
.L_504:
        /*0ae4*/ 	.word	index@(_ZN4vllm3moe44grouped_topk_fused_small_expert_count_kernelI6__halfS2_iLNS0_11ScoringFuncE0ELi384ELb0ELi8EEEvPT_PfPT1_PKT0_llllllbd)
        /*0ae8*/ 	.word	0x00000020


	//----- nvinfo : EIATTR_FRAME_SIZE
	.align		4
.L_505:
        /*0aec*/ 	.byte	0x04, 0x11
        /*0aee*/ 	.short	(.L_507 - .L_506)
	.align		4
.L_506:
        /*0af0*/ 	.word	index@($__internal_21_$__cuda_sm20_div_rn_f64_full)
        /*0af4*/ 	.word	0x00000040


	//----- nvinfo : EIATTR_FRAME_SIZE
	.align		4
.L_507:
        /*0af8*/ 	.byte	0x04, 0x11
        /*0afa*/ 	.short	(.L_509 - .L_508)
	.align		4
.L_508:
        /*0afc*/ 	.word	index@(_ZN4vllm3moe44grouped_topk_fused_small_expert_count_kernelI6__halfS2_iLNS0_11ScoringFuncE0ELi384ELb0ELi8EEEvPT_PfPT1_PKT0_llllllbd)
        /*0b00*/ 	.word	0x00000040


	//----- nvinfo : EIATTR_REGCOUNT
	.align		4
.L_509:
        /*0b04*/ 	.byte	0x04, 0x2f
        /*0b06*/ 	.short	(.L_511 - .L_510)
	.align		4
.L_510:
        /*0b08*/ 	.word	index@(_ZN4vllm3moe44grouped_topk_fused_small_expert_count_kernelI6__halfS2_iLNS0_11ScoringFuncE0ELi128ELb0ELi8EEEvPT_PfPT1_PKT0_llllllbd)
        /*0b0c*/ 	.word	0x0000001c


	//----- nvinfo : EIATTR_FRAME_SIZE
	.align		4
.L_511:
        /*0b10*/ 	.byte	0x04, 0x11
        /*0b12*/ 	.short	(.L_513 - .L_512)
	.align		4
.L_512:
        /*0b14*/ 	.word	index@($__internal_20_$__cuda_sm20_div_rn_f64_full)
        /*0b18*/ 	.word	0x00000020


	//----- nvinfo : EIATTR_FRAME_SIZE
	.align		4
.L_513:
        /*0b1c*/ 	.byte	0x04, 0x11
        /*0b1e*/ 	.short	(.L_515 - .L_514)
	.align		4
.L_514:
        /*0b20*/ 	.word	index@(_ZN4vllm3moe44grouped_topk_fused_small_expert_count_kernelI6__halfS2_iLNS0_11ScoringFuncE0ELi128ELb0ELi8EEEvPT_PfPT1_PKT0_llllllbd)
        /*0b24*/ 	.word	0x00000020


	//----- nvinfo : EIATTR_REGCOUNT
	.align		4
.L_515:
        /*0b28*/ 	.byte	0x04, 0x2f
        /*0b2a*/ 	.short	(.L_517 - .L_516)
	.align		4
.L_516:
        /*0b2c*/ 	.word	index@(_ZN4vllm3moe25grouped_topk_fused_kernelI6__halfS2_iLNS0_11ScoringFuncE0EEEvPT_PfPT1_PKT0_lllllbd)
        /*0b30*/ 	.word	0x0000002e


	//----- nvinfo : EIATTR_FRAME_SIZE
	.align		4
.L_517:
        /*0b34*/ 	.byte	0x04, 0x11
        /*0b36*/ 	.short	(.L_519 - .L_518)
	.align		4
.L_518:
        /*0b38*/ 	.word	index@(_ZN4vllm3moe25grouped_topk_fused_kernelI6__halfS2_iLNS0_11ScoringFuncE0EEEvPT_PfPT1_PKT0_lllllbd)
        /*0b3c*/ 	.word	0x00000000


	//----- nvinfo : EIATTR_REGCOUNT
	.align		4
.L_519:
        /*0b40*/ 	.byte	0x04, 0x2f
        /*0b42*/ 	.short	(.L_521 - .L_520)
	.align		4
.L_520:
        /*0b44*/ 	.word	index@(_ZN4vllm3moe44grouped_topk_fused_small_expert_count_kernelI6__half13__nv_bfloat16iLNS0_11ScoringFuncE0ELi256ELb1ELi8EEEvPT_PfPT1_PKT0_llllllbd)
        /*0b48*/ 	.word	0x0000001f


	//----- nvinfo : EIATTR_FRAME_SIZE
	.align		4
.L_521:
        /*0b4c*/ 	.byte	0x04, 0x11
        /*0b4e*/ 	.short	(.L_523 - .L_522)
	.align		4
.L_522:
        /*0b50*/ 	.word	index@($__internal_19_$__cuda_sm20_div_rn_f64_full)
        /*0b54*/ 	.word	0x00000020


	//----- nvinfo : EIATTR_FRAME_SIZE
	.align		4
.L_523:
        /*0b58*/ 	.byte	0x04, 0x11
        /*0b5a*/ 	.short	(.L_525 - .L_524)
	.align		4
.L_524:
        /*0b5c*/ 	.word	index@(_ZN4vllm3moe44grouped_topk_fused_small_expert_count_kernelI6__half13__nv_bfloat16iLNS0_11ScoringFuncE0ELi256ELb1ELi8EEEvPT_PfPT1_PKT0_llllllbd)
        /*0b60*/ 	.word	0x00000020


	//----- nvinfo : EIATTR_REGCOUNT
	.align		4
.L_525:
        /*0b64*/ 	.byte	0x04, 0x2f
        /*0b66*/ 	.short	(.L_527 - .L_526)
	.align		4
.L_526:
        /*0b68*/ 	.word	index@(_ZN4vllm3moe44grouped_topk_fused_small_expert_count_kernelI6__half13__nv_bfloat16iLNS0_11ScoringFuncE0ELi512ELb0ELi22EEEvPT_PfPT1_PKT0_llllllbd)
        /*0b6c*/ 	.word	0x00000020


	//----- nvinfo : EIATTR_FRAME_SIZE
	.align		4
.L_527:
        /*0b70*/ 	.byte	0x04, 0x11
        /*0b72*/ 	.short	(.L_529 - .L_528)
	.align		4
.L_528:
        /*0b74*/ 	.word	index@($__internal_18_$__cuda_sm20_div_rn_f64_full)
        /*0b78*/ 	.word	0x000000b0


	//----- nvinfo : EIATTR_FRAME_SIZE
	.align		4
.L_529:
        /*0b7c*/ 	.byte	0x04, 0x11
        /*0b7e*/ 	.short	(.L_531 - .L_530)
	.align		4
.L_530:
        /*0b80*/ 	.word	index@(_ZN4vllm3moe44grouped_topk_fused_small_expert_count_kernelI6__half13__nv_bfloat16iLNS0_11ScoringFuncE0ELi512ELb0ELi22EEEvPT_PfPT1_PKT0_llllllbd)
        /*0b84*/ 	.word	0x000000b0


	//----- nvinfo : EIATTR_REGCOUNT
	.align		4
.L_531:
        /*0b88*/ 	.byte	0x04, 0x2f
        /*0b8a*/ 	.short	(.L_533 - .L_532)
	.align		4
.L_532:
        /*0b8c*/ 	.word	index@(_ZN4vllm3moe44grouped_topk_fused_small_expert_count_kernelI6__half13__nv_bfloat16iLNS0_11ScoringFuncE0ELi512ELb0ELi8EEEvPT_PfPT1_PKT0_llllllbd)
        /*0b90*/ 	.word	0x00000020


	//----- nvinfo : EIATTR_FRAME_SIZE
	.align		4
.L_533:
        /*0b94*/ 	.byte	0x04, 0x11
        /*0b96*/ 	.short	(.L_535 - .L_534)
	.align		4
.L_534:
        /*0b98*/ 	.word	index@($__internal_17_$__cuda_sm20_div_rn_f64_full)
        /*0b9c*/ 	.word	0x00000040


	//----- nvinfo : EIATTR_FRAME_SIZE
	.align		4
.L_535:
        /*0ba0*/ 	.byte	0x04, 0x11
        /*0ba2*/ 	.short	(.L_537 - .L_536)
	.align		4
.L_536:
        /*0ba4*/ 	.word	index@(_ZN4vllm3moe44grouped_topk_fused_small_expert_count_kernelI6__half13__nv_bfloat16iLNS0_11ScoringFuncE0ELi512ELb0ELi8EEEvPT_PfPT1_PKT0_llllllbd)
        /*0ba8*/ 	.word	0x00000040


	//----- nvinfo : EIATTR_REGCOUNT
	.align		4
.L_537:
        /*0bac*/ 	.byte	0x04, 0x2f
        /*0bae*/ 	.short	(.L_539 - .L_538)
	.align		4
.L_538:
        /*0bb0*/ 	.word	index@(_ZN4vllm3moe44grouped_topk_fused_small_expert_count_kernelI6__half13__nv_bfloat16iLNS0_11ScoringFuncE0ELi384ELb0ELi8EEEvPT_PfPT1_PKT0_llllllbd)
        /*0bb4*/ 	.word	0x00000020


	//----- nvinfo : EIATTR_FRAME_SIZE
	.align		4
.L_539:
        /*0bb8*/ 	.byte	0x04, 0x11
        /*0bba*/ 	.short	(.L_541 - .L_540)
	.align		4
.L_540:
        /*0bbc*/ 	.word	index@($__internal_16_$__cuda_sm20_div_rn_f64_full)
        /*0bc0*/ 	.word	0x00000040


	//----- nvinfo : EIATTR_FRAME_SIZE
	.align		4
.L_541:
        /*0bc4*/ 	.byte	0x04, 0x11
        /*0bc6*/ 	.short	(.L_543 - .L_542)
	.align		4
.L_542:
        /*0bc8*/ 	.word	index@(_ZN4vllm3moe44grouped_topk_fused_small_expert_count_kernelI6__half13__nv_bfloat16iLNS0_11ScoringFuncE0ELi384ELb0ELi8EEEvPT_PfPT1_PKT0_llllllbd)
        /*0bcc*/ 	.word	0x00000040


	//----- nvinfo : EIATTR_REGCOUNT
	.align		4
.L_543:
        /*0bd0*/ 	.byte	0x04, 0x2f
        /*0bd2*/ 	.short	(.L_545 - .L_544)
	.align		4
.L_544:
        /*0bd4*/ 	.word	index@(_ZN4vllm3moe44grouped_topk_fused_small_expert_count_kernelI6__half13__nv_bfloat16iLNS0_11ScoringFuncE0ELi128ELb0ELi8EEEvPT_PfPT1_PKT0_llllllbd)
        /*0bd8*/ 	.word	0x0000001c


	//----- nvinfo : EIATTR_FRAME_SIZE
	.align		4
.L_545:
        /*0bdc*/ 	.byte	0x04, 0x11
        /*0bde*/ 	.short	(.L_547 - .L_546)
	.align		4
.L_546:
        /*0be0*/ 	.word	index@($__internal_15_$__cuda_sm20_div_rn_f64_full)
        /*0be4*/ 	.word	0x00000020


	//----- nvinfo : EIATTR_FRAME_SIZE
	.align		4
.L_547:
        /*0be8*/ 	.byte	0x04, 0x11
        /*0bea*/ 	.short	(.L_549 - .L_548)
	.align		4
.L_548:
        /*0bec*/ 	.word	index@(_ZN4vllm3moe44grouped_topk_fused_small_expert_count_kernelI6__half13__nv_bfloat16iLNS0_11ScoringFuncE0ELi128ELb0ELi8EEEvPT_PfPT1_PKT0_llllllbd)
        /*0bf0*/ 	.word	0x00000020


	//----- nvinfo : EIATTR_REGCOUNT
	.align		4
.L_549:
        /*0bf4*/ 	.byte	0x04, 0x2f
        /*0bf6*/ 	.short	(.L_551 - .L_550)
	.align		4
.L_550:
        /*0bf8*/ 	.word	index@(_ZN4vllm3moe25grouped_topk_fused_kernelI6__half13__nv_bfloat16iLNS0_11ScoringFuncE0EEEvPT_PfPT1_PKT0_lllllbd)
        /*0bfc*/ 	.word	0x0000002e


	//----- nvinfo : EIATTR_FRAME_SIZE
	.align		4
.L_551:
        /*0c00*/ 	.byte	0x04, 0x11
        /*0c02*/ 	.short	(.L_553 - .L_552)
	.align		4
.L_552:
        /*0c04*/ 	.word	index@(_ZN4vllm3moe25grouped_topk_fused_kernelI6__half13__nv_bfloat16iLNS0_11ScoringFuncE0EEEvPT_PfPT1_PKT0_lllllbd)
        /*0c08*/ 	.word	0x00000000


	//----- nvinfo : EIATTR_REGCOUNT
	.align		4
.L_553:
        /*0c0c*/ 	.byte	0x04, 0x2f
        /*0c0e*/ 	.short	(.L_555 - .L_554)
	.align		4
.L_554:
        /*0c10*/ 	.word	index@(_ZN4vllm3moe44grouped_topk_fused_small_expert_count_kernelI13__nv_bfloat16fiLNS0_11ScoringFuncE0ELi256ELb1ELi8EEEvPT_PfPT1_PKT0_llllllbd)
        /*0c14*/ 	.word	0x0000001f


	//----- nvinfo : EIATTR_FRAME_SIZE
	.align		4
.L_555:
        /*0c18*/ 	.byte	0x04, 0x11
        /*0c1a*/ 	.short	(.L_557 - .L_556)
	.align		4
.L_556:
        /*0c1c*/ 	.word	index@($__internal_14_$__cuda_sm20_div_rn_f64_full)
        /*0c20*/ 	.word	0x00000020


	//----- nvinfo : EIATTR_FRAME_SIZE
	.align		4
.L_557:
        /*0c24*/ 	.byte	0x04, 0x11
        /*0c26*/ 	.short	(.L_559 - .L_558)
	.align		4
.L_558:
        /*0c28*/ 	.word	index@(_ZN4vllm3moe44grouped_topk_fused_small_expert_count_kernelI13__nv_bfloat16fiLNS0_11ScoringFuncE0ELi256ELb1ELi8EEEvPT_PfPT1_PKT0_llllllbd)
        /*0c2c*/ 	.word	0x00000020


	//----- nvinfo : EIATTR_REGCOUNT
	.align		4
.L_559:
        /*0c30*/ 	.byte	0x04, 0x2f
        /*0c32*/ 	.short	(.L_561 - .L_560)
	.align		4
.L_560:
        /*0c34*/ 	.word	index@(_ZN4vllm3moe44grouped_topk_fused_small_expert_count_kernelI13__nv_bfloat16fiLNS0_11ScoringFuncE0ELi512ELb0ELi22EEEvPT_PfPT1_PKT0_llllllbd)
        /*0c38*/ 	.word	0x00000020


	//----- nvinfo : EIATTR_FRAME_SIZE
	.align		4
.L_561:
        /*0c3c*/ 	.byte	0x04, 0x11
        /*0c3e*/ 	.short	(.L_563 - .L_562)
	.align		4
.L_562:
        /*0c40*/ 	.word	index@($__internal_13_$__cuda_sm20_div_rn_f64_full)
        /*0c44*/ 	.word	0x000000b0


	//----- nvinfo : EIATTR_FRAME_SIZE
	.align		4
.L_563:
        /*0c48*/ 	.byte	0x04, 0x11
        /*0c4a*/ 	.short	(.L_565 - .L_564)
	.align		4
.L_564:
        /*0c4c*/ 	.word	index@(_ZN4vllm3moe44grouped_topk_fused_small_expert_count_kernelI13__nv_bfloat16fiLNS0_11ScoringFuncE0ELi512ELb0ELi22EEEvPT_PfPT1_PKT0_llllllbd)
        /*0c50*/ 	.word	0x000000b0


	//----- nvinfo : EIATTR_REGCOUNT
	.align		4
.L_565:
        /*0c54*/ 	.byte	0x04, 0x2f
        /*0c56*/ 	.short	(.L_567 - .L_566)
	.align		4
.L_566:
        /*0c58*/ 	.word	index@(_ZN4vllm3moe44grouped_topk_fused_small_expert_count_kernelI13__nv_bfloat16fiLNS0_11ScoringFuncE0ELi512ELb0ELi8EEEvPT_PfPT1_PKT0_llllllbd)
        /*0c5c*/ 	.word	0x00000020


	//----- nvinfo : EIATTR_FRAME_SIZE
	.align		4
.L_567:
        /*0c60*/ 	.byte	0x04, 0x11
        /*0c62*/ 	.short	(.L_569 - .L_568)
	.align		4
.L_568:
        /*0c64*/ 	.word	index@($__internal_12_$__cuda_sm20_div_rn_f64_full)
        /*0c68*/ 	.word	0x00000040


	//----- nvinfo : EIATTR_FRAME_SIZE
	.align		4
.L_569:
        /*0c6c*/ 	.byte	0x04, 0x11
        /*0c6e*/ 	.short	(.L_571 - .L_570)
	.align		4
.L_570:
        /*0c70*/ 	.word	index@(_ZN4vllm3moe44grouped_topk_fused_small_expert_count_kernelI13__nv_bfloat16fiLNS0_11ScoringFuncE0ELi512ELb0ELi8EEEvPT_PfPT1_PKT0_llllllbd)
        /*0c74*/ 	.word	0x00000040


	//----- nvinfo : EIATTR_REGCOUNT
	.align		4
.L_571:
        /*0c78*/ 	.byte	0x04, 0x2f
        /*0c7a*/ 	.short	(.L_573 - .L_572)
	.align		4
.L_572:
        /*0c7c*/ 	.word	index@(_ZN4vllm3moe44grouped_topk_fused_small_expert_count_kernelI13__nv_bfloat16fiLNS0_11ScoringFuncE0ELi384ELb0ELi8EEEvPT_PfPT1_PKT0_llllllbd)
        /*0c80*/ 	.word	0x00000020


	//----- nvinfo : EIATTR_FRAME_SIZE
	.align		4
.L_573:
        /*0c84*/ 	.byte	0x04, 0x11
        /*0c86*/ 	.short	(.L_575 - .L_574)
	.align		4
.L_574:
        /*0c88*/ 	.word	index@($__internal_11_$__cuda_sm20_div_rn_f64_full)
        /*0c8c*/ 	.word	0x00000040


	//----- nvinfo : EIATTR_FRAME_SIZE
	.align		4
.L_575:
        /*0c90*/ 	.byte	0x04, 0x11
        /*0c92*/ 	.short	(.L_577 - .L_576)
	.align		4
.L_576:
        /*0c94*/ 	.word	index@(_ZN4vllm3moe44grouped_topk_fused_small_expert_count_kernelI13__nv_bfloat16fiLNS0_11ScoringFuncE0ELi384ELb0ELi8EEEvPT_PfPT1_PKT0_llllllbd)
        /*0c98*/ 	.word	0x00000040


	//----- nvinfo : EIATTR_REGCOUNT
	.align		4
.L_577:
        /*0c9c*/ 	.byte	0x04, 0x2f
        /*0c9e*/ 	.short	(.L_579 - .L_578)
	.align		4
.L_578:
        /*0ca0*/ 	.word	index@(_ZN4vllm3moe44grouped_topk_fused_small_expert_count_kernelI13__nv_bfloat16fiLNS0_11ScoringFuncE0ELi128ELb0ELi8EEEvPT_PfPT1_PKT0_llllllbd)
        /*0ca4*/ 	.word	0x0000001c


	//----- nvinfo : EIATTR_FRAME_SIZE
	.align		4
.L_579:
        /*0ca8*/ 	.byte	0x04, 0x11
        /*0caa*/ 	.short	(.L_581 - .L_580)
	.align		4
.L_580:
        /*0cac*/ 	.word	index@($__internal_10_$__cuda_sm20_div_rn_f64_full)
        /*0cb0*/ 	.word	0x00000020


	//----- nvinfo : EIATTR_FRAME_SIZE
	.align		4
.L_581:
        /*0cb4*/ 	.byte	0x04, 0x11
        /*0cb6*/ 	.short	(.L_583 - .L_582)
	.align		4
.L_582:
        /*0cb8*/ 	.word	index@(_ZN4vllm3moe44grouped_topk_fused_small_expert_count_kernelI13__nv_bfloat16fiLNS0_11ScoringFuncE0ELi128ELb0ELi8EEEvPT_PfPT1_PKT0_llllllbd)
        /*0cbc*/ 	.word	0x00000020


	//----- nvinfo : EIATTR_REGCOUNT
	.align		4
.L_583:
        /*0cc0*/ 	.byte	0x04, 0x2f
        /*0cc2*/ 	.short	(.L_585 - .L_584)
	.align		4
.L_584:
        /*0cc4*/ 	.word	index@(_ZN4vllm3moe25grouped_topk_fused_kernelI13__nv_bfloat16fiLNS0_11ScoringFuncE0EEEvPT_PfPT1_PKT0_lllllbd)
        /*0cc8*/ 	.word	0x0000002e


	//----- nvinfo : EIATTR_FRAME_SIZE
	.align		4
.L_585:
        /*0ccc*/ 	.byte	0x04, 0x11
        /*0cce*/ 	.short	(.L_587 - .L_586)
	.align		4
.L_586:
        /*0cd0*/ 	.word	index@(_ZN4vllm3moe25grouped_topk_fused_kernelI13__nv_bfloat16fiLNS0_11ScoringFuncE0EEEvPT_PfPT1_PKT0_lllllbd)
        /*0cd4*/ 	.word	0x00000000


	//----- nvinfo : EIATTR_REGCOUNT
	.align		4
.L_587:
        /*0cd8*/ 	.byte	0x04, 0x2f
        /*0cda*/ 	.short	(.L_589 - .L_588)
	.align		4
.L_588:
        /*0cdc*/ 	.word	index@(_ZN4vllm3moe44grouped_topk_fused_small_expert_count_kernelI13__nv_bfloat166__halfiLNS0_11ScoringFuncE0ELi256ELb1ELi8EEEvPT_PfPT1_PKT0_llllllbd)
        /*0ce0*/ 	.word	0x0000001f


	//----- nvinfo : EIATTR_FRAME_SIZE
	.align		4
.L_589:
        /*0ce4*/ 	.byte	0x04, 0x11
        /*0ce6*/ 	.short	(.L_591 - .L_590)
	.align		4
.L_590:
        /*0ce8*/ 	.word	index@($__internal_9_$__cuda_sm20_div_rn_f64_full)
        /*0cec*/ 	.word	0x00000020


	//----- nvinfo : EIATTR_FRAME_SIZE
	.align		4
.L_591:
        /*0cf0*/ 	.byte	0x04, 0x11
        /*0cf2*/ 	.short	(.L_593 - .L_592)
	.align		4
.L_592:
        /*0cf4*/ 	.word	index@(_ZN4vllm3moe44grouped_topk_fused_small_expert_count_kernelI13__nv_bfloat166__halfiLNS0_11ScoringFuncE0ELi256ELb1ELi8EEEvPT_PfPT1_PKT0_llllllbd)
        /*0cf8*/ 	.word	0x00000020


	//----- nvinfo : EIATTR_REGCOUNT
	.align		4
.L_593:
        /*0cfc*/ 	.byte	0x04, 0x2f
        /*0cfe*/ 	.short	(.L_595 - .L_594)
	.align		4
.L_594:
        /*0d00*/ 	.word	index@(_ZN4vllm3moe44grouped_topk_fused_small_expert_count_kernelI13__nv_bfloat166__halfiLNS0_11ScoringFuncE0ELi512ELb0ELi22EEEvPT_PfPT1_PKT0_llllllbd)
        /*0d04*/ 	.word	0x00000020


	//----- nvinfo : EIATTR_FRAME_SIZE
	.align		4
.L_595:
        /*0d08*/ 	.byte	0x04, 0x11
        /*0d0a*/ 	.short	(.L_597 - .L_596)
	.align		4
.L_596:
        /*0d0c*/ 	.word	index@($__internal_8_$__cuda_sm20_div_rn_f64_full)
        /*0d10*/ 	.word	0x000000b0


	//----- nvinfo : EIATTR_FRAME_SIZE
	.align		4
.L_597:
        /*0d14*/ 	.byte	0x04, 0x11
        /*0d16*/ 	.short	(.L_599 - .L_598)
	.align		4
.L_598:
        /*0d18*/ 	.word	index@(_ZN4vllm3moe44grouped_topk_fused_small_expert_count_kernelI13__nv_bfloat166__halfiLNS0_11ScoringFuncE0ELi512ELb0ELi22EEEvPT_PfPT1_PKT0_llllllbd)
        /*0d1c*/ 	.word	0x000000b0


	//----- nvinfo : EIATTR_REGCOUNT
	.align		4
.L_599:
        /*0d20*/ 	.byte	0x04, 0x2f
        /*0d22*/ 	.short	(.L_601 - .L_600)
	.align		4
.L_600:
        /*0d24*/ 	.word	index@(_ZN4vllm3moe44grouped_topk_fused_small_expert_count_kernelI13__nv_bfloat166__halfiLNS0_11ScoringFuncE0ELi512ELb0ELi8EEEvPT_PfPT1_PKT0_llllllbd)
        /*0d28*/ 	.word	0x00000020


	//----- nvinfo : EIATTR_FRAME_SIZE
	.align		4
.L_601:
        /*0d2c*/ 	.byte	0x04, 0x11
        /*0d2e*/ 	.short	(.L_603 - .L_602)
	.align		4
.L_602:
        /*0d30*/ 	.word	index@($__internal_7_$__cuda_sm20_div_rn_f64_full)
        /*0d34*/ 	.word	0x00000040


	//----- nvinfo : EIATTR_FRAME_SIZE
	.align		4
.L_603:
        /*0d38*/ 	.byte	0x04, 0x11
        /*0d3a*/ 	.short	(.L_605 - .L_604)
	.align		4
.L_604:
        /*0d3c*/ 	.word	index@(_ZN4vllm3moe44grouped_topk_fused_small_expert_count_kernelI13__nv_bfloat166__halfiLNS0_11ScoringFuncE0ELi512ELb0ELi8EEEvPT_PfPT1_PKT0_llllllbd)
        /*0d40*/ 	.word	0x00000040


	//----- nvinfo : EIATTR_REGCOUNT
	.align		4
.L_605:
        /*0d44*/ 	.byte	0x04, 0x2f
        /*0d46*/ 	.short	(.L_607 - .L_606)
	.align		4
.L_606:
        /*0d48*/ 	.word	index@(_ZN4vllm3moe44grouped_topk_fused_small_expert_count_kernelI13__nv_bfloat166__halfiLNS0_11ScoringFuncE0ELi384ELb0ELi8EEEvPT_PfPT1_PKT0_llllllbd)
        /*0d4c*/ 	.word	0x00000020


	//----- nvinfo : EIATTR_FRAME_SIZE
	.align		4
.L_607:
        /*0d50*/ 	.byte	0x04, 0x11
        /*0d52*/ 	.short	(.L_609 - .L_608)
	.align		4
.L_608:
        /*0d54*/ 	.word	index@($__internal_6_$__cuda_sm20_div_rn_f64_full)
        /*0d58*/ 	.word	0x00000040


	//----- nvinfo : EIATTR_FRAME_SIZE
	.align		4
.L_609:
        /*0d5c*/ 	.byte	0x04, 0x11
        /*0d5e*/ 	.short	(.L_611 - .L_610)
	.align		4
.L_610:
        /*0d60*/ 	.word	index@(_ZN4vllm3moe44grouped_topk_fused_small_expert_count_kernelI13__nv_bfloat166__halfiLNS0_11ScoringFuncE0ELi384ELb0ELi8EEEvPT_PfPT1_PKT0_llllllbd)
        /*0d64*/ 	.word	0x00000040


	//----- nvinfo : EIATTR_REGCOUNT
	.align		4
.L_611:
        /*0d68*/ 	.byte	0x04, 0x2f
        /*0d6a*/ 	.short	(.L_613 - .L_612)
	.align		4
.L_612:
        /*0d6c*/ 	.word	index@(_ZN4vllm3moe44grouped_topk_fused_small_expert_count_kernelI13__nv_bfloat166__halfiLNS0_11ScoringFuncE0ELi128ELb0ELi8EEEvPT_PfPT1_PKT0_llllllbd)
        /*0d70*/ 	.word	0x0000001c


	//----- nvinfo : EIATTR_FRAME_SIZE
	.align		4
.L_613:
        /*0d74*/ 	.byte	0x04, 0x11
        /*0d76*/ 	.short	(.L_615 - .L_614)
	.align		4
.L_614:
        /*0d78*/ 	.word	index@($__internal_5_$__cuda_sm20_div_rn_f64_full)
        /*0d7c*/ 	.word	0x00000020


	//----- nvinfo : EIATTR_FRAME_SIZE
	.align		4
.L_615:
        /*0d80*/ 	.byte	0x04, 0x11
        /*0d82*/ 	.short	(.L_617 - .L_616)
	.align		4
.L_616:
        /*0d84*/ 	.word	index@(_ZN4vllm3moe44grouped_topk_fused_small_expert_count_kernelI13__nv_bfloat166__halfiLNS0_11ScoringFuncE0ELi128ELb0ELi8EEEvPT_PfPT1_PKT0_llllllbd)
        /*0d88*/ 	.word	0x00000020


	//----- nvinfo : EIATTR_REGCOUNT
	.align		4
.L_617:
        /*0d8c*/ 	.byte	0x04, 0x2f
        /*0d8e*/ 	.short	(.L_619 - .L_618)
	.align		4
.L_618:
        /*0d90*/ 	.word	index@(_ZN4vllm3moe25grouped_topk_fused_kernelI13__nv_bfloat166__halfiLNS0_11ScoringFuncE0EEEvPT_PfPT1_PKT0_lllllbd)
        /*0d94*/ 	.word	0x0000002e


	//----- nvinfo : EIATTR_FRAME_SIZE
	.align		4
.L_619:
        /*0d98*/ 	.byte	0x04, 0x11
        /*0d9a*/ 	.short	(.L_621 - .L_620)
	.align		4
.L_620:
        /*0d9c*/ 	.word	index@(_ZN4vllm3moe25grouped_topk_fused_kernelI13__nv_bfloat166__halfiLNS0_11ScoringFuncE0EEEvPT_PfPT1_PKT0_lllllbd)
        /*0da0*/ 	.word	0x00000000


	//----- nvinfo : EIATTR_REGCOUNT
	.align		4
.L_621:
        /*0da4*/ 	.byte	0x04, 0x2f
        /*0da6*/ 	.short	(.L_623 - .L_622)
	.align		4
.L_622:
        /*0da8*/ 	.word	index@(_ZN4vllm3moe44grouped_topk_fused_small_expert_count_kernelI13__nv_bfloat16S2_iLNS0_11ScoringFuncE0ELi256ELb1ELi8EEEvPT_PfPT1_PKT0_llllllbd)
        /*0dac*/ 	.word	0x0000001f


	//----- nvinfo : EIATTR_FRAME_SIZE
	.align		4
.L_623:
        /*0db0*/ 	.byte	0x04, 0x11
        /*0db2*/ 	.short	(.L_625 - .L_624)
	.align		4
.L_624:
        /*0db4*/ 	.word	index@($__internal_4_$__cuda_sm20_div_rn_f64_full)
        /*0db8*/ 	.word	0x00000020


	//----- nvinfo : EIATTR_FRAME_SIZE
	.align		4
.L_625:
        /*0dbc*/ 	.byte	0x04, 0x11
        /*0dbe*/ 	.short	(.L_627 - .L_626)
	.align		4
.L_626:
        /*0dc0*/ 	.word	index@(_ZN4vllm3moe44grouped_topk_fused_small_expert_count_kernelI13__nv_bfloat16S2_iLNS0_11ScoringFuncE0ELi256ELb1ELi8EEEvPT_PfPT1_PKT0_llllllbd)
        /*0dc4*/ 	.word	0x00000020


	//----- nvinfo : EIATTR_REGCOUNT
	.align		4
.L_627:
        /*0dc8*/ 	.byte	0x04, 0x2f
        /*0dca*/ 	.short	(.L_629 - .L_628)
	.align		4
.L_628:
        /*0dcc*/ 	.word	index@(_ZN4vllm3moe44grouped_topk_fused_small_expert_count_kernelI13__nv_bfloat16S2_iLNS0_11ScoringFuncE0ELi512ELb0ELi22EEEvPT_PfPT1_PKT0_llllllbd)
        /*0dd0*/ 	.word	0x00000020


	//----- nvinfo : EIATTR_FRAME_SIZE
	.align		4
.L_629:
        /*0dd4*/ 	.byte	0x04, 0x11
        /*0dd6*/ 	.short	(.L_631 - .L_630)
	.align		4
.L_630:
        /*0dd8*/ 	.word	index@($__internal_3_$__cuda_sm20_div_rn_f64_full)
        /*0ddc*/ 	.word	0x000000b0


	//----- nvinfo : EIATTR_FRAME_SIZE
	.align		4
.L_631:
        /*0de0*/ 	.byte	0x04, 0x11
        /*0de2*/ 	.short	(.L_633 - .L_632)
	.align		4
.L_632:
        /*0de4*/ 	.word	index@(_ZN4vllm3moe44grouped_topk_fused_small_expert_count_kernelI13__nv_bfloat16S2_iLNS0_11ScoringFuncE0ELi512ELb0ELi22EEEvPT_PfPT1_PKT0_llllllbd)
        /*0de8*/ 	.word	0x000000b0


	//----- nvinfo : EIATTR_REGCOUNT
	.align		4
.L_633:
        /*0dec*/ 	.byte	0x04, 0x2f
        /*0dee*/ 	.short	(.L_635 - .L_634)
	.align		4
.L_634:
        /*0df0*/ 	.word	index@(_ZN4vllm3moe44grouped_topk_fused_small_expert_count_kernelI13__nv_bfloat16S2_iLNS0_11ScoringFuncE0ELi512ELb0ELi8EEEvPT_PfPT1_PKT0_llllllbd)
        /*0df4*/ 	.word	0x00000020


	//----- nvinfo : EIATTR_FRAME_SIZE
	.align		4
.L_635:
        /*0df8*/ 	.byte	0x04, 0x11
        /*0dfa*/ 	.short	(.L_637 - .L_636)
	.align		4
.L_636:
        /*0dfc*/ 	.word	index@($__internal_2_$__cuda_sm20_div_rn_f64_full)
        /*0e00*/ 	.word	0x00000040


	//----- nvinfo : EIATTR_FRAME_SIZE
	.align		4
.L_637:
        /*0e04*/ 	.byte	0x04, 0x11
        /*0e06*/ 	.short	(.L_639 - .L_638)
	.align		4
.L_638:
        /*0e08*/ 	.word	index@(_ZN4vllm3moe44grouped_topk_fused_small_expert_count_kernelI13__nv_bfloat16S2_iLNS0_11ScoringFuncE0ELi512ELb0ELi8EEEvPT_PfPT1_PKT0_llllllbd)
        /*0e0c*/ 	.word	0x00000040


	//----- nvinfo : EIATTR_REGCOUNT
	.align		4
.L_639:
        /*0e10*/ 	.byte	0x04, 0x2f
        /*0e12*/ 	.short	(.L_641 - .L_640)
	.align		4
.L_640:
        /*0e14*/ 	.word	index@(_ZN4vllm3moe44grouped_topk_fused_small_expert_count_kernelI13__nv_bfloat16S2_iLNS0_11ScoringFuncE0ELi384ELb0ELi8EEEvPT_PfPT1_PKT0_llllllbd)
        /*0e18*/ 	.word	0x00000020


	//----- nvinfo : EIATTR_FRAME_SIZE
	.align		4
.L_641:
        /*0e1c*/ 	.byte	0x04, 0x11
        /*0e1e*/ 	.short	(.L_643 - .L_642)
	.align		4
.L_642:
        /*0e20*/ 	.word	index@($__internal_1_$__cuda_sm20_div_rn_f64_full)
        /*0e24*/ 	.word	0x00000040


	//----- nvinfo : EIATTR_FRAME_SIZE
	.align		4
.L_643:
        /*0e28*/ 	.byte	0x04, 0x11
        /*0e2a*/ 	.short	(.L_645 - .L_644)
	.align		4
.L_644:
        /*0e2c*/ 	.word	index@(_ZN4vllm3moe44grouped_topk_fused_small_expert_count_kernelI13__nv_bfloat16S2_iLNS0_11ScoringFuncE0ELi384ELb0ELi8EEEvPT_PfPT1_PKT0_llllllbd)
        /*0e30*/ 	.word	0x00000040


	//----- nvinfo : EIATTR_REGCOUNT
	.align		4
.L_645:
        /*0e34*/ 	.byte	0x04, 0x2f
        /*0e36*/ 	.short	(.L_647 - .L_646)
	.align		4
.L_646:
        /*0e38*/ 	.word	index@(_ZN4vllm3moe44grouped_topk_fused_small_expert_count_kernelI13__nv_bfloat16S2_iLNS0_11ScoringFuncE0ELi128ELb0ELi8EEEvPT_PfPT1_PKT0_llllllbd)
        /*0e3c*/ 	.word	0x0000001c


	//----- nvinfo : EIATTR_FRAME_SIZE
	.align		4
.L_647:
        /*0e40*/ 	.byte	0x04, 0x11
        /*0e42*/ 	.short	(.L_649 - .L_648)
	.align		4
.L_648:
        /*0e44*/ 	.word	index@($__internal_0_$__cuda_sm20_div_rn_f64_full)
        /*0e48*/ 	.word	0x00000020


	//----- nvinfo : EIATTR_FRAME_SIZE
	.align		4
.L_649:
        /*0e4c*/ 	.byte	0x04, 0x11
        /*0e4e*/ 	.short	(.L_651 - .L_650)
	.align		4
.L_650:
        /*0e50*/ 	.word	index@(_ZN4vllm3moe44grouped_topk_fused_small_expert_count_kernelI13__nv_bfloat16S2_iLNS0_11ScoringFuncE0ELi128ELb0ELi8EEEvPT_PfPT1_PKT0_llllllbd)
        /*0e54*/ 	.word	0x00000020


	//----- nvinfo : EIATTR_REGCOUNT
	.align		4
.L_651:
        /*0e58*/ 	.byte	0x04, 0x2f
        /*0e5a*/ 	.short	(.L_653 - .L_652)
	.align		4
.L_652:
        /*0e5c*/ 	.word	index@(_ZN4vllm3moe25grouped_topk_fused_kernelI13__nv_bfloat16S2_iLNS0_11ScoringFuncE0EEEvPT_PfPT1_PKT0_lllllbd)
        /*0e60*/ 	.word	0x0000002e


	//----- nvinfo : EIATTR_FRAME_SIZE
	.align		4
.L_653:
        /*0e64*/ 	.byte	0x04, 0x11
        /*0e66*/ 	.short	(.L_655 - .L_654)
	.align		4
.L_654:
        /*0e68*/ 	.word	index@(_ZN4vllm3moe25grouped_topk_fused_kernelI13__nv_bfloat16S2_iLNS0_11ScoringFuncE0EEEvPT_PfPT1_PKT0_lllllbd)
        /*0e6c*/ 	.word	0x00000000


	//----- nvinfo : EIATTR_MIN_STACK_SIZE
	.align		4
.L_655:
        /*0e70*/ 	.byte	0x04, 0x12
        /*0e72*/ 	.short	(.L_657 - .L_656)
	.align		4
.L_656:
        /*0e74*/ 	.word	index@(_ZN4vllm3moe25grouped_topk_fused_kernelI13__nv_bfloat16S2_iLNS0_11ScoringFuncE0EEEvPT_PfPT1_PKT0_lllllbd)
        /*0e78*/ 	.word	0x00000000


	//----- nvinfo : EIATTR_MIN_STACK_SIZE
	.align		4
.L_657:
        /*0e7c*/ 	.byte	0x04, 0x12
        /*0e7e*/ 	.short	(.L_659 - .L_658)
	.align		4
.L_658:
        /*0e80*/ 	.word	index@(_ZN4vllm3moe44grouped_topk_fused_small_expert_count_kernelI13__nv_bfloat16S2_iLNS0_11ScoringFuncE0ELi128ELb0ELi8EEEvPT_PfPT1_PKT0_llllllbd)
        /*0e84*/ 	.word	0x00000020


	//----- nvinfo : EIATTR_MIN_STACK_SIZE
	.align		4
.L_659:
        /*0e88*/ 	.byte	0x04, 0x12
        /*0e8a*/ 	.short	(.L_661 - .L_660)
	.align		4
.L_660:
        /*0e8c*/ 	.word	index@(_ZN4vllm3moe44grouped_topk_fused_small_expert_count_kernelI13__nv_bfloat16S2_iLNS0_11ScoringFuncE0ELi384ELb0ELi8EEEvPT_PfPT1_PKT0_llllllbd)
        /*0e90*/ 	.word	0x00000040


	//----- nvinfo : EIATTR_MIN_STACK_SIZE
	.align		4
.L_661:
        /*0e94*/ 	.byte	0x04, 0x12
        /*0e96*/ 	.short	(.L_663 - .L_662)
	.align		4
.L_662:
        /*0e98*/ 	.word	index@(_ZN4vllm3moe44grouped_topk_fused_small_expert_count_kernelI13__nv_bfloat16S2_iLNS0_11ScoringFuncE0ELi512ELb0ELi8EEEvPT_PfPT1_PKT0_llllllbd)
        /*0e9c*/ 	.word	0x00000040


	//----- nvinfo : EIATTR_MIN_STACK_SIZE
	.align		4
.L_663:
        /*0ea0*/ 	.byte	0x04, 0x12
        /*0ea2*/ 	.short	(.L_665 - .L_664)
	.align		4
.L_664:
        /*0ea4*/ 	.word	index@(_ZN4vllm3moe44grouped_topk_fused_small_expert_count_kernelI13__nv_bfloat16S2_iLNS0_11ScoringFuncE0ELi512ELb0ELi22EEEvPT_PfPT1_PKT0_llllllbd)
        /*0ea8*/ 	.word	0x000000b0


	//----- nvinfo : EIATTR_MIN_STACK_SIZE
	.align		4
.L_665:
        /*0eac*/ 	.byte	0x04, 0x12
        /*0eae*/ 	.short	(.L_667 - .L_666)
	.align		4
.L_666:
        /*0eb0*/ 	.word	index@(_ZN4vllm3moe44grouped_topk_fused_small_expert_count_kernelI13__nv_bfloat16S2_iLNS0_11ScoringFuncE0ELi256ELb1ELi8EEEvPT_PfPT1_PKT0_llllllbd)
        /*0eb4*/ 	.word	0x00000020


	//----- nvinfo : EIATTR_MIN_STACK_SIZE
	.align		4
.L_667:
        /*0eb8*/ 	.byte	0x04, 0x12
        /*0eba*/ 	.short	(.L_669 - .L_668)
	.align		4
.L_668:
        /*0ebc*/ 	.word	index@(_ZN4vllm3moe25grouped_topk_fused_kernelI13__nv_bfloat166__halfiLNS0_11ScoringFuncE0EEEvPT_PfPT1_PKT0_lllllbd)
        /*0ec0*/ 	.word	0x00000000


	//----- nvinfo : EIATTR_MIN_STACK_SIZE
	.align		4
.L_669:
        /*0ec4*/ 	.byte	0x04, 0x12
        /*0ec6*/ 	.short	(.L_671 - .L_670)
	.align		4
.L_670:
        /*0ec8*/ 	.word	index@(_ZN4vllm3moe44grouped_topk_fused_small_expert_count_kernelI13__nv_bfloat166__halfiLNS0_11ScoringFuncE0ELi128ELb0ELi8EEEvPT_PfPT1_PKT0_llllllbd)
        /*0ecc*/ 	.word	0x00000020


	//----- nvinfo : EIATTR_MIN_STACK_SIZE
	.align		4
.L_671:
        /*0ed0*/ 	.byte	0x04, 0x12
        /*0ed2*/ 	.short	(.L_673 - .L_672)
	.align		4
.L_672:
        /*0ed4*/ 	.word	index@(_ZN4vllm3moe44grouped_topk_fused_small_expert_count_kernelI13__nv_bfloat166__halfiLNS0_11ScoringFuncE0ELi384ELb0ELi8EEEvPT_PfPT1_PKT0_llllllbd)
        /*0ed8*/ 	.word	0x00000040


	//----- nvinfo : EIATTR_MIN_STACK_SIZE
	.align		4
.L_673:
        /*0edc*/ 	.byte	0x04, 0x12
        /*0ede*/ 	.short	(.L_675 - .L_674)
	.align		4
.L_674:
        /*0ee0*/ 	.word	index@(_ZN4vllm3moe44grouped_topk_fused_small_expert_count_kernelI13__nv_bfloat166__halfiLNS0_11ScoringFuncE0ELi512ELb0ELi8EEEvPT_PfPT1_PKT0_llllllbd)
        /*0ee4*/ 	.word	0x00000040


	//----- nvinfo : EIATTR_MIN_STACK_SIZE
	.align		4
.L_675:
        /*0ee8*/ 	.byte	0x04, 0x12
        /*0eea*/ 	.short	(.L_677 - .L_676)
	.align		4
.L_676:
        /*0eec*/ 	.word	index@(_ZN4vllm3moe44grouped_topk_fused_small_expert_count_kernelI13__nv_bfloat166__halfiLNS0_11ScoringFuncE0ELi512ELb0ELi22EEEvPT_PfPT1_PKT0_llllllbd)
        /*0ef0*/ 	.word	0x000000b0


	//----- nvinfo : EIATTR_MIN_STACK_SIZE
	.align		4
.L_677:
        /*0ef4*/ 	.byte	0x04, 0x12
        /*0ef6*/ 	.short	(.L_679 - .L_678)
	.align		4
.L_678:
        /*0ef8*/ 	.word	index@(_ZN4vllm3moe44grouped_topk_fused_small_expert_count_kernelI13__nv_bfloat166__halfiLNS0_11ScoringFuncE0ELi256ELb1ELi8EEEvPT_PfPT1_PKT0_llllllbd)
        /*0efc*/ 	.word	0x00000020


	//----- nvinfo : EIATTR_MIN_STACK_SIZE
	.align		4
.L_679:
        /*0f00*/ 	.byte	0x04, 0x12
        /*0f02*/ 	.short	(.L_681 - .L_680)
	.align		4
.L_680:
        /*0f04*/ 	.word	index@(_ZN4vllm3moe25grouped_topk_fused_kernelI13__nv_bfloat16fiLNS0_11ScoringFuncE0EEEvPT_PfPT1_PKT0_lllllbd)
        /*0f08*/ 	.word	0x00000000


	//----- nvinfo : EIATTR_MIN_STACK_SIZE
	.align		4
.L_681:
        /*0f0c*/ 	.byte	0x04, 0x12
        /*0f0e*/ 	.short	(.L_683 - .L_682)
	.align		4
.L_682:
        /*0f10*/ 	.word	index@(_ZN4vllm3moe44grouped_topk_fused_small_expert_count_kernelI13__nv_bfloat16fiLNS0_11ScoringFuncE0ELi128ELb0ELi8EEEvPT_PfPT1_PKT0_llllllbd)
        /*0f14*/ 	.word	0x00000020


	//----- nvinfo : EIATTR_MIN_STACK_SIZE
	.align		4
.L_683:
        /*0f18*/ 	.byte	0x04, 0x12
        /*0f1a*/ 	.short	(.L_685 - .L_684)
	.align		4
.L_684:
        /*0f1c*/ 	.word	index@(_ZN4vllm3moe44grouped_topk_fused_small_expert_count_kernelI13__nv_bfloat16fiLNS0_11ScoringFuncE0ELi384ELb0ELi8EEEvPT_PfPT1_PKT0_llllllbd)
        /*0f20*/ 	.word	0x00000040


	//----- nvinfo : EIATTR_MIN_STACK_SIZE
	.align		4
.L_685:
        /*0f24*/ 	.byte	0x04, 0x12
        /*0f26*/ 	.short	(.L_687 - .L_686)
	.align		4
.L_686:
        /*0f28*/ 	.word	index@(_ZN4vllm3moe44grouped_topk_fused_small_expert_count_kernelI13__nv_bfloat16fiLNS0_11ScoringFuncE0ELi512ELb0ELi8EEEvPT_PfPT1_PKT0_llllllbd)
        /*0f2c*/ 	.word	0x00000040


	//----- nvinfo : EIATTR_MIN_STACK_SIZE
	.align		4
.L_687:
        /*0f30*/ 	.byte	0x04, 0x12
        /*0f32*/ 	.short	(.L_689 - .L_688)
	.align		4
.L_688:
        /*0f34*/ 	.word	index@(_ZN4vllm3moe44grouped_topk_fused_small_expert_count_kernelI13__nv_bfloat16fiLNS0_11ScoringFuncE0ELi512ELb0ELi22EEEvPT_PfPT1_PKT0_llllllbd)
        /*0f38*/ 	.word	0x000000b0


	//----- nvinfo : EIATTR_MIN_STACK_SIZE
	.align		4
.L_689:
        /*0f3c*/ 	.byte	0x04, 0x12
        /*0f3e*/ 	.short	(.L_691 - .L_690)
	.align		4
.L_690:
        /*0f40*/ 	.word	index@(_ZN4vllm3moe44grouped_topk_fused_small_expert_count_kernelI13__nv_bfloat16fiLNS0_11ScoringFuncE0ELi256ELb1ELi8EEEvPT_PfPT1_PKT0_llllllbd)
        /*0f44*/ 	.word	0x00000020


	//----- nvinfo : EIATTR_MIN_STACK_SIZE
	.align		4
.L_691:
        /*0f48*/ 	.byte	0x04, 0x12
        /*0f4a*/ 	.short	(.L_693 - .L_692)
	.align		4
.L_692:
        /*0f4c*/ 	.word	index@(_ZN4vllm3moe25grouped_topk_fused_kernelI6__half13__nv_bfloat16iLNS0_11ScoringFuncE0EEEvPT_PfPT1_PKT0_lllllbd)
        /*0f50*/ 	.word	0x00000000


	//----- nvinfo : EIATTR_MIN_STACK_SIZE
	.align		4
.L_693:
        /*0f54*/ 	.byte	0x04, 0x12
        /*0f56*/ 	.short	(.L_695 - .L_694)
	.align		4
.L_694:
        /*0f58*/ 	.word	index@(_ZN4vllm3moe44grouped_topk_fused_small_expert_count_kernelI6__half13__nv_bfloat16iLNS0_11ScoringFuncE0ELi128ELb0ELi8EEEvPT_PfPT1_PKT0_llllllbd)
        /*0f5c*/ 	.word	0x00000020


	//----- nvinfo : EIATTR_MIN_STACK_SIZE
	.align		4
.L_695:
        /*0f60*/ 	.byte	0x04, 0x12
        /*0f62*/ 	.short	(.L_697 - .L_696)
	.align		4
.L_696:
        /*0f64*/ 	.word	index@(_ZN4vllm3moe44grouped_topk_fused_small_expert_count_kernelI6__half13__nv_bfloat16iLNS0_11ScoringFuncE0ELi384ELb0ELi8EEEvPT_PfPT1_PKT0_llllllbd)
        /*0f68*/ 	.word	0x00000040


	//----- nvinfo : EIATTR_MIN_STACK_SIZE
	.align		4
.L_697:
        /*0f6c*/ 	.byte	0x04, 0x12
        /*0f6e*/ 	.short	(.L_699 - .L_698)
	.align		4
.L_698:
        /*0f70*/ 	.word	index@(_ZN4vllm3moe44grouped_topk_fused_small_expert_count_kernelI6__half13__nv_bfloat16iLNS0_11ScoringFuncE0ELi512ELb0ELi8EEEvPT_PfPT1_PKT0_llllllbd)
        /*0f74*/ 	.word	0x00000040


	//----- nvinfo : EIATTR_MIN_STACK_SIZE
	.align		4
.L_699:
        /*0f78*/ 	.byte	0x04, 0x12
        /*0f7a*/ 	.short	(.L_701 - .L_700)
	.align		4
.L_700:
        /*0f7c*/ 	.word	index@(_ZN4vllm3moe44grouped_topk_fused_small_expert_count_kernelI6__half13__nv_bfloat16iLNS0_11ScoringFuncE0ELi512ELb0ELi22EEEvPT_PfPT1_PKT0_llllllbd)
        /*0f80*/ 	.word	0x000000b0


	//----- nvinfo : EIATTR_MIN_STACK_SIZE
	.align		4
.L_701:
        /*0f84*/ 	.byte	0x04, 0x12
        /*0f86*/ 	.short	(.L_703 - .L_702)
	.align		4
.L_702:
        /*0f88*/ 	.word	index@(_ZN4vllm3moe44grouped_topk_fused_small_expert_count_kernelI6__half13__nv_bfloat16iLNS0_11ScoringFuncE0ELi256ELb1ELi8EEEvPT_PfPT1_PKT0_llllllbd)
        /*0f8c*/ 	.word	0x00000020


	//----- nvinfo : EIATTR_MIN_STACK_SIZE
	.align		4
.L_703:
        /*0f90*/ 	.byte	0x04, 0x12
        /*0f92*/ 	.short	(.L_705 - .L_704)
	.align		4
.L_704:
        /*0f94*/ 	.word	index@(_ZN4vllm3moe25grouped_topk_fused_kernelI6__halfS2_iLNS0_11ScoringFuncE0EEEvPT_PfPT1_PKT0_lllllbd)
        /*0f98*/ 	.word	0x00000000


	//----- nvinfo : EIATTR_MIN_STACK_SIZE
	.align		4
.L_705:
        /*0f9c*/ 	.byte	0x04, 0x12
        /*0f9e*/ 	.short	(.L_707 - .L_706)
	.align		4
.L_706:
        /*0fa0*/ 	.word	index@(_ZN4vllm3moe44grouped_topk_fused_small_expert_count_kernelI6__halfS2_iLNS0_11ScoringFuncE0ELi128ELb0ELi8EEEvPT_PfPT1_PKT0_llllllbd)
        /*0fa4*/ 	.word	0x00000020


	//----- nvinfo : EIATTR_MIN_STACK_SIZE
	.align		4
.L_707:
        /*0fa8*/ 	.byte	0x04, 0x12
        /*0faa*/ 	.short	(.L_709 - .L_708)
	.align		4
.L_708:
        /*0fac*/ 	.word	index@(_ZN4vllm3moe44grouped_topk_fused_small_expert_count_kernelI6__halfS2_iLNS0_11ScoringFuncE0ELi384ELb0ELi8EEEvPT_PfPT1_PKT0_llllllbd)
        /*0fb0*/ 	.word	0x00000040


	//----- nvinfo : EIATTR_MIN_STACK_SIZE
	.align		4
.L_709:
        /*0fb4*/ 	.byte	0x04, 0x12
        /*0fb6*/ 	.short	(.L_711 - .L_710)
	.align		4
.L_710:
        /*0fb8*/ 	.word	index@(_ZN4vllm3moe44grouped_topk_fused_small_expert_count_kernelI6__halfS2_iLNS0_11ScoringFuncE0ELi512ELb0ELi8EEEvPT_PfPT1_PKT0_llllllbd)
        /*0fbc*/ 	.word	0x00000040


	//----- nvinfo : EIATTR_MIN_STACK_SIZE
	.align		4
.L_711:
        /*0fc0*/ 	.byte	0x04, 0x12
        /*0fc2*/ 	.short	(.L_713 - .L_712)
	.align		4
.L_712:
        /*0fc4*/ 	.word	index@(_ZN4vllm3moe44grouped_topk_fused_small_expert_count_kernelI6__halfS2_iLNS0_11ScoringFuncE0ELi512ELb0ELi22EEEvPT_PfPT1_PKT0_llllllbd)
        /*0fc8*/ 	.word	0x000000b0


	//----- nvinfo : EIATTR_MIN_STACK_SIZE
	.align		4
.L_713:
        /*0fcc*/ 	.byte	0x04, 0x12
        /*0fce*/ 	.short	(.L_715 - .L_714)
	.align		4
.L_714:
        /*0fd0*/ 	.word	index@(_ZN4vllm3moe44grouped_topk_fused_small_expert_count_kernelI6__halfS2_iLNS0_11ScoringFuncE0ELi256ELb1ELi8EEEvPT_PfPT1_PKT0_llllllbd)
        /*0fd4*/ 	.word	0x00000020


	//----- nvinfo : EIATTR_MIN_STACK_SIZE
	.align		4
.L_715:
        /*0fd8*/ 	.byte	0x04, 0x12
        /*0fda*/ 	.short	(.L_717 - .L_716)
	.align		4
.L_716:
        /*0fdc*/ 	.word	index@(_ZN4vllm3moe25grouped_topk_fused_kernelI6__halffiLNS0_11ScoringFuncE0EEEvPT_PfPT1_PKT0_lllllbd)
        /*0fe0*/ 	.word	0x00000000


	//----- nvinfo : EIATTR_MIN_STACK_SIZE
	.align		4
.L_717:
        /*0fe4*/ 	.byte	0x04, 0x12
        /*0fe6*/ 	.short	(.L_719 - .L_718)
	.align		4
.L_718:
        /*0fe8*/ 	.word	index@(_ZN4vllm3moe44grouped_topk_fused_small_expert_count_kernelI6__halffiLNS0_11ScoringFuncE0ELi128ELb0ELi8EEEvPT_PfPT1_PKT0_llllllbd)
        /*0fec*/ 	.word	0x00000020


	//----- nvinfo : EIATTR_MIN_STACK_SIZE
	.align		4
.L_719:
        /*0ff0*/ 	.byte	0x04, 0x12
        /*0ff2*/ 	.short	(.L_721 - .L_720)
	.align		4
.L_720:
        /*0ff4*/ 	.word	index@(_ZN4vllm3moe44grouped_topk_fused_small_expert_count_kernelI6__halffiLNS0_11ScoringFuncE0ELi384ELb0ELi8EEEvPT_PfPT1_PKT0_llllllbd)
        /*0ff8*/ 	.word	0x00000040


	//----- nvinfo : EIATTR_MIN_STACK_SIZE
	.align		4
.L_721:
        /*0ffc*/ 	.byte	0x04, 0x12
        /*0ffe*/ 	.short	(.L_723 - .L_722)
	.align		4
.L_722:
        /*1000*/ 	.word	index@(_ZN4vllm3moe44grouped_topk_fused_small_expert_count_kernelI6__halffiLNS0_11ScoringFuncE0ELi512ELb0ELi8EEEvPT_PfPT1_PKT0_llllllbd)
        /*1004*/ 	.word	0x00000040


	//----- nvinfo : EIATTR_MIN_STACK_SIZE
	.align		4
.L_723:
        /*1008*/ 	.byte	0x04, 0x12
        /*100a*/ 	.short	(.L_725 - .L_724)
	.align		4
.L_724:
        /*100c*/ 	.word	index@(_ZN4vllm3moe44grouped_topk_fused_small_expert_count_kernelI6__halffiLNS0_11ScoringFuncE0ELi512ELb0ELi22EEEvPT_PfPT1_PKT0_llllllbd)
        /*1010*/ 	.word	0x000000b0


	//----- nvinfo : EIATTR_MIN_STACK_SIZE
	.align		4
.L_725:
        /*1014*/ 	.byte	0x04, 0x12
        /*1016*/ 	.short	(.L_727 - .L_726)
	.align		4
.L_726:
        /*1018*/ 	.word	index@(_ZN4vllm3moe44grouped_topk_fused_small_expert_count_kernelI6__halffiLNS0_11ScoringFuncE0ELi256ELb1ELi8EEEvPT_PfPT1_PKT0_llllllbd)
        /*101c*/ 	.word	0x00000020


	//----- nvinfo : EIATTR_MIN_STACK_SIZE
	.align		4
.L_727:
        /*1020*/ 	.byte	0x04, 0x12
        /*1022*/ 	.short	(.L_729 - .L_728)
	.align		4
.L_728:
        /*1024*/ 	.word	index@(_ZN4vllm3moe25grouped_topk_fused_kernelIf13__nv_bfloat16iLNS0_11ScoringFuncE0EEEvPT_PfPT1_PKT0_lllllbd)
        /*1028*/ 	.word	0x00000000


	//----- nvinfo : EIATTR_MIN_STACK_SIZE
	.align		4
.L_729:
        /*102c*/ 	.byte	0x04, 0x12
        /*102e*/ 	.short	(.L_731 - .L_730)
	.align		4
.L_730:
        /*1030*/ 	.word	index@(_ZN4vllm3moe44grouped_topk_fused_small_expert_count_kernelIf13__nv_bfloat16iLNS0_11ScoringFuncE0ELi128ELb0ELi8EEEvPT_PfPT1_PKT0_llllllbd)
        /*1034*/ 	.word	0x00000020


	//----- nvinfo : EIATTR_MIN_STACK_SIZE
	.align		4
.L_731:
        /*1038*/ 	.byte	0x04, 0x12
        /*103a*/ 	.short	(.L_733 - .L_732)
	.align		4
.L_732:
        /*103c*/ 	.word	index@(_ZN4vllm3moe44grouped_topk_fused_small_expert_count_kernelIf13__nv_bfloat16iLNS0_11ScoringFuncE0ELi384ELb0ELi8EEEvPT_PfPT1_PKT0_llllllbd)
        /*1040*/ 	.word	0x00000040


	//----- nvinfo : EIATTR_MIN_STACK_SIZE
	.align		4
.L_733:
        /*1044*/ 	.byte	0x04, 0x12
        /*1046*/ 	.short	(.L_735 - .L_734)
	.align		4
.L_734:
        /*1048*/ 	.word	index@(_ZN4vllm3moe44grouped_topk_fused_small_expert_count_kernelIf13__nv_bfloat16iLNS0_11ScoringFuncE0ELi512ELb0ELi8EEEvPT_PfPT1_PKT0_llllllbd)
        /*104c*/ 	.word	0x00000040


	//----- nvinfo : EIATTR_MIN_STACK_SIZE
	.align		4
.L_735:
        /*1050*/ 	.byte	0x04, 0x12
        /*1052*/ 	.short	(.L_737 - .L_736)
	.align		4
.L_736:
        /*1054*/ 	.word	index@(_ZN4vllm3moe44grouped_topk_fused_small_expert_count_kernelIf13__nv_bfloat16iLNS0_11ScoringFuncE0ELi512ELb0ELi22EEEvPT_PfPT1_PKT0_llllllbd)
        /*1058*/ 	.word	0x000000b0


	//----- nvinfo : EIATTR_MIN_STACK_SIZE
	.align		4
.L_737:
        /*105c*/ 	.byte	0x04, 0x12
        /*105e*/ 	.short	(.L_739 - .L_738)
	.align		4
.L_738:
        /*1060*/ 	.word	index@(_ZN4vllm3moe44grouped_topk_fused_small_expert_count_kernelIf13__nv_bfloat16iLNS0_11ScoringFuncE0ELi256ELb1ELi8EEEvPT_PfPT1_PKT0_llllllbd)
        /*1064*/ 	.word	0x00000020


	//----- nvinfo : EIATTR_MIN_STACK_SIZE
	.align		4
.L_739:
        /*1068*/ 	.byte	0x04, 0x12
        /*106a*/ 	.short	(.L_741 - .L_740)
	.align		4
.L_740:
        /*106c*/ 	.word	index@(_ZN4vllm3moe25grouped_topk_fused_kernelIf6__halfiLNS0_11ScoringFuncE0EEEvPT_PfPT1_PKT0_lllllbd)
        /*1070*/ 	.word	0x00000000


	//----- nvinfo : EIATTR_MIN_STACK_SIZE
	.align		4
.L_741:
        /*1074*/ 	.byte	0x04, 0x12
        /*1076*/ 	.short	(.L_743 - .L_742)
	.align		4
.L_742:
        /*1078*/ 	.word	index@(_ZN4vllm3moe44grouped_topk_fused_small_expert_count_kernelIf6__halfiLNS0_11ScoringFuncE0ELi128ELb0ELi8EEEvPT_PfPT1_PKT0_llllllbd)
        /*107c*/ 	.word	0x00000020


	//----- nvinfo : EIATTR_MIN_STACK_SIZE
	.align		4
.L_743:
        /*1080*/ 	.byte	0x04, 0x12
        /*1082*/ 	.short	(.L_745 - .L_744)
	.align		4
.L_744:
        /*1084*/ 	.word	index@(_ZN4vllm3moe44grouped_topk_fused_small_expert_count_kernelIf6__halfiLNS0_11ScoringFuncE0ELi384ELb0ELi8EEEvPT_PfPT1_PKT0_llllllbd)
        /*1088*/ 	.word	0x00000040


	//----- nvinfo : EIATTR_MIN_STACK_SIZE
	.align		4
.L_745:
        /*108c*/ 	.byte	0x04, 0x12
        /*108e*/ 	.short	(.L_747 - .L_746)
	.align		4
.L_746:
        /*1090*/ 	.word	index@(_ZN4vllm3moe44grouped_topk_fused_small_expert_count_kernelIf6__halfiLNS0_11ScoringFuncE0ELi512ELb0ELi8EEEvPT_PfPT1_PKT0_llllllbd)
        /*1094*/ 	.word	0x00000040


	//----- nvinfo : EIATTR_MIN_STACK_SIZE
	.align		4
.L_747:
        /*1098*/ 	.byte	0x04, 0x12
        /*109a*/ 	.short	(.L_749 - .L_748)
	.align		4
.L_748:
        /*109c*/ 	.word	index@(_ZN4vllm3moe44grouped_topk_fused_small_expert_count_kernelIf6__halfiLNS0_11ScoringFuncE0ELi512ELb0ELi22EEEvPT_PfPT1_PKT0_llllllbd)
        /*10a0*/ 	.word	0x000000b0


	//----- nvinfo : EIATTR_MIN_STACK_SIZE
	.align		4
.L_749:
        /*10a4*/ 	.byte	0x04, 0x12
        /*10a6*/ 	.short	(.L_751 - .L_750)
	.align		4
.L_750:
        /*10a8*/ 	.word	index@(_ZN4vllm3moe44grouped_topk_fused_small_expert_count_kernelIf6__halfiLNS0_11ScoringFuncE0ELi256ELb1ELi8EEEvPT_PfPT1_PKT0_llllllbd)
        /*10ac*/ 	.word	0x00000020


	//----- nvinfo : EIATTR_MIN_STACK_SIZE
	.align		4
.L_751:
        /*10b0*/ 	.byte	0x04, 0x12
        /*10b2*/ 	.short	(.L_753 - .L_752)
	.align		4
.L_752:
        /*10b4*/ 	.word	index@(_ZN4vllm3moe25grouped_topk_fused_kernelIffiLNS0_11ScoringFuncE0EEEvPT_PfPT1_PKT0_lllllbd)
        /*10b8*/ 	.word	0x00000000


	//----- nvinfo : EIATTR_MIN_STACK_SIZE
	.align		4
.L_753:
        /*10bc*/ 	.byte	0x04, 0x12
        /*10be*/ 	.short	(.L_755 - .L_754)
	.align		4
.L_754:
        /*10c0*/ 	.word	index@(_ZN4vllm3moe44grouped_topk_fused_small_expert_count_kernelIffiLNS0_11ScoringFuncE0ELi128ELb0ELi8EEEvPT_PfPT1_PKT0_llllllbd)
        /*10c4*/ 	.word	0x00000020


	//----- nvinfo : EIATTR_MIN_STACK_SIZE
	.align		4
.L_755:
        /*10c8*/ 	.byte	0x04, 0x12
        /*10ca*/ 	.short	(.L_757 - .L_756)
	.align		4
.L_756:
        /*10cc*/ 	.word	index@(_ZN4vllm3moe44grouped_topk_fused_small_expert_count_kernelIffiLNS0_11ScoringFuncE0ELi384ELb0ELi8EEEvPT_PfPT1_PKT0_llllllbd)
        /*10d0*/ 	.word	0x00000040


	//----- nvinfo : EIATTR_MIN_STACK_SIZE
	.align		4
.L_757:
        /*10d4*/ 	.byte	0x04, 0x12
        /*10d6*/ 	.short	(.L_759 - .L_758)
	.align		4
.L_758:
        /*10d8*/ 	.word	index@(_ZN4vllm3moe44grouped_topk_fused_small_expert_count_kernelIffiLNS0_11ScoringFuncE0ELi512ELb0ELi8EEEvPT_PfPT1_PKT0_llllllbd)
        /*10dc*/ 	.word	0x00000040


	//----- nvinfo : EIATTR_MIN_STACK_SIZE
	.align		4
.L_759:
        /*10e0*/ 	.byte	0x04, 0x12
        /*10e2*/ 	.short	(.L_761 - .L_760)
	.align		4
.L_760:
        /*10e4*/ 	.word	index@(_ZN4vllm3moe44grouped_topk_fused_small_expert_count_kernelIffiLNS0_11ScoringFuncE0ELi512ELb0ELi22EEEvPT_PfPT1_PKT0_llllllbd)
        /*10e8*/ 	.word	0x000000b0


	//----- nvinfo : EIATTR_MIN_STACK_SIZE
	.align		4
.L_761:
        /*10ec*/ 	.byte	0x04, 0x12
        /*10ee*/ 	.short	(.L_763 - .L_762)
	.align		4
.L_762:
        /*10f0*/ 	.word	index@(_ZN4vllm3moe44grouped_topk_fused_small_expert_count_kernelIffiLNS0_11ScoringFuncE0ELi256ELb1ELi8EEEvPT_PfPT1_PKT0_llllllbd)
        /*10f4*/ 	.word	0x00000020


	//----- nvinfo : EIATTR_MIN_STACK_SIZE
	.align		4
.L_763:
        /*10f8*/ 	.byte	0x04, 0x12
        /*10fa*/ 	.short	(.L_765 - .L_764)
	.align		4
.L_764:
        /*10fc*/ 	.word	index@(_ZN4vllm3moe25grouped_topk_fused_kernelI13__nv_bfloat16S2_iLNS0_11ScoringFuncE1EEEvPT_PfPT1_PKT0_lllllbd)
        /*1100*/ 	.word	0x00000000


	//----- nvinfo : EIATTR_MIN_STACK_SIZE
	.align		4
.L_765:
        /*1104*/ 	.byte	0x04, 0x12
        /*1106*/ 	.short	(.L_767 - .L_766)
	.align		4
.L_766:
        /*1108*/ 	.word	index@(_ZN4vllm3moe44grouped_topk_fused_small_expert_count_kernelI13__nv_bfloat16S2_iLNS0_11ScoringFuncE1ELi128ELb0ELi8EEEvPT_PfPT1_PKT0_llllllbd)
        /*110c*/ 	.word	0x00000020


	//----- nvinfo : EIATTR_MIN_STACK_SIZE
	.align		4
.L_767:
        /*1110*/ 	.byte	0x04, 0x12
        /*1112*/ 	.short	(.L_769 - .L_768)
	.align		4
.L_768:
        /*1114*/ 	.word	index@(_ZN4vllm3moe44grouped_topk_fused_small_expert_count_kernelI13__nv_bfloat16S2_iLNS0_11ScoringFuncE1ELi384ELb0ELi8EEEvPT_PfPT1_PKT0_llllllbd)
        /*1118*/ 	.word	0x00000040


	//----- nvinfo : EIATTR_MIN_STACK_SIZE
	.align		4
.L_769:
        /*111c*/ 	.byte	0x04, 0x12
        /*111e*/ 	.short	(.L_771 - .L_770)
	.align		4
.L_770:
        /*1120*/ 	.word	index@(_ZN4vllm3moe44grouped_topk_fused_small_expert_count_kernelI13__nv_bfloat16S2_iLNS0_11ScoringFuncE1ELi512ELb0ELi8EEEvPT_PfPT1_PKT0_llllllbd)
        /*1124*/ 	.word	0x00000040


	//----- nvinfo : EIATTR_MIN_STACK_SIZE
	.align		4
.L_771:
        /*1128*/ 	.byte	0x04, 0x12
        /*112a*/ 	.short	(.L_773 - .L_772)
	.align		4
.L_772:
        /*112c*/ 	.word	index@(_ZN4vllm3moe44grouped_topk_fused_small_expert_count_kernelI13__nv_bfloat16S2_iLNS0_11ScoringFuncE1ELi512ELb0ELi22EEEvPT_PfPT1_PKT0_llllllbd)
        /*1130*/ 	.word	0x000000b0


	//----- nvinfo : EIATTR_MIN_STACK_SIZE
	.align		4
.L_773:
        /*1134*/ 	.byte	0x04, 0x12
        /*1136*/ 	.short	(.L_775 - .L_774)
	.align		4
.L_774:
        /*1138*/ 	.word	index@(_ZN4vllm3moe44grouped_topk_fused_small_expert_count_kernelI13__nv_bfloat16S2_iLNS0_11ScoringFuncE1ELi256ELb1ELi8EEEvPT_PfPT1_PKT0_llllllbd)
        /*113c*/ 	.word	0x00000020


	//----- nvinfo : EIATTR_MIN_STACK_SIZE
	.align		4
.L_775:
        /*1140*/ 	.byte	0x04, 0x12
        /*1142*/ 	.short	(.L_777 - .L_776)
	.align		4
.L_776:
        /*1144*/ 	.word	index@(_ZN4vllm3moe25grouped_topk_fused_kernelI13__nv_bfloat166__halfiLNS0_11ScoringFuncE1EEEvPT_PfPT1_PKT0_lllllbd)
        /*1148*/ 	.word	0x00000000


	//----- nvinfo : EIATTR_MIN_STACK_SIZE
	.align		4
.L_777:
        /*114c*/ 	.byte	0x04, 0x12
        /*114e*/ 	.short	(.L_779 - .L_778)
	.align		4
.L_778:
        /*1150*/ 	.word	index@(_ZN4vllm3moe44grouped_topk_fused_small_expert_count_kernelI13__nv_bfloat166__halfiLNS0_11ScoringFuncE1ELi128ELb0ELi8EEEvPT_PfPT1_PKT0_llllllbd)
        /*1154*/ 	.word	0x00000020


	//----- nvinfo : EIATTR_MIN_STACK_SIZE
	.align		4
.L_779:
        /*1158*/ 	.byte	0x04, 0x12
        /*115a*/ 	.short	(.L_781 - .L_780)
	.align		4
.L_780:
        /*115c*/ 	.word	index@(_ZN4vllm3moe44grouped_topk_fused_small_expert_count_kernelI13__nv_bfloat166__halfiLNS0_11ScoringFuncE1ELi384ELb0ELi8EEEvPT_PfPT1_PKT0_llllllbd)
        /*1160*/ 	.word	0x00000040


	//----- nvinfo : EIATTR_MIN_STACK_SIZE
	.align		4
.L_781:
        /*1164*/ 	.byte	0x04, 0x12
        /*1166*/ 	.short	(.L_783 - .L_782)
	.align		4
.L_782:
        /*1168*/ 	.word	index@(_ZN4vllm3moe44grouped_topk_fused_small_expert_count_kernelI13__nv_bfloat166__halfiLNS0_11ScoringFuncE1ELi512ELb0ELi8EEEvPT_PfPT1_PKT0_llllllbd)
        /*116c*/ 	.word	0x00000040


	//----- nvinfo : EIATTR_MIN_STACK_SIZE
	.align		4
.L_783:
        /*1170*/ 	.byte	0x04, 0x12
        /*1172*/ 	.short	(.L_785 - .L_784)
	.align		4
.L_784:
        /*1174*/ 	.word	index@(_ZN4vllm3moe44grouped_topk_fused_small_expert_count_kernelI13__nv_bfloat166__halfiLNS0_11ScoringFuncE1ELi512ELb0ELi22EEEvPT_PfPT1_PKT0_llllllbd)
        /*1178*/ 	.word	0x000000b0


	//----- nvinfo : EIATTR_MIN_STACK_SIZE
	.align		4
.L_785:
        /*117c*/ 	.byte	0x04, 0x12
        /*117e*/ 	.short	(.L_787 - .L_786)
	.align		4
.L_786:
        /*1180*/ 	.word	index@(_ZN4vllm3moe44grouped_topk_fused_small_expert_count_kernelI13__nv_bfloat166__halfiLNS0_11ScoringFuncE1ELi256ELb1ELi8EEEvPT_PfPT1_PKT0_llllllbd)
        /*1184*/ 	.word	0x00000020


	//----- nvinfo : EIATTR_MIN_STACK_SIZE
	.align		4
.L_787:
        /*1188*/ 	.byte	0x04, 0x12
        /*118a*/ 	.short	(.L_789 - .L_788)
	.align		4
.L_788:
        /*118c*/ 	.word	index@(_ZN4vllm3moe25grouped_topk_fused_kernelI13__nv_bfloat16fiLNS0_11ScoringFuncE1EEEvPT_PfPT1_PKT0_lllllbd)
        /*1190*/ 	.word	0x00000000


	//----- nvinfo : EIATTR_MIN_STACK_SIZE
	.align		4
.L_789:
        /*1194*/ 	.byte	0x04, 0x12
        /*1196*/ 	.short	(.L_791 - .L_790)
	.align		4
.L_790:
        /*1198*/ 	.word	index@(_ZN4vllm3moe44grouped_topk_fused_small_expert_count_kernelI13__nv_bfloat16fiLNS0_11ScoringFuncE1ELi128ELb0ELi8EEEvPT_PfPT1_PKT0_llllllbd)
        /*119c*/ 	.word	0x00000020


	//----- nvinfo : EIATTR_MIN_STACK_SIZE
	.align		4
.L_791:
        /*11a0*/ 	.byte	0x04, 0x12
        /*11a2*/ 	.short	(.L_793 - .L_792)
	.align		4
.L_792:
        /*11a4*/ 	.word	index@(_ZN4vllm3moe44grouped_topk_fused_small_expert_count_kernelI13__nv_bfloat16fiLNS0_11ScoringFuncE1ELi384ELb0ELi8EEEvPT_PfPT1_PKT0_llllllbd)
        /*11a8*/ 	.word	0x00000040


	//----- nvinfo : EIATTR_MIN_STACK_SIZE
	.align		4
.L_793:
        /*11ac*/ 	.byte	0x04, 0x12
        /*11ae*/ 	.short	(.L_795 - .L_794)
	.align		4
.L_794:
        /*11b0*/ 	.word	index@(_ZN4vllm3moe44grouped_topk_fused_small_expert_count_kernelI13__nv_bfloat16fiLNS0_11ScoringFuncE1ELi512ELb0ELi8EEEvPT_PfPT1_PKT0_llllllbd)
        /*11b4*/ 	.word	0x00000040


	//----- nvinfo : EIATTR_MIN_STACK_SIZE
	.align		4
.L_795:
        /*11b8*/ 	.byte	0x04, 0x12
        /*11ba*/ 	.short	(.L_797 - .L_796)
	.align		4
.L_796:
        /*11bc*/ 	.word	index@(_ZN4vllm3moe44grouped_topk_fused_small_expert_count_kernelI13__nv_bfloat16fiLNS0_11ScoringFuncE1ELi512ELb0ELi22EEEvPT_PfPT1_PKT0_llllllbd)
        /*11c0*/ 	.word	0x000000b0


	//----- nvinfo : EIATTR_MIN_STACK_SIZE
	.align		4
.L_797:
        /*11c4*/ 	.byte	0x04, 0x12
        /*11c6*/ 	.short	(.L_799 - .L_798)
	.align		4
.L_798:
        /*11c8*/ 	.word	index@(_ZN4vllm3moe44grouped_topk_fused_small_expert_count_kernelI13__nv_bfloat16fiLNS0_11ScoringFuncE1ELi256ELb1ELi8EEEvPT_PfPT1_PKT0_llllllbd)
        /*11cc*/ 	.word	0x00000020


	//----- nvinfo : EIATTR_MIN_STACK_SIZE
	.align		4
.L_799:
        /*11d0*/ 	.byte	0x04, 0x12
        /*11d2*/ 	.short	(.L_801 - .L_800)
	.align		4
.L_800:
        /*11d4*/ 	.word	index@(_ZN4vllm3moe25grouped_topk_fused_kernelI6__half13__nv_bfloat16iLNS0_11ScoringFuncE1EEEvPT_PfPT1_PKT0_lllllbd)
        /*11d8*/ 	.word	0x00000000


	//----- nvinfo : EIATTR_MIN_STACK_SIZE
	.align		4
.L_801:
        /*11dc*/ 	.byte	0x04, 0x12
        /*11de*/ 	.short	(.L_803 - .L_802)
	.align		4
.L_802:
        /*11e0*/ 	.word	index@(_ZN4vllm3moe44grouped_topk_fused_small_expert_count_kernelI6__half13__nv_bfloat16iLNS0_11ScoringFuncE1ELi128ELb0ELi8EEEvPT_PfPT1_PKT0_llllllbd)
        /*11e4*/ 	.word	0x00000020


	//----- nvinfo : EIATTR_MIN_STACK_SIZE
	.align		4
.L_803:
        /*11e8*/ 	.byte	0x04, 0x12
        /*11ea*/ 	.short	(.L_805 - .L_804)
	.align		4
.L_804:
        /*11ec*/ 	.word	index@(_ZN4vllm3moe44grouped_topk_fused_small_expert_count_kernelI6__half13__nv_bfloat16iLNS0_11ScoringFuncE1ELi384ELb0ELi8EEEvPT_PfPT1_PKT0_llllllbd)
        /*11f0*/ 	.word	0x00000040


	//----- nvinfo : EIATTR_MIN_STACK_SIZE
	.align		4
.L_805:
        /*11f4*/ 	.byte	0x04, 0x12
        /*11f6*/ 	.short	(.L_807 - .L_806)
	.align		4
.L_806:
        /*11f8*/ 	.word	index@(_ZN4vllm3moe44grouped_topk_fused_small_expert_count_kernelI6__half13__nv_bfloat16iLNS0_11ScoringFuncE1ELi512ELb0ELi8EEEvPT_PfPT1_PKT0_llllllbd)
        /*11fc*/ 	.word	0x00000040


	//----- nvinfo : EIATTR_MIN_STACK_SIZE
	.align		4
.L_807:
        /*1200*/ 	.byte	0x04, 0x12
        /*1202*/ 	.short	(.L_809 - .L_808)
	.align		4
.L_808:
        /*1204*/ 	.word	index@(_ZN4vllm3moe44grouped_topk_fused_small_expert_count_kernelI6__half13__nv_bfloat16iLNS0_11ScoringFuncE1ELi512ELb0ELi22EEEvPT_PfPT1_PKT0_llllllbd)
        /*1208*/ 	.word	0x000000b0


	//----- nvinfo : EIATTR_MIN_STACK_SIZE
	.align		4
.L_809:
        /*120c*/ 	.byte	0x04, 0x12
        /*120e*/ 	.short	(.L_811 - .L_810)
	.align		4
.L_810:
        /*1210*/ 	.word	index@(_ZN4vllm3moe44grouped_topk_fused_small_expert_count_kernelI6__half13__nv_bfloat16iLNS0_11ScoringFuncE1ELi256ELb1ELi8EEEvPT_PfPT1_PKT0_llllllbd)
        /*1214*/ 	.word	0x00000020


	//----- nvinfo : EIATTR_MIN_STACK_SIZE
	.align		4
.L_811:
        /*1218*/ 	.byte	0x04, 0x12
        /*121a*/ 	.short	(.L_813 - .L_812)
	.align		4
.L_812:
        /*121c*/ 	.word	index@(_ZN4vllm3moe25grouped_topk_fused_kernelI6__halfS2_iLNS0_11ScoringFuncE1EEEvPT_PfPT1_PKT0_lllllbd)
        /*1220*/ 	.word	0x00000000


	//----- nvinfo : EIATTR_MIN_STACK_SIZE
	.align		4
.L_813:
        /*1224*/ 	.byte	0x04, 0x12
        /*1226*/ 	.short	(.L_815 - .L_814)
	.align		4
.L_814:
        /*1228*/ 	.word	index@(_ZN4vllm3moe44grouped_topk_fused_small_expert_count_kernelI6__halfS2_iLNS0_11ScoringFuncE1ELi128ELb0ELi8EEEvPT_PfPT1_PKT0_llllllbd)
        /*122c*/ 	.word	0x00000020


	//----- nvinfo : EIATTR_MIN_STACK_SIZE
	.align		4
.L_815:
        /*1230*/ 	.byte	0x04, 0x12
        /*1232*/ 	.short	(.L_817 - .L_816)
	.align		4
.L_816:
        /*1234*/ 	.word	index@(_ZN4vllm3moe44grouped_topk_fused_small_expert_count_kernelI6__halfS2_iLNS0_11ScoringFuncE1ELi384ELb0ELi8EEEvPT_PfPT1_PKT0_llllllbd)
        /*1238*/ 	.word	0x00000040


	//----- nvinfo : EIATTR_MIN_STACK_SIZE
	.align		4
.L_817:
        /*123c*/ 	.byte	0x04, 0x12
        /*123e*/ 	.short	(.L_819 - .L_818)
	.align		4
.L_818:
        /*1240*/ 	.word	index@(_ZN4vllm3moe44grouped_topk_fused_small_expert_count_kernelI6__halfS2_iLNS0_11ScoringFuncE1ELi512ELb0ELi8EEEvPT_PfPT1_PKT0_llllllbd)
        /*1244*/ 	.word	0x00000040


	//----- nvinfo : EIATTR_MIN_STACK_SIZE
	.align		4
.L_819:
        /*1248*/ 	.byte	0x04, 0x12
        /*124a*/ 	.short	(.L_821 - .L_820)
	.align		4
.L_820:
        /*124c*/ 	.word	index@(_ZN4vllm3moe44grouped_topk_fused_small_expert_count_kernelI6__halfS2_iLNS0_11ScoringFuncE1ELi512ELb0ELi22EEEvPT_PfPT1_PKT0_llllllbd)
        /*1250*/ 	.word	0x000000b0


	//----- nvinfo : EIATTR_MIN_STACK_SIZE
	.align		4
.L_821:
        /*1254*/ 	.byte	0x04, 0x12
        /*1256*/ 	.short	(.L_823 - .L_822)
	.align		4
.L_822:
        /*1258*/ 	.word	index@(_ZN4vllm3moe44grouped_topk_fused_small_expert_count_kernelI6__halfS2_iLNS0_11ScoringFuncE1ELi256ELb1ELi8EEEvPT_PfPT1_PKT0_llllllbd)
        /*125c*/ 	.word	0x00000020


	//----- nvinfo : EIATTR_MIN_STACK_SIZE
	.align		4
.L_823:
        /*1260*/ 	.byte	0x04, 0x12
        /*1262*/ 	.short	(.L_825 - .L_824)
	.align		4
.L_824:
        /*1264*/ 	.word	index@(_ZN4vllm3moe25grouped_topk_fused_kernelI6__halffiLNS0_11ScoringFuncE1EEEvPT_PfPT1_PKT0_lllllbd)
        /*1268*/ 	.word	0x00000000


	//----- nvinfo : EIATTR_MIN_STACK_SIZE
	.align		4
.L_825:
        /*126c*/ 	.byte	0x04, 0x12
        /*126e*/ 	.short	(.L_827 - .L_826)
	.align		4
.L_826:
        /*1270*/ 	.word	index@(_ZN4vllm3moe44grouped_topk_fused_small_expert_count_kernelI6__halffiLNS0_11ScoringFuncE1ELi128ELb0ELi8EEEvPT_PfPT1_PKT0_llllllbd)
        /*1274*/ 	.word	0x00000020


	//----- nvinfo : EIATTR_MIN_STACK_SIZE
	.align		4
.L_827:
        /*1278*/ 	.byte	0x04, 0x12
        /*127a*/ 	.short	(.L_829 - .L_828)
	.align		4
.L_828:
        /*127c*/ 	.word	index@(_ZN4vllm3moe44grouped_topk_fused_small_expert_count_kernelI6__halffiLNS0_11ScoringFuncE1ELi384ELb0ELi8EEEvPT_PfPT1_PKT0_llllllbd)
        /*1280*/ 	.word	0x00000040


	//----- nvinfo : EIATTR_MIN_STACK_SIZE
	.align		4
.L_829:
        /*1284*/ 	.byte	0x04, 0x12
        /*1286*/ 	.short	(.L_831 - .L_830)
	.align		4
.L_830:
        /*1288*/ 	.word	index@(_ZN4vllm3moe44grouped_topk_fused_small_expert_count_kernelI6__halffiLNS0_11ScoringFuncE1ELi512ELb0ELi8EEEvPT_PfPT1_PKT0_llllllbd)
        /*128c*/ 	.word	0x00000040


	//----- nvinfo : EIATTR_MIN_STACK_SIZE
	.align		4
.L_831:
        /*1290*/ 	.byte	0x04, 0x12
        /*1292*/ 	.short	(.L_833 - .L_832)
	.align		4
.L_832:
        /*1294*/ 	.word	index@(_ZN4vllm3moe44grouped_topk_fused_small_expert_count_kernelI6__halffiLNS0_11ScoringFuncE1ELi512ELb0ELi22EEEvPT_PfPT1_PKT0_llllllbd)
        /*1298*/ 	.word	0x000000b0


	//----- nvinfo : EIATTR_MIN_STACK_SIZE
	.align		4
.L_833:
        /*129c*/ 	.byte	0x04, 0x12
        /*129e*/ 	.short	(.L_835 - .L_834)
	.align		4
.L_834:
        /*12a0*/ 	.word	index@(_ZN4vllm3moe44grouped_topk_fused_small_expert_count_kernelI6__halffiLNS0_11ScoringFuncE1ELi256ELb1ELi8EEEvPT_PfPT1_PKT0_llllllbd)
        /*12a4*/ 	.word	0x00000020


	//----- nvinfo : EIATTR_MIN_STACK_SIZE
	.align		4
.L_835:
        /*12a8*/ 	.byte	0x04, 0x12
        /*12aa*/ 	.short	(.L_837 - .L_836)
	.align		4
.L_836:
        /*12ac*/ 	.word	index@(_ZN4vllm3moe25grouped_topk_fused_kernelIf13__nv_bfloat16iLNS0_11ScoringFuncE1EEEvPT_PfPT1_PKT0_lllllbd)
        /*12b0*/ 	.word	0x00000000


	//----- nvinfo : EIATTR_MIN_STACK_SIZE
	.align		4
.L_837:
        /*12b4*/ 	.byte	0x04, 0x12
        /*12b6*/ 	.short	(.L_839 - .L_838)
	.align		4
.L_838:
        /*12b8*/ 	.word	index@(_ZN4vllm3moe44grouped_topk_fused_small_expert_count_kernelIf13__nv_bfloat16iLNS0_11ScoringFuncE1ELi128ELb0ELi8EEEvPT_PfPT1_PKT0_llllllbd)
        /*12bc*/ 	.word	0x00000020


	//----- nvinfo : EIATTR_MIN_STACK_SIZE
	.align		4
.L_839:
        /*12c0*/ 	.byte	0x04, 0x12
        /*12c2*/ 	.short	(.L_841 - .L_840)
	.align		4
.L_840:
        /*12c4*/ 	.word	index@(_ZN4vllm3moe44grouped_topk_fused_small_expert_count_kernelIf13__nv_bfloat16iLNS0_11ScoringFuncE1ELi384ELb0ELi8EEEvPT_PfPT1_PKT0_llllllbd)
        /*12c8*/ 	.word	0x00000040


	//----- nvinfo : EIATTR_MIN_STACK_SIZE
	.align		4
.L_841:
        /*12cc*/ 	.byte	0x04, 0x12
        /*12ce*/ 	.short	(.L_843 - .L_842)
	.align		4
.L_842:
        /*12d0*/ 	.word	index@(_ZN4vllm3moe44grouped_topk_fused_small_expert_count_kernelIf13__nv_bfloat16iLNS0_11ScoringFuncE1ELi512ELb0ELi8EEEvPT_PfPT1_PKT0_llllllbd)
        /*12d4*/ 	.word	0x00000040


	//----- nvinfo : EIATTR_MIN_STACK_SIZE
	.align		4
.L_843:
        /*12d8*/ 	.byte	0x04, 0x12
        /*12da*/ 	.short	(.L_845 - .L_844)
	.align		4
.L_844:
        /*12dc*/ 	.word	index@(_ZN4vllm3moe44grouped_topk_fused_small_expert_count_kernelIf13__nv_bfloat16iLNS0_11ScoringFuncE1ELi512ELb0ELi22EEEvPT_PfPT1_PKT0_llllllbd)
        /*12e0*/ 	.word	0x000000b0


	//----- nvinfo : EIATTR_MIN_STACK_SIZE
	.align		4
.L_845:
        /*12e4*/ 	.byte	0x04, 0x12
        /*12e6*/ 	.short	(.L_847 - .L_846)
	.align		4
.L_846:
        /*12e8*/ 	.word	index@(_ZN4vllm3moe44grouped_topk_fused_small_expert_count_kernelIf13__nv_bfloat16iLNS0_11ScoringFuncE1ELi256ELb1ELi8EEEvPT_PfPT1_PKT0_llllllbd)
        /*12ec*/ 	.word	0x00000020


	//----- nvinfo : EIATTR_MIN_STACK_SIZE
	.align		4
.L_847:
        /*12f0*/ 	.byte	0x04, 0x12
        /*12f2*/ 	.short	(.L_849 - .L_848)
	.align		4
.L_848:
        /*12f4*/ 	.word	index@(_ZN4vllm3moe25grouped_topk_fused_kernelIf6__halfiLNS0_11ScoringFuncE1EEEvPT_PfPT1_PKT0_lllllbd)
        /*12f8*/ 	.word	0x00000000


	//----- nvinfo : EIATTR_MIN_STACK_SIZE
	.align		4
.L_849:
        /*12fc*/ 	.byte	0x04, 0x12
        /*12fe*/ 	.short	(.L_851 - .L_850)
	.align		4
.L_850:
        /*1300*/ 	.word	index@(_ZN4vllm3moe44grouped_topk_fused_small_expert_count_kernelIf6__halfiLNS0_11ScoringFuncE1ELi128ELb0ELi8EEEvPT_PfPT1_PKT0_llllllbd)
        /*1304*/ 	.word	0x00000020


	//----- nvinfo : EIATTR_MIN_STACK_SIZE
	.align		4
.L_851:
        /*1308*/ 	.byte	0x04, 0x12
        /*130a*/ 	.short	(.L_853 - .L_852)
	.align		4
.L_852:
        /*130c*/ 	.word	index@(_ZN4vllm3moe44grouped_topk_fused_small_expert_count_kernelIf6__halfiLNS0_11ScoringFuncE1ELi384ELb0ELi8EEEvPT_PfPT1_PKT0_llllllbd)
        /*1310*/ 	.word	0x00000040


	//----- nvinfo : EIATTR_MIN_STACK_SIZE
	.align		4
.L_853:
        /*1314*/ 	.byte	0x04, 0x12
        /*1316*/ 	.short	(.L_855 - .L_854)
	.align		4
.L_854:
        /*1318*/ 	.word	index@(_ZN4vllm3moe44grouped_topk_fused_small_expert_count_kernelIf6__halfiLNS0_11ScoringFuncE1ELi512ELb0ELi8EEEvPT_PfPT1_PKT0_llllllbd)
        /*131c*/ 	.word	0x00000040


	//----- nvinfo : EIATTR_MIN_STACK_SIZE
	.align		4
.L_855:
        /*1320*/ 	.byte	0x04, 0x12
        /*1322*/ 	.short	(.L_857 - .L_856)
	.align		4
.L_856:
        /*1324*/ 	.word	index@(_ZN4vllm3moe44grouped_topk_fused_small_expert_count_kernelIf6__halfiLNS0_11ScoringFuncE1ELi512ELb0ELi22EEEvPT_PfPT1_PKT0_llllllbd)
        /*1328*/ 	.word	0x000000b0


	//----- nvinfo : EIATTR_MIN_STACK_SIZE
	.align		4
.L_857:
        /*132c*/ 	.byte	0x04, 0x12
        /*132e*/ 	.short	(.L_859 - .L_858)
	.align		4
.L_858:
        /*1330*/ 	.word	index@(_ZN4vllm3moe44grouped_topk_fused_small_expert_count_kernelIf6__halfiLNS0_11ScoringFuncE1ELi256ELb1ELi8EEEvPT_PfPT1_PKT0_llllllbd)
        /*1334*/ 	.word	0x00000020


	//----- nvinfo : EIATTR_MIN_STACK_SIZE
	.align		4
.L_859:
        /*1338*/ 	.byte	0x04, 0x12
        /*133a*/ 	.short	(.L_861 - .L_860)
	.align		4
.L_860:
        /*133c*/ 	.word	index@(_ZN4vllm3moe25grouped_topk_fused_kernelIffiLNS0_11ScoringFuncE1EEEvPT_PfPT1_PKT0_lllllbd)
        /*1340*/ 	.word	0x00000000


	//----- nvinfo : EIATTR_MIN_STACK_SIZE
	.align		4
.L_861:
        /*1344*/ 	.byte	0x04, 0x12
        /*1346*/ 	.short	(.L_863 - .L_862)
	.align		4
.L_862:
        /*1348*/ 	.word	index@(_ZN4vllm3moe44grouped_topk_fused_small_expert_count_kernelIffiLNS0_11ScoringFuncE1ELi128ELb0ELi8EEEvPT_PfPT1_PKT0_llllllbd)
        /*134c*/ 	.word	0x00000020


	//----- nvinfo : EIATTR_MIN_STACK_SIZE
	.align		4
.L_863:
        /*1350*/ 	.byte	0x04, 0x12
        /*1352*/ 	.short	(.L_865 - .L_864)
	.align		4
.L_864:
        /*1354*/ 	.word	index@(_ZN4vllm3moe44grouped_topk_fused_small_expert_count_kernelIffiLNS0_11ScoringFuncE1ELi384ELb0ELi8EEEvPT_PfPT1_PKT0_llllllbd)
        /*1358*/ 	.word	0x00000040


	//----- nvinfo : EIATTR_MIN_STACK_SIZE
	.align		4
.L_865:
        /*135c*/ 	.byte	0x04, 0x12
        /*135e*/ 	.short	(.L_867 - .L_866)
	.align		4
.L_866:
        /*1360*/ 	.word	index@(_ZN4vllm3moe44grouped_topk_fused_small_expert_count_kernelIffiLNS0_11ScoringFuncE1ELi512ELb0ELi8EEEvPT_PfPT1_PKT0_llllllbd)
        /*1364*/ 	.word	0x00000040


	//----- nvinfo : EIATTR_MIN_STACK_SIZE
	.align		4
.L_867:
        /*1368*/ 	.byte	0x04, 0x12
        /*136a*/ 	.short	(.L_869 - .L_868)
	.align		4
.L_868:
        /*136c*/ 	.word	index@(_ZN4vllm3moe44grouped_topk_fused_small_expert_count_kernelIffiLNS0_11ScoringFuncE1ELi512ELb0ELi22EEEvPT_PfPT1_PKT0_llllllbd)
        /*1370*/ 	.word	0x000000b0


	//----- nvinfo : EIATTR_MIN_STACK_SIZE
	.align		4
.L_869:
        /*1374*/ 	.byte	0x04, 0x12
        /*1376*/ 	.short	(.L_871 - .L_870)
	.align		4
.L_870:
        /*1378*/ 	.word	index@(_ZN4vllm3moe44grouped_topk_fused_small_expert_count_kernelIffiLNS0_11ScoringFuncE1ELi256ELb1ELi8EEEvPT_PfPT1_PKT0_llllllbd)
        /*137c*/ 	.word	0x00000020


	//----- nvinfo : EIATTR_MIN_STACK_SIZE
	.align		4
.L_871:
        /*1380*/ 	.byte	0x04, 0x12
        /*1382*/ 	.short	(.L_873 - .L_872)
	.align		4
.L_872:
        /*1384*/ 	.word	index@(_ZN3cub17CUB_300001_SM_9006detail11EmptyKernelIvEEvv)
        /*1388*/ 	.word	0x00000000
.L_873:


//--------------------- .nv.compat                --------------------------
	.section	.nv.compat,"",@"SHT_CUDA_COMPAT_INFO"
	.align	4
        /*0000*/ 	.byte	0x02, 0x09, 0x01, 0x00, 0x02, 0x02, 0x01, 0x00, 0x02, 0x05, 0x05, 0x00, 0x03, 0x07, 0x01, 0x01
        /*0010*/ 	.byte	0x02, 0x03, 0x00, 0x00, 0x02, 0x06, 0x01, 0x00, 0x04, 0x0b, 0x08, 0x00, 0x00, 0x00, 0x00, 0x00
        /*0020*/ 	.byte	0x00, 0x00, 0x00, 0x00


//--------------------- .nv.info._ZN4vllm3moe25grouped_topk_fused_kernelI13__nv_bfloat16S2_iLNS0_11ScoringFuncE0EEEvPT_PfPT1_PKT0_lllllbd --------------------------
	.section	.nv.info._ZN4vllm3moe25grouped_topk_fused_kernelI13__nv_bfloat16S2_iLNS0_11ScoringFuncE0EEEvPT_PfPT1_PKT0_lllllbd,"",@"SHT_CUDA_INFO"
	.sectionflags	@""
	.align	4


	//----- nvinfo : EIATTR_CUDA_API_VERSION
	.align		4
        /*0000*/ 	.byte	0x04, 0x37
        /*0002*/ 	.short	(.L_875 - .L_874)
.L_874:
        /*0004*/ 	.word	0x00000082


	//----- nvinfo : EIATTR_KPARAM_INFO
	.align		4
.L_875:
        /*0008*/ 	.byte	0x04, 0x17
        /*000a*/ 	.short	(.L_877 - .L_876)
.L_876:
        /*000c*/ 	.word	0x00000000
        /*0010*/ 	.short	0x000a
        /*0012*/ 	.short	0x0050
        /*0014*/ 	.byte	0x00, 0xf0, 0x21, 0x00


	//----- nvinfo : EIATTR_KPARAM_INFO
	.align		4
.L_877:
        /*0018*/ 	.byte	0x04, 0x17
        /*001a*/ 	.short	(.L_879 - .L_878)
.L_878:
        /*001c*/ 	.word	0x00000000
        /*0020*/ 	.short	0x0009
        /*0022*/ 	.short	0x0048
        /*0024*/ 	.byte	0x00, 0xf0, 0x05, 0x00


	//----- nvinfo : EIATTR_KPARAM_INFO
	.align		4
.L_879:
        /*0028*/ 	.byte	0x04, 0x17
        /*002a*/ 	.short	(.L_881 - .L_880)
.L_880:
        /*002c*/ 	.word	0x00000000
        /*0030*/ 	.short	0x0008
        /*0032*/ 	.short	0x0040
        /*0034*/ 	.byte	0x00, 0xf0, 0x21, 0x00


	//----- nvinfo : EIATTR_KPARAM_INFO
	.align		4
.L_881:
        /*0038*/ 	.byte	0x04, 0x17
        /*003a*/ 	.short	(.L_883 - .L_882)
.L_882:
        /*003c*/ 	.word	0x00000000
        /*0040*/ 	.short	0x0007
        /*0042*/ 	.short	0x0038
        /*0044*/ 	.byte	0x00, 0xf0, 0x21, 0x00


	//----- nvinfo : EIATTR_KPARAM_INFO
	.align		4
.L_883:
        /*0048*/ 	.byte	0x04, 0x17
        /*004a*/ 	.short	(.L_885 - .L_884)
.L_884:
        /*004c*/ 	.word	0x00000000
        /*0050*/ 	.short	0x0006
        /*0052*/ 	.short	0x0030
        /*0054*/ 	.byte	0x00, 0xf0, 0x21, 0x00


	//----- nvinfo : EIATTR_KPARAM_INFO
	.align		4
.L_885:
        /*0058*/ 	.byte	0x04, 0x17
        /*005a*/ 	.short	(.L_887 - .L_886)
.L_886:
        /*005c*/ 	.word	0x00000000
        /*0060*/ 	.short	0x0005
        /*0062*/ 	.short	0x0028
        /*0064*/ 	.byte	0x00, 0xf0, 0x21, 0x00


	//----- nvinfo : EIATTR_KPARAM_INFO
	.align		4
.L_887:
        /*0068*/ 	.byte	0x04, 0x17
        /*006a*/ 	.short	(.L_889 - .L_888)
.L_888:
        /*006c*/ 	.word	0x00000000
        /*0070*/ 	.short	0x0004
        /*0072*/ 	.short	0x0020
        /*0074*/ 	.byte	0x00, 0xf0, 0x21, 0x00


	//----- nvinfo : EIATTR_KPARAM_INFO
	.align		4
.L_889:
        /*0078*/ 	.byte	0x04, 0x17
        /*007a*/ 	.short	(.L_891 - .L_890)
.L_890:
        /*007c*/ 	.word	0x00000000
        /*0080*/ 	.short	0x0003
        /*0082*/ 	.short	0x0018
        /*0084*/ 	.byte	0x00, 0xf0, 0x21, 0x00


	//----- nvinfo : EIATTR_KPARAM_INFO
	.align		4
.L_891:
        /*0088*/ 	.byte	0x04, 0x17
        /*008a*/ 	.short	(.L_893 - .L_892)
.L_892:
        /*008c*/ 	.word	0x00000000
        /*0090*/ 	.short	0x0002
        /*0092*/ 	.short	0x0010
        /*0094*/ 	.byte	0x00, 0xf0, 0x21, 0x00


	//----- nvinfo : EIATTR_KPARAM_INFO
	.align		4
.L_893:
        /*0098*/ 	.byte	0x04, 0x17
        /*009a*/ 	.short	(.L_895 - .L_894)
.L_894:
        /*009c*/ 	.word	0x00000000
        /*00a0*/ 	.short	0x0001
        /*00a2*/ 	.short	0x0008
        /*00a4*/ 	.byte	0x00, 0xf0, 0x21, 0x00


	//----- nvinfo : EIATTR_KPARAM_INFO
	.align		4
.L_895:
        /*00a8*/ 	.byte	0x04, 0x17
        /*00aa*/ 	.short	(.L_897 - .L_896)
.L_896:
        /*00ac*/ 	.word	0x00000000
        /*00b0*/ 	.short	0x0000
        /*00b2*/ 	.short	0x0000
        /*00b4*/ 	.byte	0x00, 0xf0, 0x21, 0x00


	//----- nvinfo : EIATTR_SPARSE_MMA_MASK
	.align		4
.L_897:
        /*00b8*/ 	.byte	0x03, 0x50
        /*00ba*/ 	.short	0x0000


	//----- nvinfo : EIATTR_MAXREG_COUNT
	.align		4
        /*00bc*/ 	.byte	0x03, 0x1b
        /*00be*/ 	.short	0x00ff


	//----- nvinfo : EIATTR_NUM_BARRIERS
	.align		4
        /*00c0*/ 	.byte	0x02, 0x4c
        /*00c2*/ 	.byte	0x01
	.zero		1


	//----- nvinfo : EIATTR_MERCURY_ISA_VERSION
	.align		4
        /*00c4*/ 	.byte	0x03, 0x5f
        /*00c6*/ 	.short	0x0101


	//----- nvinfo : EIATTR_COOP_GROUP_MASK_REGIDS
	.align		4
        /*00c8*/ 	.byte	0x04, 0x29
        /*00ca*/ 	.short	(.L_899 - .L_898)


	//   ....[0]....
.L_898:
        /*00cc*/ 	.word	0xffffffff


	//   ....[1]....
        /*00d0*/ 	.word	0xffffffff


	//   ....[2]....
        /*00d4*/ 	.word	0xffffffff


	//   ....[3]....
        /*00d8*/ 	.word	0xffffffff


	//   ....[4]....
        /*00dc*/ 	.word	0xffffffff


	//   ....[5]....
        /*00e0*/ 	.word	0xffffffff


	//   ....[6]....
        /*00e4*/ 	.word	0xffffffff


	//   ....[7]....
        /*00e8*/ 	.word	0xffffffff


	//   ....[8]....
        /*00ec*/ 	.word	0xffffffff


	//   ....[9]....
        /*00f0*/ 	.word	0xffffffff


	//   ....[10]....
        /*00f4*/ 	.word	0xffffffff


	//   ....[11]....
        /*00f8*/ 	.word	0xffffffff


	//   ....[12]....
        /*00fc*/ 	.word	0xffffffff


	//   ....[13]....
        /*0100*/ 	.word	0xffffffff


	//   ....[14]....
        /*0104*/ 	.word	0xffffffff


	//   ....[15]....
        /*0108*/ 	.word	0xffffffff


	//   ....[16]....
        /*010c*/ 	.word	0xffffffff


	//   ....[17]....
        /*0110*/ 	.word	0xffffffff


	//   ....[18]....
        /*0114*/ 	.word	0xffffffff


	//   ....[19]....
        /*0118*/ 	.word	0xffffffff


	//   ....[20]....
        /*011c*/ 	.word	0xffffffff


	//   ....[21]....
        /*0120*/ 	.word	0xffffffff


	//   ....[22]....
        /*0124*/ 	.word	0xffffffff


	//   ....[23]....
        /*0128*/ 	.word	0xffffffff


	//   ....[24]....
        /*012c*/ 	.word	0xffffffff


	//   ....[25]....
        /*0130*/ 	.word	0xffffffff


	//   ....[26]....
        /*0134*/ 	.word	0xffffffff


	//   ....[27]....
        /*0138*/ 	.word	0xffffffff


	//   ....[28]....
        /*013c*/ 	.word	0xffffffff


	//   ....[29]....
        /*0140*/ 	.word	0xffffffff


	//   ....[30]....
        /*0144*/ 	.word	0xffffffff


	//   ....[31]....
        /*0148*/ 	.word	0xffffffff


	//   ....[32]....
        /*014c*/ 	.word	0xffffffff


	//   ....[33]....
        /*0150*/ 	.word	0xffffffff


	//   ....[34]....
        /*0154*/ 	.word	0xffffffff


	//   ....[35]....
        /*0158*/ 	.word	0xffffffff


	//   ....[36]....
        /*015c*/ 	.word	0xffffffff


	//   ....[37]....
        /*0160*/ 	.word	0xffffffff


	//   ....[38]....
        /*0164*/ 	.word	0xffffffff


	//   ....[39]....
        /*0168*/ 	.word	0xffffffff


	//   ....[40]....
        /*016c*/ 	.word	0xffffffff


	//   ....[41]....
        /*0170*/ 	.word	0xffffffff


	//   ....[42]....
        /*0174*/ 	.word	0xffffffff


	//   ....[43]....
        /*0178*/ 	.word	0xffffffff


	//   ....[44]....
        /*017c*/ 	.word	0xffffffff


	//   ....[45]....
        /*0180*/ 	.word	0xffffffff


	//   ....[46]....
        /*0184*/ 	.word	0xffffffff


	//   ....[47]....
        /*0188*/ 	.word	0xffffffff


	//   ....[48]....
        /*018c*/ 	.word	0xffffffff


	//   ....[49]....
        /*0190*/ 	.word	0xffffffff


	//   ....[50]....
        /*0194*/ 	.word	0xffffffff


	//   ....[51]....
        /*0198*/ 	.word	0xffffffff


	//   ....[52]....
        /*019c*/ 	.word	0xffffffff


	//   ....[53]....
        /*01a0*/ 	.word	0xffffffff


	//   ....[54]....
        /*01a4*/ 	.word	0xffffffff


	//   ....[55]....
        /*01a8*/ 	.word	0xffffffff


	//   ....[56]....
        /*01ac*/ 	.word	0xffffffff


	//   ....[57]....
        /*01b0*/ 	.word	0xffffffff


	//   ....[58]....
        /*01b4*/ 	.word	0xffffffff


	//   ....[59]....
        /*01b8*/ 	.word	0xffffffff


	//   ....[60]....
        /*01bc*/ 	.word	0xffffffff


	//   ....[61]....
        /*01c0*/ 	.word	0xffffffff


	//   ....[62]....
        /*01c4*/ 	.word	0xffffffff


	//   ....[63]....
        /*01c8*/ 	.word	0xffffffff


	//   ....[64]....
        /*01cc*/ 	.word	0xffffffff


	//   ....[65]....
        /*01d0*/ 	.word	0xffffffff


	//   ....[66]....
        /*01d4*/ 	.word	0xffffffff


	//   ....[67]....
        /*01d8*/ 	.word	0xffffffff


	//   ....[68]....
        /*01dc*/ 	.word	0xffffffff


	//   ....[69]....
        /*01e0*/ 	.word	0xffffffff


	//   ....[70]....
        /*01e4*/ 	.word	0xffffffff


	//   ....[71]....
        /*01e8*/ 	.word	0xffffffff


	//   ....[72]....
        /*01ec*/ 	.word	0xffffffff


	//   ....[73]....
        /*01f0*/ 	.word	0xffffffff


	//   ....[74]....
        /*01f4*/ 	.word	0xffffffff


	//   ....[75]....
        /*01f8*/ 	.word	0xffffffff


	//   ....[76]....
        /*01fc*/ 	.word	0xffffffff


	//   ....[77]....
        /*0200*/ 	.word	0xffffffff


	//   ....[78]....
        /*0204*/ 	.word	0xffffffff


	//   ....[79]....
        /*0208*/ 	.word	0xffffffff


	//   ....[80]....
        /*020c*/ 	.word	0xffffffff


	//   ....[81]....
        /*0210*/ 	.word	0xffffffff


	//   ....[82]....
        /*0214*/ 	.word	0xffffffff


	//   ....[83]....
        /*0218*/ 	.word	0xffffffff


	//   ....[84]....
        /*021c*/ 	.word	0xffffffff


	//   ....[85]....
        /*0220*/ 	.word	0xffffffff


	//   ....[86]....
        /*0224*/ 	.word	0xffffffff


	//   ....[87]....
        /*0228*/ 	.word	0xffffffff


	//   ....[88]....
        /*022c*/ 	.word	0xffffffff


	//   ....[89]....
        /*0230*/ 	.word	0xffffffff


	//   ....[90]....
        /*0234*/ 	.word	0xffffffff


	//   ....[91]....
        /*0238*/ 	.word	0xffffffff


	//   ....[92]....
        /*023c*/ 	.word	0xffffffff


	//   ....[93]....
        /*0240*/ 	.word	0xffffffff


	//   ....[94]....
        /*0244*/ 	.word	0xffffffff


	//   ....[95]....
        /*0248*/ 	.word	0xffffffff


	//   ....[96]....
        /*024c*/ 	.word	0xffffffff


	//   ....[97]....
        /*0250*/ 	.word	0xffffffff


	//   ....[98]....
        /*0254*/ 	.word	0xffffffff


	//   ....[99]....
        /*0258*/ 	.word	0xffffffff


	//   ....[100]....
        /*025c*/ 	.word	0xffffffff


	//   ....[101]....
        /*0260*/ 	.word	0xffffffff


	//   ....[102]....
        /*0264*/ 	.word	0xffffffff


	//   ....[103]....
        /*0268*/ 	.word	0xffffffff


	//   ....[104]....
        /*026c*/ 	.word	0xffffffff


	//   ....[105]....
        /*0270*/ 	.word	0xffffffff


	//   ....[106]....
        /*0274*/ 	.word	0xffffffff


	//   ....[107]....
        /*0278*/ 	.word	0xffffffff


	//   ....[108]....
        /*027c*/ 	.word	0xffffffff


	//   ....[109]....
        /*0280*/ 	.word	0xffffffff


	//   ....[110]....
        /*0284*/ 	.word	0xffffffff


	//   ....[111]....
        /*0288*/ 	.word	0xffffffff


	//   ....[112]....
        /*028c*/ 	.word	0xffffffff


	//   ....[113]....
        /*0290*/ 	.word	0xffffffff


	//   ....[114]....
        /*0294*/ 	.word	0xffffffff


	//   ....[115]....
        /*0298*/ 	.word	0xffffffff


	//   ....[116]....
        /*029c*/ 	.word	0xffffffff


	//   ....[117]....
        /*02a0*/ 	.word	0xffffffff


	//   ....[118]....
        /*02a4*/ 	.word	0xffffffff


	//   ....[119]....
        /*02a8*/ 	.word	0xffffffff


	//   ....[120]....
        /*02ac*/ 	.word	0xffffffff


	//   ....[121]....
        /*02b0*/ 	.word	0xffffffff


	//   ....[122]....
        /*02b4*/ 	.word	0xffffffff


	//   ....[123]....
        /*02b8*/ 	.word	0xffffffff


	//   ....[124]....
        /*02bc*/ 	.word	0xffffffff


	//   ....[125]....
        /*02c0*/ 	.word	0xffffffff


	//   ....[126]....
        /*02c4*/ 	.word	0xffffffff


	//   ....[127]....
        /*02c8*/ 	.word	0xffffffff


	//   ....[128]....
        /*02cc*/ 	.word	0xffffffff


	//   ....[129]....
        /*02d0*/ 	.word	0xffffffff


	//   ....[130]....
        /*02d4*/ 	.word	0xffffffff


	//   ....[131]....
        /*02d8*/ 	.word	0xffffffff


	//   ....[132]....
        /*02dc*/ 	.word	0xffffffff


	//   ....[133]....
        /*02e0*/ 	.word	0xffffffff


	//   ....[134]....
        /*02e4*/ 	.word	0xffffffff


	//   ....[135]....
        /*02e8*/ 	.word	0xffffffff


	//   ....[136]....
        /*02ec*/ 	.word	0xffffffff


	//   ....[137]....
        /*02f0*/ 	.word	0xffffffff


	//   ....[138]....
        /*02f4*/ 	.word	0xffffffff


	//   ....[139]....
        /*02f8*/ 	.word	0xffffffff


	//   ....[140]....
        /*02fc*/ 	.word	0xffffffff


	//   ....[141]....
        /*0300*/ 	.word	0xffffffff


	//   ....[142]....
        /*0304*/ 	.word	0xffffffff


	//   ....[143]....
        /*0308*/ 	.word	0xffffffff


	//   ....[144]....
        /*030c*/ 	.word	0xffffffff


	//   ....[145]....
        /*0310*/ 	.word	0xffffffff


	//   ....[146]....
        /*0314*/ 	.word	0xffffffff


	//   ....[147]....
        /*0318*/ 	.word	0xffffffff


	//   ....[148]....
        /*031c*/ 	.word	0xffffffff


	//   ....[149]....
        /*0320*/ 	.word	0xffffffff


	//   ....[150]....
        /*0324*/ 	.word	0xffffffff


	//   ....[151]....
        /*0328*/ 	.word	0xffffffff


	//   ....[152]....
        /*032c*/ 	.word	0xffffffff


	//   ....[153]....
        /*0330*/ 	.word	0xffffffff


	//   ....[154]....
        /*0334*/ 	.word	0xffffffff


	//   ....[155]....
        /*0338*/ 	.word	0xffffffff


	//   ....[156]....
        /*033c*/ 	.word	0xffffffff


	//   ....[157]....
        /*0340*/ 	.word	0xffffffff


	//   ....[158]....
        /*0344*/ 	.word	0xffffffff


	//   ....[159]....
        /*0348*/ 	.word	0xffffffff


	//   ....[160]....
        /*034c*/ 	.word	0xffffffff


	//   ....[161]....
        /*0350*/ 	.word	0xffffffff


	//   ....[162]....
        /*0354*/ 	.word	0xffffffff


	//   ....[163]....
        /*0358*/ 	.word	0xffffffff


	//   ....[164]....
        /*035c*/ 	.word	0xffffffff


	//   ....[165]....
        /*0360*/ 	.word	0xffffffff


	//   ....[166]....
        /*0364*/ 	.word	0xffffffff


	//   ....[167]....
        /*0368*/ 	.word	0xffffffff


	//   ....[168]....
        /*036c*/ 	.word	0xffffffff


	//   ....[169]....
        /*0370*/ 	.word	0xffffffff


	//   ....[170]....
        /*0374*/ 	.word	0xffffffff


	//   ....[171]....
        /*0378*/ 	.word	0xffffffff


	//   ....[172]....
        /*037c*/ 	.word	0xffffffff


	//   ....[173]....
        /*0380*/ 	.word	0xffffffff


	//   ....[174]....
        /*0384*/ 	.word	0xffffffff


	//   ....[175]....
        /*0388*/ 	.word	0xffffffff


	//   ....[176]....
        /*038c*/ 	.word	0xffffffff


	//   ....[177]....
        /*0390*/ 	.word	0xffffffff


	//   ....[178]....
        /*0394*/ 	.word	0xffffffff


	//   ....[179]....
        /*0398*/ 	.word	0xffffffff


	//   ....[180]....
        /*039c*/ 	.word	0xffffffff


	//   ....[181]....
        /*03a0*/ 	.word	0xffffffff


	//   ....[182]....
        /*03a4*/ 	.word	0xffffffff


	//   ....[183]....
        /*03a8*/ 	.word	0xffffffff


	//   ....[184]....
        /*03ac*/ 	.word	0xffffffff


	//   ....[185]....
        /*03b0*/ 	.word	0xffffffff


	//   ....[186]....
        /*03b4*/ 	.word	0x05000002


	//   ....[187]....
        /*03b8*/ 	.word	0x05000002


	//   ....[188]....
        /*03bc*/ 	.word	0x05000002


	//   ....[189]....
        /*03c0*/ 	.word	0x05000002


	//   ....[190]....
        /*03c4*/ 	.word	0x05000002


	//   ....[191]....
        /*03c8*/ 	.word	0x05000002


	//   ....[192]....
        /*03cc*/ 	.word	0x05000002


	//   ....[193]....
        /*03d0*/ 	.word	0x05000002


	//   ....[194]....
        /*03d4*/ 	.word	0x05000002


	//   ....[195]....
        /*03d8*/ 	.word	0x05000002


	//   ....[196]....
        /*03dc*/ 	.word	0x05000002


	//   ....[197]....
        /*03e0*/ 	.word	0x05000002


	//   ....[198]....
        /*03e4*/ 	.word	0x05000002


	//   ....[199]....
        /*03e8*/ 	.word	0x05000002


	//   ....[200]....
        /*03ec*/ 	.word	0x05000002


	//   ....[201]....
        /*03f0*/ 	.word	0x05000002


	//   ....[202]....
        /*03f4*/ 	.word	0x05000002


	//   ....[203]....
        /*03f8*/ 	.word	0x05000002


	//   ....[204]....
        /*03fc*/ 	.word	0x05000002


	//   ....[205]....
        /*0400*/ 	.word	0x05000002


	//   ....[206]....
        /*0404*/ 	.word	0x05000002


	//   ....[207]....
        /*0408*/ 	.word	0x05000002


	//   ....[208]....
        /*040c*/ 	.word	0x05000002


	//   ....[209]....
        /*0410*/ 	.word	0x05000002


	//   ....[210]....
        /*0414*/ 	.word	0x05000002


	//   ....[211]....
        /*0418*/ 	.word	0x05000002


	//   ....[212]....
        /*041c*/ 	.word	0x05000002


	//   ....[213]....
        /*0420*/ 	.word	0x05000002


	//   ....[214]....
        /*0424*/ 	.word	0x05000002


	//   ....[215]....
        /*0428*/ 	.word	0x05000002


	//   ....[216]....
        /*042c*/ 	.word	0x05000002


	//   ....[217]....
        /*0430*/ 	.word	0x05000002


	//   ....[218]....
        /*0434*/ 	.word	0x05000002


	//   ....[219]....
        /*0438*/ 	.word	0x05000002


	//   ....[220]....
        /*043c*/ 	.word	0x05000002


	//   ....[221]....
        /*0440*/ 	.word	0x05000002


	//   ....[222]....
        /*0444*/ 	.word	0x05000002


	//   ....[223]....
        /*0448*/ 	.word	0x05000002


	//   ....[224]....
        /*044c*/ 	.word	0x05000002


	//   ....[225]....
        /*0450*/ 	.word	0x05000002


	//   ....[226]....
        /*0454*/ 	.word	0x05000002


	//   ....[227]....
        /*0458*/ 	.word	0x05000002


	//   ....[228]....
        /*045c*/ 	.word	0x05000002


	//   ....[229]....
        /*0460*/ 	.word	0x05000002


	//   ....[230]....
        /*0464*/ 	.word	0x05000002


	//   ....[231]....
        /*0468*/ 	.word	0x05000002


	//   ....[232]....
        /*046c*/ 	.word	0x05000002


	//   ....[233]....
        /*0470*/ 	.word	0x05000002


	//----- nvinfo : EIATTR_COOP_GROUP_INSTR_OFFSETS
	.align		4
.L_899:
        /*0474*/ 	.byte	0x04, 0x28
        /*0476*/ 	.short	(.L_901 - .L_900)


	//   ....[0]....
.L_900:
        /*0478*/ 	.word	0x000011d0


	//   ....[1]....
        /*047c*/ 	.word	0x00001220


	//   ....[2]....
        /*0480*/ 	.word	0x00001260


	//   ....[3]....
        /*0484*/ 	.word	0x000012a0


	//   ....[4]....
        /*0488*/ 	.word	0x000012e0


	//   ....[5]....
        /*048c*/ 	.word	0x00001330


	//   ....[6]....
        /*0490*/ 	.word	0x000013b0


	//   ....[7]....
        /*0494*/ 	.word	0x000013f0


	//   ....[8]....
        /*0498*/ 	.word	0x00001430


	//   ....[9]....
        /*049c*/ 	.word	0x00001470


	//   ....[10]....
        /*04a0*/ 	.word	0x000014b0


	//   ....[11]....
        /*04a4*/ 	.word	0x00001720


	//   ....[12]....
        /*04a8*/ 	.word	0x00001880


	//   ....[13]....
        /*04ac*/ 	.word	0x00001910


	//   ....[14]....
        /*04b0*/ 	.word	0x00001920


	//   ....[15]....
        /*04b4*/ 	.word	0x000019c0


	//   ....[16]....
        /*04b8*/ 	.word	0x000019f0


	//   ....[17]....
        /*04bc*/ 	.word	0x00001a90


	//   ....[18]....
        /*04c0*/ 	.word	0x00001aa0


	//   ....[19]....
        /*04c4*/ 	.word	0x00001b40


	//   ....[20]....
        /*04c8*/ 	.word	0x00001b60


	//   ....[21]....
        /*04cc*/ 	.word	0x00001c00


	//   ....[22]....
        /*04d0*/ 	.word	0x00001c10


	//   ....[23]....
        /*04d4*/ 	.word	0x00001cb0


	//   ....[24]....
        /*04d8*/ 	.word	0x00001cc0


	//   ....[25]....
        /*04dc*/ 	.word	0x00001da0


	//   ....[26]....
        /*04e0*/ 	.word	0x00001db0


	//   ....[27]....
        /*04e4*/ 	.word	0x00001e60


	//   ....[28]....
        /*04e8*/ 	.word	0x00001e70


	//   ....[29]....
        /*04ec*/ 	.word	0x00001f00


	//   ....[30]....
        /*04f0*/ 	.word	0x00001f10


	//   ....[31]....
        /*04f4*/ 	.word	0x00001fa0


	//   ....[32]....
        /*04f8*/ 	.word	0x00001fb0


	//   ....[33]....
        /*04fc*/ 	.word	0x00002040


	//   ....[34]....
        /*0500*/ 	.word	0x00002050


	//   ....[35]....
        /*0504*/ 	.word	0x000020e0


	//   ....[36]....
        /*0508*/ 	.word	0x000020f0


	//   ....[37]....
        /*050c*/ 	.word	0x00002180


	//   ....[38]....
        /*0510*/ 	.word	0x00002190


	//   ....[39]....
        /*0514*/ 	.word	0x00002220


	//   ....[40]....
        /*0518*/ 	.word	0x00002230


	//   ....[41]....
        /*051c*/ 	.word	0x000022c0


	//   ....[42]....
        /*0520*/ 	.word	0x000022d0


	//   ....[43]....
        /*0524*/ 	.word	0x000023e0


	//   ....[44]....
        /*0528*/ 	.word	0x000023f0


	//   ....[45]....
        /*052c*/ 	.word	0x00002480


	//   ....[46]....
        /*0530*/ 	.word	0x00002490


	//   ....[47]....
        /*0534*/ 	.word	0x00002520


	//   ....[48]....
        /*0538*/ 	.word	0x00002530


	//   ....[49]....
        /*053c*/ 	.word	0x000025c0


	//   ....[50]....
        /*0540*/ 	.word	0x000025d0


	//   ....[51]....
        /*0544*/ 	.word	0x00002660


	//   ....[52]....
        /*0548*/ 	.word	0x00002670


	//   ....[53]....
        /*054c*/ 	.word	0x00002710


	//   ....[54]....
        /*0550*/ 	.word	0x000027e0


	//   ....[55]....
        /*0554*/ 	.word	0x00002810


	//   ....[56]....
        /*0558*/ 	.word	0x000028c0


	//   ....[57]....
        /*055c*/ 	.word	0x000028f0


	//   ....[58]....
        /*0560*/ 	.word	0x00002990


	//   ....[59]....
        /*0564*/ 	.word	0x000029a0


	//   ....[60]....
        /*0568*/ 	.word	0x00002a40


	//   ....[61]....
        /*056c*/ 	.word	0x00002a60


	//   ....[62]....
        /*0570*/ 	.word	0x00002b00


	//   ....[63]....
        /*0574*/ 	.word	0x00002b10


	//   ....[64]....
        /*0578*/ 	.word	0x00002bb0


	//   ....[65]....
        /*057c*/ 	.word	0x00002bc0


	//   ....[66]....
        /*0580*/ 	.word	0x00002c60


	//   ....[67]....
        /*0584*/ 	.word	0x00002c80


	//   ....[68]....
        /*0588*/ 	.word	0x00002d60


	//   ....[69]....
        /*058c*/ 	.word	0x00002d70


	//   ....[70]....
        /*0590*/ 	.word	0x00002e00


	//   ....[71]....
        /*0594*/ 	.word	0x00002e10


	//   ....[72]....
        /*0598*/ 	.word	0x00002ea0


	//   ....[73]....
        /*059c*/ 	.word	0x00002eb0


	//   ....[74]....
        /*05a0*/ 	.word	0x00002f40


	//   ....[75]....
        /*05a4*/ 	.word	0x00002f50


	//   ....[76]....
        /*05a8*/ 	.word	0x00002fe0


	//   ....[77]....
        /*05ac*/ 	.word	0x00002ff0


	//   ....[78]....
        /*05b0*/ 	.word	0x00003080


	//   ....[79]....
        /*05b4*/ 	.word	0x00003090


	//   ....[80]....
        /*05b8*/ 	.word	0x00003120


	//   ....[81]....
        /*05bc*/ 	.word	0x00003130


	//   ....[82]....
        /*05c0*/ 	.word	0x000031c0


	//   ....[83]....
        /*05c4*/ 	.word	0x000031d0


	//   ....[84]....
        /*05c8*/ 	.word	0x000032f0


	//   ....[85]....
        /*05cc*/ 	.word	0x00003300


	//   ....[86]....
        /*05d0*/ 	.word	0x00003390


	//   ....[87]....
        /*05d4*/ 	.word	0x000033a0


	//   ....[88]....
        /*05d8*/ 	.word	0x00003430


	//   ....[89]....
        /*05dc*/ 	.word	0x00003440


	//   ....[90]....
        /*05e0*/ 	.word	0x000034d0


	//   ....[91]....
        /*05e4*/ 	.word	0x000034e0


	//   ....[92]....
        /*05e8*/ 	.word	0x00003570


	//   ....[93]....
        /*05ec*/ 	.word	0x00003580


	//   ....[94]....
        /*05f0*/ 	.word	0x00003610


	//   ....[95]....
        /*05f4*/ 	.word	0x00003a90


	//   ....[96]....
        /*05f8*/ 	.word	0x00003cd0


	//   ....[97]....
        /*05fc*/ 	.word	0x00003e10


	//   ....[98]....
        /*0600*/ 	.word	0x00003e70


	//   ....[99]....
        /*0604*/ 	.word	0x00003e80


	//   ....[100]....
        /*0608*/ 	.word	0x00003f20


	//   ....[101]....
        /*060c*/ 	.word	0x00003f30


	//   ....[102]....
        /*0610*/ 	.word	0x00003fd0


	//   ....[103]....
        /*0614*/ 	.word	0x00003fe0


	//   ....[104]....
        /*0618*/ 	.word	0x00004080


	//   ....[105]....
        /*061c*/ 	.word	0x00004090


	//   ....[106]....
        /*0620*/ 	.word	0x00004130


	//   ....[107]....
        /*0624*/ 	.word	0x00004140


	//   ....[108]....
        /*0628*/ 	.word	0x000041e0


	//   ....[109]....
        /*062c*/ 	.word	0x000041f0


	//   ....[110]....
        /*0630*/ 	.word	0x00004290


	//   ....[111]....
        /*0634*/ 	.word	0x000042a0


	//   ....[112]....
        /*0638*/ 	.word	0x00004330


	//   ....[113]....
        /*063c*/ 	.word	0x00004340


	//   ....[114]....
        /*0640*/ 	.word	0x000043d0


	//   ....[115]....
        /*0644*/ 	.word	0x000043e0


	//   ....[116]....
        /*0648*/ 	.word	0x00004470


	//   ....[117]....
        /*064c*/ 	.word	0x00004480


	//   ....[118]....
        /*0650*/ 	.word	0x00004510


	//   ....[119]....
        /*0654*/ 	.word	0x00004520


	//   ....[120]....
        /*0658*/ 	.word	0x000045b0


	//   ....[121]....
        /*065c*/ 	.word	0x000045c0


	//   ....[122]....
        /*0660*/ 	.word	0x00004650


	//   ....[123]....
        /*0664*/ 	.word	0x00004660


	//   ....[124]....
        /*0668*/ 	.word	0x000046f0


	//   ....[125]....
        /*066c*/ 	.word	0x00004700


	//   ....[126]....
        /*0670*/ 	.word	0x00004790


	//   ....[127]....
        /*0674*/ 	.word	0x000047a0


	//   ....[128]....
        /*0678*/ 	.word	0x000048c0


	//   ....[129]....
        /*067c*/ 	.word	0x000048d0


	//   ....[130]....
        /*0680*/ 	.word	0x00004960


	//   ....[131]....
        /*0684*/ 	.word	0x00004970


	//   ....[132]....
        /*0688*/ 	.word	0x00004a00


	//   ....[133]....
        /*068c*/ 	.word	0x00004a10


	//   ....[134]....
        /*0690*/ 	.word	0x00004aa0


	//   ....[135]....
        /*0694*/ 	.word	0x00004ab0


	//   ....[136]....
        /*0698*/ 	.word	0x00004b40


	//   ....[137]....
        /*069c*/ 	.word	0x00004b50


	//   ....[138]....
        /*06a0*/ 	.word	0x00004bd0


	//   ....[139]....
        /*06a4*/ 	.word	0x00004be0


	//   ....[140]....
        /*06a8*/ 	.word	0x00004c30


	//   ....[141]....
        /*06ac*/ 	.word	0x00004dc0


	//   ....[142]....
        /*06b0*/ 	.word	0x00004de0


	//   ....[143]....
        /*06b4*/ 	.word	0x00004e90


	//   ....[144]....
        /*06b8*/ 	.word	0x00004ea0


	//   ....[145]....
        /*06bc*/ 	.word	0x00004f70


	//   ....[146]....
        /*06c0*/ 	.word	0x00004f80


	//   ....[147]....
        /*06c4*/ 	.word	0x00005030


	//   ....[148]....
        /*06c8*/ 	.word	0x00005040


	//   ....[149]....
        /*06cc*/ 	.word	0x00005100


	//   ....[150]....
        /*06d0*/ 	.word	0x00005110


	//   ....[151]....
        /*06d4*/ 	.word	0x000051c0


	//   ....[152]....
        /*06d8*/ 	.word	0x000051d0


	//   ....[153]....
        /*06dc*/ 	.word	0x00005280


	//   ....[154]....
        /*06e0*/ 	.word	0x00005290


	//   ....[155]....
        /*06e4*/ 	.word	0x00005330


	//   ....[156]....
        /*06e8*/ 	.word	0x00005340


	//   ....[157]....
        /*06ec*/ 	.word	0x000053e0


	//   ....[158]....
        /*06f0*/ 	.word	0x000053f0


	//   ....[159]....
        /*06f4*/ 	.word	0x00005490


	//   ....[160]....
        /*06f8*/ 	.word	0x000054a0


	//   ....[161]....
        /*06fc*/ 	.word	0x00005540


	//   ....[162]....
        /*0700*/ 	.word	0x00005550


	//   ....[163]....
        /*0704*/ 	.word	0x000055f0


	//   ....[164]....
        /*0708*/ 	.word	0x00005600


	//   ....[165]....
        /*070c*/ 	.word	0x000056a0


	//   ....[166]....
        /*0710*/ 	.word	0x000056b0


	//   ....[167]....
        /*0714*/ 	.word	0x00005750


	//   ....[168]....
        /*0718*/ 	.word	0x00005760


	//   ....[169]....
        /*071c*/ 	.word	0x00005800


	//   ....[170]....
        /*0720*/ 	.word	0x00005810


	//   ....[171]....
        /*0724*/ 	.word	0x00005950


	//   ....[172]....
        /*0728*/ 	.word	0x00005960


	//   ....[173]....
        /*072c*/ 	.word	0x00005a10


	//   ....[174]....
        /*0730*/ 	.word	0x00005a20


	//   ....[175]....
        /*0734*/ 	.word	0x00005ad0


	//   ....[176]....
        /*0738*/ 	.word	0x00005ae0


	//   ....[177]....
        /*073c*/ 	.word	0x00005b90


	//   ....[178]....
        /*0740*/ 	.word	0x00005ba0


	//   ....[179]....
        /*0744*/ 	.word	0x00005c50


	//   ....[180]....
        /*0748*/ 	.word	0x00005c60


	//   ....[181]....
        /*074c*/ 	.word	0x00005ec0


	//   ....[182]....
        /*0750*/ 	.word	0x00005ee0


	//   ....[183]....
        /*0754*/ 	.word	0x00005f00


	//   ....[184]....
        /*0758*/ 	.word	0x00005f20


	//   ....[185]....
        /*075c*/ 	.word	0x00005f40


	//   ....[186]....
        /*0760*/ 	.word	0x00006710


	//   ....[187]....
        /*0764*/ 	.word	0x000067a0


	//   ....[188]....
        /*0768*/ 	.word	0x00006840


	//   ....[189]....
        /*076c*/ 	.word	0x00006910


	//   ....[190]....
        /*0770*/ 	.word	0x00006960


	//   ....[191]....
        /*0774*/ 	.word	0x00006a50


	//   ....[192]....
        /*0778*/ 	.word	0x00006aa0


	//   ....[193]....
        /*077c*/ 	.word	0x00006b70


	//   ....[194]....
        /*0780*/ 	.word	0x00006bc0


	//   ....[195]....
        /*0784*/ 	.word	0x00006cd0


	//   ....[196]....
        /*0788*/ 	.word	0x00006d20


	//   ....[197]....
        /*078c*/ 	.word	0x00006e10


	//   ....[198]....
        /*0790*/ 	.word	0x00006e60


	//   ....[199]....
        /*0794*/ 	.word	0x00006f60


	//   ....[200]....
        /*0798*/ 	.word	0x00006fb0


	//   ....[201]....
        /*079c*/ 	.word	0x000070a0


	//   ....[202]....
        /*07a0*/ 	.word	0x000070f0


	//   ....[203]....
        /*07a4*/ 	.word	0x000071e0


	//   ....[204]....
        /*07a8*/ 	.word	0x00007230


	//   ....[205]....
        /*07ac*/ 	.word	0x00007320


	//   ....[206]....
        /*07b0*/ 	.word	0x00007370


	//   ....[207]....
        /*07b4*/ 	.word	0x00007460


	//   ....[208]....
        /*07b8*/ 	.word	0x000074b0


	//   ....[209]....
        /*07bc*/ 	.word	0x000075a0


	//   ....[210]....
        /*07c0*/ 	.word	0x000075f0


	//   ....[211]....
        /*07c4*/ 	.word	0x000076e0


	//   ....[212]....
        /*07c8*/ 	.word	0x00007730


	//   ....[213]....
        /*07cc*/ 	.word	0x00007820


	//   ....[214]....
        /*07d0*/ 	.word	0x00007870


	//   ....[215]....
        /*07d4*/ 	.word	0x00007960


	//   ....[216]....
        /*07d8*/ 	.word	0x000079b0


	//   ....[217]....
        /*07dc*/ 	.word	0x00007b30


	//   ....[218]....
        /*07e0*/ 	.word	0x00007b80


	//   ....[219]....
        /*07e4*/ 	.word	0x00007c60


	//   ....[220]....
        /*07e8*/ 	.word	0x00007cb0


	//   ....[221]....
        /*07ec*/ 	.word	0x00007d90


	//   ....[222]....
        /*07f0*/ 	.word	0x00007de0


	//   ....[223]....
        /*07f4*/ 	.word	0x00007ec0


	//   ....[224]....
        /*07f8*/ 	.word	0x00007f10


	//   ....[225]....
        /*07fc*/ 	.word	0x00007ff0


	//   ....[226]....
        /*0800*/ 	.word	0x00008040


	//   ....[227]....
        /*0804*/ 	.word	0x000080e0


	//   ....[228]....
        /*0808*/ 	.word	0x00008180


	//   ....[229]....
        /*080c*/ 	.word	0x00008220


	//   ....[230]....
        /*0810*/ 	.word	0x000082a0


	//   ....[231]....
        /*0814*/ 	.word	0x00008300


	//   ....[232]....
        /*0818*/ 	.word	0x00008360


	//   ....[233]....
        /*081c*/ 	.word	0x000083c0


	//----- nvinfo : EIATTR_EXIT_INSTR_OFFSETS
	.align		4
.L_901:
        /*0820*/ 	.byte	0x04, 0x1c
        /*0822*/ 	.short	(.L_903 - .L_902)


	//   ....[0]....
.L_902:
        /*0824*/ 	.word	0x00000070


	//   ....[1]....
        /*0828*/ 	.word	0x000000f0


	//   ....[2]....
        /*082c*/ 	.word	0x00001540


	//   ....[3]....
        /*0830*/ 	.word	0x00006170


	//   ....[4]....
        /*0834*/ 	.word	0x000066c0


	//----- nvinfo : EIATTR_CRS_STACK_SIZE
	.align		4
.L_903:
        /*0838*/ 	.byte	0x04, 0x1e
        /*083a*/ 	.short	(.L_905 - .L_904)
.L_904:
        /*083c*/ 	.word	0x00000000


	//----- nvinfo : EIATTR_CBANK_PARAM_SIZE
	.align		4
.L_905:
        /*0840*/ 	.byte	0x03, 0x19
        /*0842*/ 	.short	0x0058


	//----- nvinfo : EIATTR_PARAM_CBANK
	.align		4
        /*0844*/ 	.byte	0x04, 0x0a
        /*0846*/ 	.short	(.L_907 - .L_906)
	.align		4
.L_906:
        /*0848*/ 	.word	index@(.nv.constant0._ZN4vllm3moe25grouped_topk_fused_kernelI13__nv_bfloat16S2_iLNS0_11ScoringFuncE0EEEvPT_PfPT1_PKT0_lllllbd)
        /*084c*/ 	.short	0x0210
        /*084e*/ 	.short	0x0058


	//----- nvinfo : EIATTR_SW_WAR
	.align		4
.L_907:
        /*0850*/ 	.byte	0x04, 0x36
        /*0852*/ 	.short	(.L_909 - .L_908)
.L_908:
        /*0854*/ 	.word	0x00000008
.L_909:


//--------------------- .nv.info._ZN4vllm3moe44grouped_topk_fused_small_expert_count_kernelI13__nv_bfloat16S2_iLNS0_11ScoringFuncE0ELi128ELb0ELi8EEEvPT_PfPT1_PKT0_llllllbd --------------------------
	.section	.nv.info._ZN4vllm3moe44grouped_topk_fused_small_expert_count_kernelI13__nv_bfloat16S2_iLNS0_11ScoringFuncE0ELi128ELb0ELi8EEEvPT_PfPT1_PKT0_llllllbd,"",@"SHT_CUDA_INFO"
	.sectionflags	@""
	.align	4


	//----- nvinfo : EIATTR_CUDA_API_VERSION
	.align		4
        /*0000*/ 	.byte	0x04, 0x37
        /*0002*/ 	.short	(.L_911 - .L_910)
.L_910:
        /*0004*/ 	.word	0x00000082


	//----- nvinfo : EIATTR_KPARAM_INFO
	.align		4
.L_911:
        /*0008*/ 	.byte	0x04, 0x17
        /*000a*/ 	.short	(.L_913 - .L_912)
.L_912:
        /*000c*/ 	.word	0x00000000
        /*0010*/ 	.short	0x000b
        /*0012*/ 	.short	0x0058
        /*0014*/ 	.byte	0x00, 0xf0, 0x21, 0x00


	//----- nvinfo : EIATTR_KPARAM_INFO
	.align		4
.L_913:
        /*0018*/ 	.byte	0x04, 0x17
        /*001a*/ 	.short	(.L_915 - .L_914)
.L_914:
        /*001c*/ 	.word	0x00000000
        /*0020*/ 	.short	0x000a
        /*0022*/ 	.short	0x0050
        /*0024*/ 	.byte	0x00, 0xf0, 0x05, 0x00


	//----- nvinfo : EIATTR_KPARAM_INFO
	.align		4
.L_915:
        /*0028*/ 	.byte	0x04, 0x17
        /*002a*/ 	.short	(.L_917 - .L_916)
.L_916:
        /*002c*/ 	.word	0x00000000
        /*0030*/ 	.short	0x0009
        /*0032*/ 	.short	0x0048
        /*0034*/ 	.byte	0x00, 0xf0, 0x21, 0x00


	//----- nvinfo : EIATTR_KPARAM_INFO
	.align		4
.L_917:
        /*0038*/ 	.byte	0x04, 0x17
        /*003a*/ 	.short	(.L_919 - .L_918)
.L_918:
        /*003c*/ 	.word	0x00000000
        /*0040*/ 	.short	0x0008
        /*0042*/ 	.short	0x0040
        /*0044*/ 	.byte	0x00, 0xf0, 0x21, 0x00


	//----- nvinfo : EIATTR_KPARAM_INFO
	.align		4
.L_919:
        /*0048*/ 	.byte	0x04, 0x17
        /*004a*/ 	.short	(.L_921 - .L_920)
.L_920:
        /*004c*/ 	.word	0x00000000
        /*0050*/ 	.short	0x0007
        /*0052*/ 	.short	0x0038
        /*0054*/ 	.byte	0x00, 0xf0, 0x21, 0x00


	//----- nvinfo : EIATTR_KPARAM_INFO
	.align		4
.L_921:
        /*0058*/ 	.byte	0x04, 0x17
        /*005a*/ 	.short	(.L_923 - .L_922)
.L_922:
        /*005c*/ 	.word	0x00000000
        /*0060*/ 	.short	0x0006
        /*0062*/ 	.short	0x0030
        /*0064*/ 	.byte	0x00, 0xf0, 0x21, 0x00


	//----- nvinfo : EIATTR_KPARAM_INFO
	.align		4
.L_923:
        /*0068*/ 	.byte	0x04, 0x17
        /*006a*/ 	.short	(.L_925 - .L_924)
.L_924:
        /*006c*/ 	.word	0x00000000
        /*0070*/ 	.short	0x0005
        /*0072*/ 	.short	0x0028
        /*0074*/ 	.byte	0x00, 0xf0, 0x21, 0x00


	//----- nvinfo : EIATTR_KPARAM_INFO
	.align		4
.L_925:
        /*0078*/ 	.byte	0x04, 0x17
        /*007a*/ 	.short	(.L_927 - .L_926)
.L_926:
        /*007c*/ 	.word	0x00000000
        /*0080*/ 	.short	0x0004
        /*0082*/ 	.short	0x0020
        /*0084*/ 	.byte	0x00, 0xf0, 0x21, 0x00


	//----- nvinfo : EIATTR_KPARAM_INFO
	.align		4
.L_927:
        /*0088*/ 	.byte	0x04, 0x17
        /*008a*/ 	.short	(.L_929 - .L_928)
.L_928:
        /*008c*/ 	.word	0x00000000
        /*0090*/ 	.short	0x0003
        /*0092*/ 	.short	0x0018
        /*0094*/ 	.byte	0x00, 0xf0, 0x21, 0x00


	//----- nvinfo : EIATTR_KPARAM_INFO
	.align		4
.L_929:
        /*0098*/ 	.byte	0x04, 0x17
        /*009a*/ 	.short	(.L_931 - .L_930)
.L_930:
        /*009c*/ 	.word	0x00000000
        /*00a0*/ 	.short	0x0002
        /*00a2*/ 	.short	0x0010
        /*00a4*/ 	.byte	0x00, 0xf0, 0x21, 0x00


	//----- nvinfo : EIATTR_KPARAM_INFO
	.align		4
.L_931:
        /*00a8*/ 	.byte	0x04, 0x17
        /*00aa*/ 	.short	(.L_933 - .L_932)
.L_932:
        /*00ac*/ 	.word	0x00000000
        /*00b0*/ 	.short	0x0001
        /*00b2*/ 	.short	0x0008
        /*00b4*/ 	.byte	0x00, 0xf0, 0x21, 0x00


	//----- nvinfo : EIATTR_KPARAM_INFO
	.align		4
.L_933:
        /*00b8*/ 	.byte	0x04, 0x17
        /*00ba*/ 	.short	(.L_935 - .L_934)
.L_934:
        /*00bc*/ 	.word	0x00000000
        /*00c0*/ 	.short	0x0000
        /*00c2*/ 	.short	0x0000
        /*00c4*/ 	.byte	0x00, 0xf0, 0x21, 0x00


	//----- nvinfo : EIATTR_SPARSE_MMA_MASK
	.align		4
.L_935:
        /*00c8*/ 	.byte	0x03, 0x50
        /*00ca*/ 	.short	0x0000


	//----- nvinfo : EIATTR_MAXREG_COUNT
	.align		4
        /*00cc*/ 	.byte	0x03, 0x1b
        /*00ce*/ 	.short	0x00ff


	//----- nvinfo : EIATTR_NUM_BARRIERS
	.align		4
        /*00d0*/ 	.byte	0x02, 0x4c
        /*00d2*/ 	.byte	0x01
	.zero		1


	//----- nvinfo : EIATTR_MERCURY_ISA_VERSION
	.align		4
        /*00d4*/ 	.byte	0x03, 0x5f
        /*00d6*/ 	.short	0x0101


	//----- nvinfo : EIATTR_COOP_GROUP_MASK_REGIDS
	.align		4
        /*00d8*/ 	.byte	0x04, 0x29
        /*00da*/ 	.short	(.L_937 - .L_936)


	//   ....[0]....
.L_936:
        /*00dc*/ 	.word	0xffffffff


	//   ....[1]....
        /*00e0*/ 	.word	0xffffffff


	//   ....[2]....
        /*00e4*/ 	.word	0xffffffff


	//   ....[3]....
        /*00e8*/ 	.word	0xffffffff


	//   ....[4]....
        /*00ec*/ 	.word	0xffffffff


	//   ....[5]....
        /*00f0*/ 	.word	0xffffffff


	//   ....[6]....
        /*00f4*/ 	.word	0xffffffff


	//   ....[7]....
        /*00f8*/ 	.word	0xffffffff


	//   ....[8]....
        /*00fc*/ 	.word	0xffffffff


	//   ....[9]....
        /*0100*/ 	.word	0xffffffff


	//   ....[10]....
        /*0104*/ 	.word	0xffffffff


	//   ....[11]....
        /*0108*/ 	.word	0xffffffff


	//   ....[12]....
        /*010c*/ 	.word	0xffffffff


	//   ....[13]....
        /*0110*/ 	.word	0xffffffff


	//   ....[14]....
        /*0114*/ 	.word	0xffffffff


	//   ....[15]....
        /*0118*/ 	.word	0xffffffff


	//   ....[16]....
        /*011c*/ 	.word	0xffffffff


	//   ....[17]....
        /*0120*/ 	.word	0xffffffff


	//   ....[18]....
        /*0124*/ 	.word	0xffffffff


	//   ....[19]....
        /*0128*/ 	.word	0xffffffff


	//   ....[20]....
        /*012c*/ 	.word	0xffffffff


	//   ....[21]....
        /*0130*/ 	.word	0xffffffff


	//   ....[22]....
        /*0134*/ 	.word	0xffffffff


	//   ....[23]....
        /*0138*/ 	.word	0xffffffff


	//   ....[24]....
        /*013c*/ 	.word	0xffffffff


	//   ....[25]....
        /*0140*/ 	.word	0xffffffff


	//   ....[26]....
        /*0144*/ 	.word	0xffffffff


	//   ....[27]....
        /*0148*/ 	.word	0xffffffff


	//   ....[28]....
        /*014c*/ 	.word	0xffffffff


	//   ....[29]....
        /*0150*/ 	.word	0xffffffff


	//   ....[30]....
        /*0154*/ 	.word	0xffffffff


	//   ....[31]....
        /*0158*/ 	.word	0xffffffff


	//   ....[32]....
        /*015c*/ 	.word	0xffffffff


	//   ....[33]....
        /*0160*/ 	.word	0xffffffff


	//   ....[34]....
        /*0164*/ 	.word	0xffffffff


	//   ....[35]....
        /*0168*/ 	.word	0xffffffff


	//----- nvinfo : EIATTR_COOP_GROUP_INSTR_OFFSETS
	.align		4
.L_937:
        /*016c*/ 	.byte	0x04, 0x28
        /*016e*/ 	.short	(.L_939 - .L_938)


	//   ....[0]....
.L_938:
        /*0170*/ 	.word	0x00000180


	//   ....[1]....
        /*0174*/ 	.word	0x00000910


	//   ....[2]....
        /*0178*/ 	.word	0x00000940


	//   ....[3]....
        /*017c*/ 	.word	0x000009b0


	//   ....[4]....
        /*0180*/ 	.word	0x000009c0


	//   ....[5]....
        /*0184*/ 	.word	0x00000a10


	//   ....[6]....
        /*0188*/ 	.word	0x00000a20


	//   ....[7]....
        /*018c*/ 	.word	0x00000a70


	//   ....[8]....
        /*0190*/ 	.word	0x00000a80


	//   ....[9]....
        /*0194*/ 	.word	0x00000ad0


	//   ....[10]....
        /*0198*/ 	.word	0x00000ae0


	//   ....[11]....
        /*019c*/ 	.word	0x00000b80


	//   ....[12]....
        /*01a0*/ 	.word	0x00000bb0


	//   ....[13]....
        /*01a4*/ 	.word	0x00000c10


	//   ....[14]....
        /*01a8*/ 	.word	0x00000c20


	//   ....[15]....
        /*01ac*/ 	.word	0x00000c70


	//   ....[16]....
        /*01b0*/ 	.word	0x00000c80


	//   ....[17]....
        /*01b4*/ 	.word	0x00000ce0


	//   ....[18]....
        /*01b8*/ 	.word	0x00000d00


	//   ....[19]....
        /*01bc*/ 	.word	0x00000d60


	//   ....[20]....
        /*01c0*/ 	.word	0x00000d70


	//   ....[21]....
        /*01c4*/ 	.word	0x00000e90


	//   ....[22]....
        /*01c8*/ 	.word	0x00000ea0


	//   ....[23]....
        /*01cc*/ 	.word	0x00000ef0


	//   ....[24]....
        /*01d0*/ 	.word	0x00000f00


	//   ....[25]....
        /*01d4*/ 	.word	0x00000f50


	//   ....[26]....
        /*01d8*/ 	.word	0x00000f60


	//   ....[27]....
        /*01dc*/ 	.word	0x00000fb0


	//   ....[28]....
        /*01e0*/ 	.word	0x00000fc0


	//   ....[29]....
        /*01e4*/ 	.word	0x00001010


	//   ....[30]....
        /*01e8*/ 	.word	0x00001020


	//   ....[31]....
        /*01ec*/ 	.word	0x000011f0


	//   ....[32]....
        /*01f0*/ 	.word	0x00001250


	//   ....[33]....
        /*01f4*/ 	.word	0x00001270


	//   ....[34]....
        /*01f8*/ 	.word	0x000012a0


	//   ....[35]....
        /*01fc*/ 	.word	0x000012d0


	//----- nvinfo : EIATTR_EXIT_INSTR_OFFSETS
	.align		4
.L_939:
        /*0200*/ 	.byte	0x04, 0x1c
        /*0202*/ 	.short	(.L_941 - .L_940)


	//   ....[0]....
.L_940:
        /*0204*/ 	.word	0x000015a0


	//----- nvinfo : EIATTR_CRS_STACK_SIZE
	.align		4
.L_941:
        /*0208*/ 	.byte	0x04, 0x1e
        /*020a*/ 	.short	(.L_943 - .L_942)
.L_942:
        /*020c*/ 	.word	0x00000000


	//----- nvinfo : EIATTR_CBANK_PARAM_SIZE
	.align		4
.L_943:
        /*0210*/ 	.byte	0x03, 0x19
        /*0212*/ 	.short	0x0060


	//----- nvinfo : EIATTR_PARAM_CBANK
	.align		4
        /*0214*/ 	.byte	0x04, 0x0a
        /*0216*/ 	.short	(.L_945 - .L_944)
	.align		4
.L_944:
        /*0218*/ 	.word	index@(.nv.constant0._ZN4vllm3moe44grouped_topk_fused_small_expert_count_kernelI13__nv_bfloat16S2_iLNS0_11ScoringFuncE0ELi128ELb0ELi8EEEvPT_PfPT1_PKT0_llllllbd)
        /*021c*/ 	.short	0x0210
        /*021e*/ 	.short	0x0060


	//----- nvinfo : EIATTR_SW_WAR
	.align		4
.L_945:
        /*0220*/ 	.byte	0x04, 0x36
        /*0222*/ 	.short	(.L_947 - .L_946)
.L_946:
        /*0224*/ 	.word	0x00000008
.L_947:


//--------------------- .nv.info._ZN4vllm3moe44grouped_topk_fused_small_expert_count_kernelI13__nv_bfloat16S2_iLNS0_11ScoringFuncE0ELi384ELb0ELi8EEEvPT_PfPT1_PKT0_llllllbd --------------------------
	.section	.nv.info._ZN4vllm3moe44grouped_topk_fused_small_expert_count_kernelI13__nv_bfloat16S2_iLNS0_11ScoringFuncE0ELi384ELb0ELi8EEEvPT_PfPT1_PKT0_llllllbd,"",@"SHT_CUDA_INFO"
	.sectionflags	@""
	.align	4


	//----- nvinfo : EIATTR_CUDA_API_VERSION
	.align		4
        /*0000*/ 	.byte	0x04, 0x37
        /*0002*/ 	.short	(.L_949 - .L_948)
.L_948:
        /*0004*/ 	.word	0x00000082


	//----- nvinfo : EIATTR_KPARAM_INFO
	.align		4
.L_949:
        /*0008*/ 	.byte	0x04, 0x17
        /*000a*/ 	.short	(.L_951 - .L_950)
.L_950:
        /*000c*/ 	.word	0x00000000
        /*0010*/ 	.short	0x000b
        /*0012*/ 	.short	0x0058
        /*0014*/ 	.byte	0x00, 0xf0, 0x21, 0x00


	//----- nvinfo : EIATTR_KPARAM_INFO
	.align		4
.L_951:
        /*0018*/ 	.byte	0x04, 0x17
        /*001a*/ 	.short	(.L_953 - .L_952)
.L_952:
        /*001c*/ 	.word	0x00000000
        /*0020*/ 	.short	0x000a
        /*0022*/ 	.short	0x0050
        /*0024*/ 	.byte	0x00, 0xf0, 0x05, 0x00


	//----- nvinfo : EIATTR_KPARAM_INFO
	.align		4
.L_953:
        /*0028*/ 	.byte	0x04, 0x17
        /*002a*/ 	.short	(.L_955 - .L_954)
.L_954:
        /*002c*/ 	.word	0x00000000
        /*0030*/ 	.short	0x0009
        /*0032*/ 	.short	0x0048
        /*0034*/ 	.byte	0x00, 0xf0, 0x21, 0x00


	//----- nvinfo : EIATTR_KPARAM_INFO
	.align		4
.L_955:
        /*0038*/ 	.byte	0x04, 0x17
        /*003a*/ 	.short	(.L_957 - .L_956)
.L_956:
        /*003c*/ 	.word	0x00000000
        /*0040*/ 	.short	0x0008
        /*0042*/ 	.short	0x0040
        /*0044*/ 	.byte	0x00, 0xf0, 0x21, 0x00


	//----- nvinfo : EIATTR_KPARAM_INFO
	.align		4
.L_957:
        /*0048*/ 	.byte	0x04, 0x17
        /*004a*/ 	.short	(.L_959 - .L_958)
.L_958:
        /*004c*/ 	.word	0x00000000
        /*0050*/ 	.short	0x0007
        /*0052*/ 	.short	0x0038
        /*0054*/ 	.byte	0x00, 0xf0, 0x21, 0x00


	//----- nvinfo : EIATTR_KPARAM_INFO
	.align		4
.L_959:
        /*0058*/ 	.byte	0x04, 0x17
        /*005a*/ 	.short	(.L_961 - .L_960)
.L_960:
        /*005c*/ 	.word	0x00000000
        /*0060*/ 	.short	0x0006
        /*0062*/ 	.short	0x0030
        /*0064*/ 	.byte	0x00, 0xf0, 0x21, 0x00


	//----- nvinfo : EIATTR_KPARAM_INFO
	.align		4
.L_961:
        /*0068*/ 	.byte	0x04, 0x17
        /*006a*/ 	.short	(.L_963 - .L_962)
.L_962:
        /*006c*/ 	.word	0x00000000
        /*0070*/ 	.short	0x0005
        /*0072*/ 	.short	0x0028
        /*0074*/ 	.byte	0x00, 0xf0, 0x21, 0x00


	//----- nvinfo : EIATTR_KPARAM_INFO
	.align		4
.L_963:
        /*0078*/ 	.byte	0x04, 0x17
        /*007a*/ 	.short	(.L_965 - .L_964)
.L_964:
        /*007c*/ 	.word	0x00000000
        /*0080*/ 	.short	0x0004
        /*0082*/ 	.short	0x0020
        /*0084*/ 	.byte	0x00, 0xf0, 0x21, 0x00


	//----- nvinfo : EIATTR_KPARAM_INFO
	.align		4
.L_965:
        /*0088*/ 	.byte	0x04, 0x17
        /*008a*/ 	.short	(.L_967 - .L_966)
.L_966:
        /*008c*/ 	.word	0x00000000
        /*0090*/ 	.short	0x0003
        /*0092*/ 	.short	0x0018
        /*0094*/ 	.byte	0x00, 0xf0, 0x21, 0x00


	//----- nvinfo : EIATTR_KPARAM_INFO
	.align		4
.L_967:
        /*0098*/ 	.byte	0x04, 0x17
        /*009a*/ 	.short	(.L_969 - .L_968)
.L_968:
        /*009c*/ 	.word	0x00000000
        /*00a0*/ 	.short	0x0002
        /*00a2*/ 	.short	0x0010
        /*00a4*/ 	.byte	0x00, 0xf0, 0x21, 0x00


	//----- nvinfo : EIATTR_KPARAM_INFO
	.align		4
.L_969:
        /*00a8*/ 	.byte	0x04, 0x17
        /*00aa*/ 	.short	(.L_971 - .L_970)
.L_970:
        /*00ac*/ 	.word	0x00000000
        /*00b0*/ 	.short	0x0001
        /*00b2*/ 	.short	0x0008
        /*00b4*/ 	.byte	0x00, 0xf0, 0x21, 0x00


	//----- nvinfo : EIATTR_KPARAM_INFO
	.align		4
.L_971:
        /*00b8*/ 	.byte	0x04, 0x17
        /*00ba*/ 	.short	(.L_973 - .L_972)
.L_972:
        /*00bc*/ 	.word	0x00000000
        /*00c0*/ 	.short	0x0000
        /*00c2*/ 	.short	0x0000
        /*00c4*/ 	.byte	0x00, 0xf0, 0x21, 0x00


	//----- nvinfo : EIATTR_SPARSE_MMA_MASK
	.align		4
.L_973:
        /*00c8*/ 	.byte	0x03, 0x50
        /*00ca*/ 	.short	0x0000


	//----- nvinfo : EIATTR_MAXREG_COUNT
	.align		4
        /*00cc*/ 	.byte	0x03, 0x1b
        /*00ce*/ 	.short	0x00ff


	//----- nvinfo : EIATTR_NUM_BARRIERS
	.align		4
        /*00d0*/ 	.byte	0x02, 0x4c
        /*00d2*/ 	.byte	0x01
	.zero		1


	//----- nvinfo : EIATTR_MERCURY_ISA_VERSION
	.align		4
        /*00d4*/ 	.byte	0x03, 0x5f
        /*00d6*/ 	.short	0x0101


	//----- nvinfo : EIATTR_COOP_GROUP_MASK_REGIDS
	.align		4
        /*00d8*/ 	.byte	0x04, 0x29
        /*00da*/ 	.short	(.L_975 - .L_974)


	//   ....[0]....
.L_974:
        /*00dc*/ 	.word	0xffffffff


	//   ....[1]....
        /*00e0*/ 	.word	0xffffffff


	//   ....[2]....
        /*00e4*/ 	.word	0xffffffff


	//   ....[3]....
        /*00e8*/ 	.word	0xffffffff


	//   ....[4]....
        /*00ec*/ 	.word	0xffffffff


	//   ....[5]....
        /*00f0*/ 	.word	0xffffffff


	//   ....[6]....
        /*00f4*/ 	.word	0xffffffff


	//   ....[7]....
        /*00f8*/ 	.word	0xffffffff


	//   ....[8]....
        /*00fc*/ 	.word	0xffffffff


	//   ....[9]....
        /*0100*/ 	.word	0xffffffff


	//   ....[10]....
        /*0104*/ 	.word	0xffffffff


	//   ....[11]....
        /*0108*/ 	.word	0xffffffff


	//   ....[12]....
        /*010c*/ 	.word	0xffffffff


	//   ....[13]....
        /*0110*/ 	.word	0xffffffff


	//   ....[14]....
        /*0114*/ 	.word	0xffffffff


	//   ....[15]....
        /*0118*/ 	.word	0xffffffff


	//   ....[16]....
        /*011c*/ 	.word	0xffffffff


	//   ....[17]....
        /*0120*/ 	.word	0xffffffff


	//   ....[18]....
        /*0124*/ 	.word	0xffffffff


	//   ....[19]....
        /*0128*/ 	.word	0xffffffff


	//   ....[20]....
        /*012c*/ 	.word	0xffffffff


	//   ....[21]....
        /*0130*/ 	.word	0xffffffff


	//   ....[22]....
        /*0134*/ 	.word	0xffffffff


	//   ....[23]....
        /*0138*/ 	.word	0xffffffff


	//   ....[24]....
        /*013c*/ 	.word	0xffffffff


	//   ....[25]....
        /*0140*/ 	.word	0xffffffff


	//   ....[26]....
        /*0144*/ 	.word	0xffffffff


	//   ....[27]....
        /*0148*/ 	.word	0xffffffff


	//   ....[28]....
        /*014c*/ 	.word	0xffffffff


	//   ....[29]....
        /*0150*/ 	.word	0xffffffff


	//   ....[30]....
        /*0154*/ 	.word	0xffffffff


	//   ....[31]....
        /*0158*/ 	.word	0xffffffff


	//   ....[32]....
        /*015c*/ 	.word	0xffffffff


	//   ....[33]....
        /*0160*/ 	.word	0xffffffff


	//   ....[34]....
        /*0164*/ 	.word	0xffffffff


	//   ....[35]....
        /*0168*/ 	.word	0xffffffff


	//   ....[36]....
        /*016c*/ 	.word	0xffffffff


	//   ....[37]....
        /*0170*/ 	.word	0xffffffff


	//   ....[38]....
        /*0174*/ 	.word	0xffffffff


	//   ....[39]....
        /*0178*/ 	.word	0xffffffff


	//   ....[40]....
        /*017c*/ 	.word	0xffffffff


	//   ....[41]....
        /*0180*/ 	.word	0xffffffff


	//   ....[42]....
        /*0184*/ 	.word	0xffffffff


	//   ....[43]....
        /*0188*/ 	.word	0xffffffff


	//   ....[44]....
        /*018c*/ 	.word	0xffffffff


	//   ....[45]....
        /*0190*/ 	.word	0xffffffff


	//   ....[46]....
        /*0194*/ 	.word	0xffffffff


	//   ....[47]....
        /*0198*/ 	.word	0xffffffff


	//   ....[48]....
        /*019c*/ 	.word	0xffffffff


	//   ....[49]....
        /*01a0*/ 	.word	0xffffffff


	//   ....[50]....
        /*01a4*/ 	.word	0xffffffff


	//   ....[51]....
        /*01a8*/ 	.word	0xffffffff


	//   ....[52]....
        /*01ac*/ 	.word	0xffffffff


	//   ....[53]....
        /*01b0*/ 	.word	0xffffffff


	//   ....[54]....
        /*01b4*/ 	.word	0xffffffff


	//   ....[55]....
        /*01b8*/ 	.word	0xffffffff


	//   ....[56]....
        /*01bc*/ 	.word	0xffffffff


	//   ....[57]....
        /*01c0*/ 	.word	0xffffffff


	//   ....[58]....
        /*01c4*/ 	.word	0xffffffff


	//   ....[59]....
        /*01c8*/ 	.word	0xffffffff


	//   ....[60]....
        /*01cc*/ 	.word	0xffffffff


	//   ....[61]....
        /*01d0*/ 	.word	0xffffffff


	//   ....[62]....
        /*01d4*/ 	.word	0xffffffff


	//   ....[63]....
        /*01d8*/ 	.word	0xffffffff


	//   ....[64]....
        /*01dc*/ 	.word	0xffffffff


	//   ....[65]....
        /*01e0*/ 	.word	0xffffffff


	//   ....[66]....
        /*01e4*/ 	.word	0xffffffff


	//   ....[67]....
        /*01e8*/ 	.word	0xffffffff


	//   ....[68]....
        /*01ec*/ 	.word	0xffffffff


	//   ....[69]....
        /*01f0*/ 	.word	0xffffffff


	//   ....[70]....
        /*01f4*/ 	.word	0xffffffff


	//   ....[71]....
        /*01f8*/ 	.word	0xffffffff


	//   ....[72]....
        /*01fc*/ 	.word	0xffffffff


	//   ....[73]....
        /*0200*/ 	.word	0xffffffff


	//   ....[74]....
        /*0204*/ 	.word	0xffffffff


	//   ....[75]....
        /*0208*/ 	.word	0xffffffff


	//   ....[76]....
        /*020c*/ 	.word	0xffffffff


	//   ....[77]....
        /*0210*/ 	.word	0xffffffff


	//   ....[78]....
        /*0214*/ 	.word	0xffffffff


	//   ....[79]....
        /*0218*/ 	.word	0xffffffff


	//   ....[80]....
        /*021c*/ 	.word	0xffffffff


	//   ....[81]....
        /*0220*/ 	.word	0xffffffff


	//   ....[82]....
        /*0224*/ 	.word	0xffffffff


	//   ....[83]....
        /*0228*/ 	.word	0xffffffff


	//   ....[84]....
        /*022c*/ 	.word	0xffffffff


	//   ....[85]....
        /*0230*/ 	.word	0xffffffff


	//----- nvinfo : EIATTR_COOP_GROUP_INSTR_OFFSETS
	.align		4
.L_975:
        /*0234*/ 	.byte	0x04, 0x28
        /*0236*/ 	.short	(.L_977 - .L_976)


	//   ....[0]....
.L_976:
        /*0238*/ 	.word	0x00000180


	//   ....[1]....
        /*023c*/ 	.word	0x000009b0


	//   ....[2]....
        /*0240*/ 	.word	0x000009c0


	//   ....[3]....
        /*0244*/ 	.word	0x00000a10


	//   ....[4]....
        /*0248*/ 	.word	0x00000a20


	//   ....[5]....
        /*024c*/ 	.word	0x00000a70


	//   ....[6]....
        /*0250*/ 	.word	0x00000a80


	//   ....[7]....
        /*0254*/ 	.word	0x00000ad0


	//   ....[8]....
        /*0258*/ 	.word	0x00000ae0


	//   ....[9]....
        /*025c*/ 	.word	0x00000b40


	//   ....[10]....
        /*0260*/ 	.word	0x00000b70


	//   ....[11]....
        /*0264*/ 	.word	0x00000c60


	//   ....[12]....
        /*0268*/ 	.word	0x00000c90


	//   ....[13]....
        /*026c*/ 	.word	0x00000d10


	//   ....[14]....
        /*0270*/ 	.word	0x00000d20


	//   ....[15]....
        /*0274*/ 	.word	0x00000d70


	//   ....[16]....
        /*0278*/ 	.word	0x00000d80


	//   ....[17]....
        /*027c*/ 	.word	0x00000dd0


	//   ....[18]....
        /*0280*/ 	.word	0x00000de0


	//   ....[19]....
        /*0284*/ 	.word	0x00000e30


	//   ....[20]....
        /*0288*/ 	.word	0x00000e40


	//   ....[21]....
        /*028c*/ 	.word	0x00000fe0


	//   ....[22]....
        /*0290*/ 	.word	0x00000ff0


	//   ....[23]....
        /*0294*/ 	.word	0x00001040


	//   ....[24]....
        /*0298*/ 	.word	0x00001050


	//   ....[25]....
        /*029c*/ 	.word	0x000010a0


	//   ....[26]....
        /*02a0*/ 	.word	0x000010b0


	//   ....[27]....
        /*02a4*/ 	.word	0x00001100


	//   ....[28]....
        /*02a8*/ 	.word	0x00001110


	//   ....[29]....
        /*02ac*/ 	.word	0x00001160


	//   ....[30]....
        /*02b0*/ 	.word	0x00001170


	//   ....[31]....
        /*02b4*/ 	.word	0x000016b0


	//   ....[32]....
        /*02b8*/ 	.word	0x000016c0


	//   ....[33]....
        /*02bc*/ 	.word	0x00001710


	//   ....[34]....
        /*02c0*/ 	.word	0x00001720


	//   ....[35]....
        /*02c4*/ 	.word	0x00001770


	//   ....[36]....
        /*02c8*/ 	.word	0x00001780


	//   ....[37]....
        /*02cc*/ 	.word	0x000017d0


	//   ....[38]....
        /*02d0*/ 	.word	0x000017e0


	//   ....[39]....
        /*02d4*/ 	.word	0x00001830


	//   ....[40]....
        /*02d8*/ 	.word	0x00001840


	//   ....[41]....
        /*02dc*/ 	.word	0x000018d0


	//   ....[42]....
        /*02e0*/ 	.word	0x000018e0


	//   ....[43]....
        /*02e4*/ 	.word	0x00001930


	//   ....[44]....
        /*02e8*/ 	.word	0x00001940


	//   ....[45]....
        /*02ec*/ 	.word	0x00001990


	//   ....[46]....
        /*02f0*/ 	.word	0x000019a0


	//   ....[47]....
        /*02f4*/ 	.word	0x000019f0


	//   ....[48]....
        /*02f8*/ 	.word	0x00001a00


	//   ....[49]....
        /*02fc*/ 	.word	0x00001a50


	//   ....[50]....
        /*0300*/ 	.word	0x00001a60


	//   ....[51]....
        /*0304*/ 	.word	0x00001b00


	//   ....[52]....
        /*0308*/ 	.word	0x00001b10


	//   ....[53]....
        /*030c*/ 	.word	0x00001b60


	//   ....[54]....
        /*0310*/ 	.word	0x00001b70


	//   ....[55]....
        /*0314*/ 	.word	0x00001bc0


	//   ....[56]....
        /*0318*/ 	.word	0x00001bd0


	//   ....[57]....
        /*031c*/ 	.word	0x00001c20


	//   ....[58]....
        /*0320*/ 	.word	0x00001c30


	//   ....[59]....
        /*0324*/ 	.word	0x00001c80


	//   ....[60]....
        /*0328*/ 	.word	0x00001c90


	//   ....[61]....
        /*032c*/ 	.word	0x00001d20


	//   ....[62]....
        /*0330*/ 	.word	0x00001d30


	//   ....[63]....
        /*0334*/ 	.word	0x00001d80


	//   ....[64]....
        /*0338*/ 	.word	0x00001d90


	//   ....[65]....
        /*033c*/ 	.word	0x00001de0


	//   ....[66]....
        /*0340*/ 	.word	0x00001df0


	//   ....[67]....
        /*0344*/ 	.word	0x00001e50


	//   ....[68]....
        /*0348*/ 	.word	0x00001e60


	//   ....[69]....
        /*034c*/ 	.word	0x00001ed0


	//   ....[70]....
        /*0350*/ 	.word	0x00001f10


	//   ....[71]....
        /*0354*/ 	.word	0x00002160


	//   ....[72]....
        /*0358*/ 	.word	0x00002170


	//   ....[73]....
        /*035c*/ 	.word	0x000021c0


	//   ....[74]....
        /*0360*/ 	.word	0x000021d0


	//   ....[75]....
        /*0364*/ 	.word	0x00002220


	//   ....[76]....
        /*0368*/ 	.word	0x00002230


	//   ....[77]....
        /*036c*/ 	.word	0x00002290


	//   ....[78]....
        /*0370*/ 	.word	0x000022a0


	//   ....[79]....
        /*0374*/ 	.word	0x000022f0


	//   ....[80]....
        /*0378*/ 	.word	0x00002300


	//   ....[81]....
        /*037c*/ 	.word	0x00002580


	//   ....[82]....
        /*0380*/ 	.word	0x000025e0


	//   ....[83]....
        /*0384*/ 	.word	0x00002600


	//   ....[84]....
        /*0388*/ 	.word	0x00002630


	//   ....[85]....
        /*038c*/ 	.word	0x00002660


	//----- nvinfo : EIATTR_EXIT_INSTR_OFFSETS
	.align		4
.L_977:
        /*0390*/ 	.byte	0x04, 0x1c
        /*0392*/ 	.short	(.L_979 - .L_978)


	//   ....[0]....
.L_978:
        /*0394*/ 	.word	0x00002930


	//----- nvinfo : EIATTR_CRS_STACK_SIZE
	.align		4
.L_979:
        /*0398*/ 	.byte	0x04, 0x1e
        /*039a*/ 	.short	(.L_981 - .L_980)
.L_980:
        /*039c*/ 	.word	0x00000000


	//----- nvinfo : EIATTR_CBANK_PARAM_SIZE
	.align		4
.L_981:
        /*03a0*/ 	.byte	0x03, 0x19
        /*03a2*/ 	.short	0x0060


	//----- nvinfo : EIATTR_PARAM_CBANK
	.align		4
        /*03a4*/ 	.byte	0x04, 0x0a
        /*03a6*/ 	.short	(.L_983 - .L_982)
	.align		4
.L_982:
        /*03a8*/ 	.word	index@(.nv.constant0._ZN4vllm3moe44grouped_topk_fused_small_expert_count_kernelI13__nv_bfloat16S2_iLNS0_11ScoringFuncE0ELi384ELb0ELi8EEEvPT_PfPT1_PKT0_llllllbd)
        /*03ac*/ 	.short	0x0210
        /*03ae*/ 	.short	0x0060


	//----- nvinfo : EIATTR_SW_WAR
	.align		4
.L_983:
        /*03b0*/ 	.byte	0x04, 0x36
        /*03b2*/ 	.short	(.L_985 - .L_984)
.L_984:
        /*03b4*/ 	.word	0x00000008
.L_985:


//--------------------- .nv.info._ZN4vllm3moe44grouped_topk_fused_small_expert_count_kernelI13__nv_bfloat16S2_iLNS0_11ScoringFuncE0ELi512ELb0ELi8EEEvPT_PfPT1_PKT0_llllllbd --------------------------
	.section	.nv.info._ZN4vllm3moe44grouped_topk_fused_small_expert_count_kernelI13__nv_bfloat16S2_iLNS0_11ScoringFuncE0ELi512ELb0ELi8EEEvPT_PfPT1_PKT0_llllllbd,"",@"SHT_CUDA_INFO"
	.sectionflags	@""
	.align	4


	//----- nvinfo : EIATTR_CUDA_API_VERSION
	.align		4
        /*0000*/ 	.byte	0x04, 0x37
        /*0002*/ 	.short	(.L_987 - .L_986)
.L_986:
        /*0004*/ 	.word	0x00000082


	//----- nvinfo : EIATTR_KPARAM_INFO
	.align		4
.L_987:
        /*0008*/ 	.byte	0x04, 0x17
        /*000a*/ 	.short	(.L_989 - .L_988)
.L_988:
        /*000c*/ 	.word	0x00000000
        /*0010*/ 	.short	0x000b
        /*0012*/ 	.short	0x0058
        /*0014*/ 	.byte	0x00, 0xf0, 0x21, 0x00


	//----- nvinfo : EIATTR_KPARAM_INFO
	.align		4
.L_989:
        /*0018*/ 	.byte	0x04, 0x17
        /*001a*/ 	.short	(.L_991 - .L_990)
.L_990:
        /*001c*/ 	.word	0x00000000
        /*0020*/ 	.short	0x000a
        /*0022*/ 	.short	0x0050
        /*0024*/ 	.byte	0x00, 0xf0, 0x05, 0x00


	//----- nvinfo : EIATTR_KPARAM_INFO
	.align		4
.L_991:
        /*0028*/ 	.byte	0x04, 0x17
        /*002a*/ 	.short	(.L_993 - .L_992)
.L_992:
        /*002c*/ 	.word	0x00000000
        /*0030*/ 	.short	0x0009
        /*0032*/ 	.short	0x0048
        /*0034*/ 	.byte	0x00, 0xf0, 0x21, 0x00


	//----- nvinfo : EIATTR_KPARAM_INFO
	.align		4
.L_993:
        /*0038*/ 	.byte	0x04, 0x17
        /*003a*/ 	.short	(.L_995 - .L_994)
.L_994:
        /*003c*/ 	.word	0x00000000
        /*0040*/ 	.short	0x0008
        /*0042*/ 	.short	0x0040
        /*0044*/ 	.byte	0x00, 0xf0, 0x21, 0x00


	//----- nvinfo : EIATTR_KPARAM_INFO
	.align		4
.L_995:
        /*0048*/ 	.byte	0x04, 0x17
        /*004a*/ 	.short	(.L_997 - .L_996)
.L_996:
        /*004c*/ 	.word	0x00000000
        /*0050*/ 	.short	0x0007
        /*0052*/ 	.short	0x0038
        /*0054*/ 	.byte	0x00, 0xf0, 0x21, 0x00


	//----- nvinfo : EIATTR_KPARAM_INFO
	.align		4
.L_997:
        /*0058*/ 	.byte	0x04, 0x17
        /*005a*/ 	.short	(.L_999 - .L_998)
.L_998:
        /*005c*/ 	.word	0x00000000
        /*0060*/ 	.short	0x0006
        /*0062*/ 	.short	0x0030
        /*0064*/ 	.byte	0x00, 0xf0, 0x21, 0x00


	//----- nvinfo : EIATTR_KPARAM_INFO
	.align		4
.L_999:
        /*0068*/ 	.byte	0x04, 0x17
        /*006a*/ 	.short	(.L_1001 - .L_1000)
.L_1000:
        /*006c*/ 	.word	0x00000000
        /*0070*/ 	.short	0x0005
        /*0072*/ 	.short	0x0028
        /*0074*/ 	.byte	0x00, 0xf0, 0x21, 0x00


	//----- nvinfo : EIATTR_KPARAM_INFO
	.align		4
.L_1001:
        /*0078*/ 	.byte	0x04, 0x17
        /*007a*/ 	.short	(.L_1003 - .L_1002)
.L_1002:
        /*007c*/ 	.word	0x00000000
        /*0080*/ 	.short	0x0004
        /*0082*/ 	.short	0x0020
        /*0084*/ 	.byte	0x00, 0xf0, 0x21, 0x00


	//----- nvinfo : EIATTR_KPARAM_INFO
	.align		4
.L_1003:
        /*0088*/ 	.byte	0x04, 0x17
        /*008a*/ 	.short	(.L_1005 - .L_1004)
.L_1004:
        /*008c*/ 	.word	0x00000000
        /*0090*/ 	.short	0x0003
        /*0092*/ 	.short	0x0018
        /*0094*/ 	.byte	0x00, 0xf0, 0x21, 0x00


	//----- nvinfo : EIATTR_KPARAM_INFO
	.align		4
.L_1005:
        /*0098*/ 	.byte	0x04, 0x17
        /*009a*/ 	.short	(.L_1007 - .L_1006)
.L_1006:
        /*009c*/ 	.word	0x00000000
        /*00a0*/ 	.short	0x0002
        /*00a2*/ 	.short	0x0010
        /*00a4*/ 	.byte	0x00, 0xf0, 0x21, 0x00


	//----- nvinfo : EIATTR_KPARAM_INFO
	.align		4
.L_1007:
        /*00a8*/ 	.byte	0x04, 0x17
        /*00aa*/ 	.short	(.L_1009 - .L_1008)
.L_1008:
        /*00ac*/ 	.word	0x00000000
        /*00b0*/ 	.short	0x0001
        /*00b2*/ 	.short	0x0008
        /*00b4*/ 	.byte	0x00, 0xf0, 0x21, 0x00


	//----- nvinfo : EIATTR_KPARAM_INFO
	.align		4
.L_1009:
        /*00b8*/ 	.byte	0x04, 0x17
        /*00ba*/ 	.short	(.L_1011 - .L_1010)
.L_1010:
        /*00bc*/ 	.word	0x00000000
        /*00c0*/ 	.short	0x0000
        /*00c2*/ 	.short	0x0000
        /*00c4*/ 	.byte	0x00, 0xf0, 0x21, 0x00


	//----- nvinfo : EIATTR_SPARSE_MMA_MASK
	.align		4
.L_1011:
        /*00c8*/ 	.byte	0x03, 0x50
        /*00ca*/ 	.short	0x0000


	//----- nvinfo : EIATTR_MAXREG_COUNT
	.align		4
        /*00cc*/ 	.byte	0x03, 0x1b
        /*00ce*/ 	.short	0x00ff


	//----- nvinfo : EIATTR_NUM_BARRIERS
	.align		4
        /*00d0*/ 	.byte	0x02, 0x4c
        /*00d2*/ 	.byte	0x01
	.zero		1


	//----- nvinfo : EIATTR_MERCURY_ISA_VERSION
	.align		4
        /*00d4*/ 	.byte	0x03, 0x5f
        /*00d6*/ 	.short	0x0101


	//----- nvinfo : EIATTR_COOP_GROUP_MASK_REGIDS
	.align		4
        /*00d8*/ 	.byte	0x04, 0x29
        /*00da*/ 	.short	(.L_1013 - .L_1012)


	//   ....[0]....
.L_1012:
        /*00dc*/ 	.word	0xffffffff


	//   ....[1]....
        /*00e0*/ 	.word	0xffffffff


	//   ....[2]....
        /*00e4*/ 	.word	0xffffffff


	//   ....[3]....
        /*00e8*/ 	.word	0xffffffff


	//   ....[4]....
        /*00ec*/ 	.word	0xffffffff


	//   ....[5]....
        /*00f0*/ 	.word	0xffffffff


	//   ....[6]....
        /*00f4*/ 	.word	0xffffffff


	//   ....[7]....
        /*00f8*/ 	.word	0xffffffff


	//   ....[8]....
        /*00fc*/ 	.word	0xffffffff


	//   ....[9]....
        /*0100*/ 	.word	0xffffffff


	//   ....[10]....
        /*0104*/ 	.word	0xffffffff


	//   ....[11]....
        /*0108*/ 	.word	0xffffffff


	//   ....[12]....
        /*010c*/ 	.word	0xffffffff


	//   ....[13]....
        /*0110*/ 	.word	0xffffffff


	//   ....[14]....
        /*0114*/ 	.word	0xffffffff


	//   ....[15]....
        /*0118*/ 	.word	0xffffffff


	//   ....[16]....
        /*011c*/ 	.word	0xffffffff


	//   ....[17]....
        /*0120*/ 	.word	0xffffffff


	//   ....[18]....
        /*0124*/ 	.word	0xffffffff


	//   ....[19]....
        /*0128*/ 	.word	0xffffffff


	//   ....[20]....
        /*012c*/ 	.word	0xffffffff


	//   ....[21]....
        /*0130*/ 	.word	0xffffffff


	//   ....[22]....
        /*0134*/ 	.word	0xffffffff


	//   ....[23]....
        /*0138*/ 	.word	0xffffffff


	//   ....[24]....
        /*013c*/ 	.word	0xffffffff


	//   ....[25]....
        /*0140*/ 	.word	0xffffffff


	//   ....[26]....
        /*0144*/ 	.word	0xffffffff


	//   ....[27]....
        /*0148*/ 	.word	0xffffffff


	//   ....[28]....
        /*014c*/ 	.word	0xffffffff


	//   ....[29]....
        /*0150*/ 	.word	0xffffffff


	//   ....[30]....
        /*0154*/ 	.word	0xffffffff


	//   ....[31]....
        /*0158*/ 	.word	0xffffffff


	//   ....[32]....
        /*015c*/ 	.word	0xffffffff


	//   ....[33]....
        /*0160*/ 	.word	0xffffffff


	//   ....[34]....
        /*0164*/ 	.word	0xffffffff


	//   ....[35]....
        /*0168*/ 	.word	0xffffffff


	//   ....[36]....
        /*016c*/ 	.word	0xffffffff


	//   ....[37]....
        /*0170*/ 	.word	0xffffffff


	//   ....[38]....
        /*0174*/ 	.word	0xffffffff


	//   ....[39]....
        /*0178*/ 	.word	0xffffffff


	//   ....[40]....
        /*017c*/ 	.word	0xffffffff


	//   ....[41]....
        /*0180*/ 	.word	0xffffffff


	//   ....[42]....
        /*0184*/ 	.word	0xffffffff


	//   ....[43]....
        /*0188*/ 	.word	0xffffffff


	//   ....[44]....
        /*018c*/ 	.word	0xffffffff


	//   ....[45]....
        /*0190*/ 	.word	0xffffffff


	//   ....[46]....
        /*0194*/ 	.word	0xffffffff


	//   ....[47]....
        /*0198*/ 	.word	0xffffffff


	//   ....[48]....
        /*019c*/ 	.word	0xffffffff


	//   ....[49]....
        /*01a0*/ 	.word	0xffffffff


	//   ....[50]....
        /*01a4*/ 	.word	0xffffffff


	//   ....[51]....
        /*01a8*/ 	.word	0xffffffff


	//   ....[52]....
        /*01ac*/ 	.word	0xffffffff


	//   ....[53]....
        /*01b0*/ 	.word	0xffffffff


	//   ....[54]....
        /*01b4*/ 	.word	0xffffffff


	//   ....[55]....
        /*01b8*/ 	.word	0xffffffff


	//   ....[56]....
        /*01bc*/ 	.word	0xffffffff


	//   ....[57]....
        /*01c0*/ 	.word	0xffffffff


	//   ....[58]....
        /*01c4*/ 	.word	0xffffffff


	//   ....[59]....
        /*01c8*/ 	.word	0xffffffff


	//   ....[60]....
        /*01cc*/ 	.word	0xffffffff


	//   ....[61]....
        /*01d0*/ 	.word	0xffffffff


	//   ....[62]....
        /*01d4*/ 	.word	0xffffffff


	//   ....[63]....
        /*01d8*/ 	.word	0xffffffff


	//   ....[64]....
        /*01dc*/ 	.word	0xffffffff


	//   ....[65]....
        /*01e0*/ 	.word	0xffffffff


	//   ....[66]....
        /*01e4*/ 	.word	0xffffffff


	//   ....[67]....
        /*01e8*/ 	.word	0xffffffff


	//   ....[68]....
        /*01ec*/ 	.word	0xffffffff


	//   ....[69]....
        /*01f0*/ 	.word	0xffffffff


	//   ....[70]....
        /*01f4*/ 	.word	0xffffffff


	//   ....[71]....
        /*01f8*/ 	.word	0xffffffff


	//   ....[72]....
        /*01fc*/ 	.word	0xffffffff


	//   ....[73]....
        /*0200*/ 	.word	0xffffffff


	//   ....[74]....
        /*0204*/ 	.word	0xffffffff


	//   ....[75]....
        /*0208*/ 	.word	0xffffffff


	//   ....[76]....
        /*020c*/ 	.word	0xffffffff


	//   ....[77]....
        /*0210*/ 	.word	0xffffffff


	//   ....[78]....
        /*0214*/ 	.word	0xffffffff


	//   ....[79]....
        /*0218*/ 	.word	0xffffffff


	//   ....[80]....
        /*021c*/ 	.word	0xffffffff


	//   ....[81]....
        /*0220*/ 	.word	0xffffffff


	//   ....[82]....
        /*0224*/ 	.word	0xffffffff


	//   ....[83]....
        /*0228*/ 	.word	0xffffffff


	//   ....[84]....
        /*022c*/ 	.word	0xffffffff


	//   ....[85]....
        /*0230*/ 	.word	0xffffffff


	//----- nvinfo : EIATTR_COOP_GROUP_INSTR_OFFSETS
	.align		4
.L_1013:
        /*0234*/ 	.byte	0x04, 0x28
        /*0236*/ 	.short	(.L_1015 - .L_1014)


	//   ....[0]....
.L_1014:
        /*0238*/ 	.word	0x00000180


	//   ....[1]....
        /*023c*/ 	.word	0x000009b0


	//   ....[2]....
        /*0240*/ 	.word	0x000009c0


	//   ....[3]....
        /*0244*/ 	.word	0x00000a10


	//   ....[4]....
        /*0248*/ 	.word	0x00000a20


	//   ....[5]....
        /*024c*/ 	.word	0x00000a70


	//   ....[6]....
        /*0250*/ 	.word	0x00000a80


	//   ....[7]....
        /*0254*/ 	.word	0x00000ad0


	//   ....[8]....
        /*0258*/ 	.word	0x00000ae0


	//   ....[9]....
        /*025c*/ 	.word	0x00000b40


	//   ....[10]....
        /*0260*/ 	.word	0x00000b70


	//   ....[11]....
        /*0264*/ 	.word	0x00000c60


	//   ....[12]....
        /*0268*/ 	.word	0x00000c90


	//   ....[13]....
        /*026c*/ 	.word	0x00000d10


	//   ....[14]....
        /*0270*/ 	.word	0x00000d20


	//   ....[15]....
        /*0274*/ 	.word	0x00000d70


	//   ....[16]....
        /*0278*/ 	.word	0x00000d80


	//   ....[17]....
        /*027c*/ 	.word	0x00000dd0


	//   ....[18]....
        /*0280*/ 	.word	0x00000de0


	//   ....[19]....
        /*0284*/ 	.word	0x00000e30


	//   ....[20]....
        /*0288*/ 	.word	0x00000e40


	//   ....[21]....
        /*028c*/ 	.word	0x00000fe0


	//   ....[22]....
        /*0290*/ 	.word	0x00000ff0


	//   ....[23]....
        /*0294*/ 	.word	0x00001040


	//   ....[24]....
        /*0298*/ 	.word	0x00001050


	//   ....[25]....
        /*029c*/ 	.word	0x000010a0


	//   ....[26]....
        /*02a0*/ 	.word	0x000010b0


	//   ....[27]....
        /*02a4*/ 	.word	0x00001100


	//   ....[28]....
        /*02a8*/ 	.word	0x00001110


	//   ....[29]....
        /*02ac*/ 	.word	0x00001160


	//   ....[30]....
        /*02b0*/ 	.word	0x00001170


	//   ....[31]....
        /*02b4*/ 	.word	0x00001630


	//   ....[32]....
        /*02b8*/ 	.word	0x00001640


	//   ....[33]....
        /*02bc*/ 	.word	0x00001690


	//   ....[34]....
        /*02c0*/ 	.word	0x000016a0


	//   ....[35]....
        /*02c4*/ 	.word	0x000016f0


	//   ....[36]....
        /*02c8*/ 	.word	0x00001700


	//   ....[37]....
        /*02cc*/ 	.word	0x00001750


	//   ....[38]....
        /*02d0*/ 	.word	0x00001760


	//   ....[39]....
        /*02d4*/ 	.word	0x000017b0


	//   ....[40]....
        /*02d8*/ 	.word	0x000017c0


	//   ....[41]....
        /*02dc*/ 	.word	0x00001850


	//   ....[42]....
        /*02e0*/ 	.word	0x00001860


	//   ....[43]....
        /*02e4*/ 	.word	0x000018b0


	//   ....[44]....
        /*02e8*/ 	.word	0x000018c0


	//   ....[45]....
        /*02ec*/ 	.word	0x00001910


	//   ....[46]....
        /*02f0*/ 	.word	0x00001920


	//   ....[47]....
        /*02f4*/ 	.word	0x00001970


	//   ....[48]....
        /*02f8*/ 	.word	0x00001980


	//   ....[49]....
        /*02fc*/ 	.word	0x000019d0


	//   ....[50]....
        /*0300*/ 	.word	0x000019e0


	//   ....[51]....
        /*0304*/ 	.word	0x00001a80


	//   ....[52]....
        /*0308*/ 	.word	0x00001a90


	//   ....[53]....
        /*030c*/ 	.word	0x00001ae0


	//   ....[54]....
        /*0310*/ 	.word	0x00001af0


	//   ....[55]....
        /*0314*/ 	.word	0x00001b40


	//   ....[56]....
        /*0318*/ 	.word	0x00001b50


	//   ....[57]....
        /*031c*/ 	.word	0x00001ba0


	//   ....[58]....
        /*0320*/ 	.word	0x00001bb0


	//   ....[59]....
        /*0324*/ 	.word	0x00001c00


	//   ....[60]....
        /*0328*/ 	.word	0x00001c10


	//   ....[61]....
        /*032c*/ 	.word	0x00001ca0


	//   ....[62]....
        /*0330*/ 	.word	0x00001cb0


	//   ....[63]....
        /*0334*/ 	.word	0x00001d00


	//   ....[64]....
        /*0338*/ 	.word	0x00001d10


	//   ....[65]....
        /*033c*/ 	.word	0x00001d60


	//   ....[66]....
        /*0340*/ 	.word	0x00001d70


	//   ....[67]....
        /*0344*/ 	.word	0x00001dd0


	//   ....[68]....
        /*0348*/ 	.word	0x00001de0


	//   ....[69]....
        /*034c*/ 	.word	0x00001e50


	//   ....[70]....
        /*0350*/ 	.word	0x00001e90


	//   ....[71]....
        /*0354*/ 	.word	0x000020f0


	//   ....[72]....
        /*0358*/ 	.word	0x00002100


	//   ....[73]....
        /*035c*/ 	.word	0x00002150


	//   ....[74]....
        /*0360*/ 	.word	0x00002160


	//   ....[75]....
        /*0364*/ 	.word	0x000021b0


	//   ....[76]....
        /*0368*/ 	.word	0x000021c0


	//   ....[77]....
        /*036c*/ 	.word	0x00002210


	//   ....[78]....
        /*0370*/ 	.word	0x00002220


	//   ....[79]....
        /*0374*/ 	.word	0x00002270


	//   ....[80]....
        /*0378*/ 	.word	0x00002280


	//   ....[81]....
        /*037c*/ 	.word	0x000024f0


	//   ....[82]....
        /*0380*/ 	.word	0x00002550


	//   ....[83]....
        /*0384*/ 	.word	0x00002570


	//   ....[84]....
        /*0388*/ 	.word	0x000025a0


	//   ....[85]....
        /*038c*/ 	.word	0x000025d0


	//----- nvinfo : EIATTR_EXIT_INSTR_OFFSETS
	.align		4
.L_1015:
        /*0390*/ 	.byte	0x04, 0x1c
        /*0392*/ 	.short	(.L_1017 - .L_1016)


	//   ....[0]....
.L_1016:
        /*0394*/ 	.word	0x000028a0


	//----- nvinfo : EIATTR_CRS_STACK_SIZE
	.align		4
.L_1017:
        /*0398*/ 	.byte	0x04, 0x1e
        /*039a*/ 	.short	(.L_1019 - .L_1018)
.L_1018:
        /*039c*/ 	.word	0x00000000


	//----- nvinfo : EIATTR_CBANK_PARAM_SIZE
	.align		4
.L_1019:
        /*03a0*/ 	.byte	0x03, 0x19
        /*03a2*/ 	.short	0x0060


	//----- nvinfo : EIATTR_PARAM_CBANK
	.align		4
        /*03a4*/ 	.byte	0x04, 0x0a
        /*03a6*/ 	.short	(.L_1021 - .L_1020)
	.align		4
.L_1020:
        /*03a8*/ 	.word	index@(.nv.constant0._ZN4vllm3moe44grouped_topk_fused_small_expert_count_kernelI13__nv_bfloat16S2_iLNS0_11ScoringFuncE0ELi512ELb0ELi8EEEvPT_PfPT1_PKT0_llllllbd)
        /*03ac*/ 	.short	0x0210
        /*03ae*/ 	.short	0x0060


	//----- nvinfo : EIATTR_SW_WAR
	.align		4
.L_1021:
        /*03b0*/ 	.byte	0x04, 0x36
        /*03b2*/ 	.short	(.L_1023 - .L_1022)
.L_1022:
        /*03b4*/ 	.word	0x00000008
.L_1023:


//--------------------- .nv.info._ZN4vllm3moe44grouped_topk_fused_small_expert_count_kernelI13__nv_bfloat16S2_iLNS0_11ScoringFuncE0ELi512ELb0ELi22EEEvPT_PfPT1_PKT0_llllllbd --------------------------
	.section	.nv.info._ZN4vllm3moe44grouped_topk_fused_small_expert_count_kernelI13__nv_bfloat16S2_iLNS0_11ScoringFuncE0ELi512ELb0ELi22EEEvPT_PfPT1_PKT0_llllllbd,"",@"SHT_CUDA_INFO"
	.sectionflags	@""
	.align	4


	//----- nvinfo : EIATTR_CUDA_API_VERSION
	.align		4
        /*0000*/ 	.byte	0x04, 0x37
        /*0002*/ 	.short	(.L_1025 - .L_1024)
.L_1024:
        /*0004*/ 	.word	0x00000082


	//----- nvinfo : EIATTR_KPARAM_INFO
	.align		4
.L_1025:
        /*0008*/ 	.byte	0x04, 0x17
        /*000a*/ 	.short	(.L_1027 - .L_1026)
.L_1026:
        /*000c*/ 	.word	0x00000000
        /*0010*/ 	.short	0x000b
        /*0012*/ 	.short	0x0058
        /*0014*/ 	.byte	0x00, 0xf0, 0x21, 0x00


	//----- nvinfo : EIATTR_KPARAM_INFO
	.align		4
.L_1027:
        /*0018*/ 	.byte	0x04, 0x17
        /*001a*/ 	.short	(.L_1029 - .L_1028)
.L_1028:
        /*001c*/ 	.word	0x00000000
        /*0020*/ 	.short	0x000a
        /*0022*/ 	.short	0x0050
        /*0024*/ 	.byte	0x00, 0xf0, 0x05, 0x00


	//----- nvinfo : EIATTR_KPARAM_INFO
	.align		4
.L_1029:
        /*0028*/ 	.byte	0x04, 0x17
        /*002a*/ 	.short	(.L_1031 - .L_1030)
.L_1030:
        /*002c*/ 	.word	0x00000000
        /*0030*/ 	.short	0x0009
        /*0032*/ 	.short	0x0048
        /*0034*/ 	.byte	0x00, 0xf0, 0x21, 0x00


	//----- nvinfo : EIATTR_KPARAM_INFO
	.align		4
.L_1031:
        /*0038*/ 	.byte	0x04, 0x17
        /*003a*/ 	.short	(.L_1033 - .L_1032)
.L_1032:
        /*003c*/ 	.word	0x00000000
        /*0040*/ 	.short	0x0008
        /*0042*/ 	.short	0x0040
        /*0044*/ 	.byte	0x00, 0xf0, 0x21, 0x00


	//----- nvinfo : EIATTR_KPARAM_INFO
	.align		4
.L_1033:
        /*0048*/ 	.byte	0x04, 0x17
        /*004a*/ 	.short	(.L_1035 - .L_1034)
.L_1034:
        /*004c*/ 	.word	0x00000000
        /*0050*/ 	.short	0x0007
        /*0052*/ 	.short	0x0038
        /*0054*/ 	.byte	0x00, 0xf0, 0x21, 0x00


	//----- nvinfo : EIATTR_KPARAM_INFO
	.align		4
.L_1035:
        /*0058*/ 	.byte	0x04, 0x17
        /*005a*/ 	.short	(.L_1037 - .L_1036)
.L_1036:
        /*005c*/ 	.word	0x00000000
        /*0060*/ 	.short	0x0006
        /*0062*/ 	.short	0x0030
        /*0064*/ 	.byte	0x00, 0xf0, 0x21, 0x00


	//----- nvinfo : EIATTR_KPARAM_INFO
	.align		4
.L_1037:
        /*0068*/ 	.byte	0x04, 0x17
        /*006a*/ 	.short	(.L_1039 - .L_1038)
.L_1038:
        /*006c*/ 	.word	0x00000000
        /*0070*/ 	.short	0x0005
        /*0072*/ 	.short	0x0028
        /*0074*/ 	.byte	0x00, 0xf0, 0x21, 0x00


	//----- nvinfo : EIATTR_KPARAM_INFO
	.align		4
.L_1039:
        /*0078*/ 	.byte	0x04, 0x17
        /*007a*/ 	.short	(.L_1041 - .L_1040)
.L_1040:
        /*007c*/ 	.word	0x00000000
        /*0080*/ 	.short	0x0004
        /*0082*/ 	.short	0x0020
        /*0084*/ 	.byte	0x00, 0xf0, 0x21, 0x00


	//----- nvinfo : EIATTR_KPARAM_INFO
	.align		4
.L_1041:
        /*0088*/ 	.byte	0x04, 0x17
        /*008a*/ 	.short	(.L_1043 - .L_1042)
.L_1042:
        /*008c*/ 	.word	0x00000000
        /*0090*/ 	.short	0x0003
        /*0092*/ 	.short	0x0018
        /*0094*/ 	.byte	0x00, 0xf0, 0x21, 0x00


	//----- nvinfo : EIATTR_KPARAM_INFO
	.align		4
.L_1043:
        /*0098*/ 	.byte	0x04, 0x17
        /*009a*/ 	.short	(.L_1045 - .L_1044)
.L_1044:
        /*009c*/ 	.word	0x00000000
        /*00a0*/ 	.short	0x0002
        /*00a2*/ 	.short	0x0010
        /*00a4*/ 	.byte	0x00, 0xf0, 0x21, 0x00


	//----- nvinfo : EIATTR_KPARAM_INFO
	.align		4
.L_1045:
        /*00a8*/ 	.byte	0x04, 0x17
        /*00aa*/ 	.short	(.L_1047 - .L_1046)
.L_1046:
        /*00ac*/ 	.word	0x00000000
        /*00b0*/ 	.short	0x0001
        /*00b2*/ 	.short	0x0008
        /*00b4*/ 	.byte	0x00, 0xf0, 0x21, 0x00


	//----- nvinfo : EIATTR_KPARAM_INFO
	.align		4
.L_1047:
        /*00b8*/ 	.byte	0x04, 0x17
        /*00ba*/ 	.short	(.L_1049 - .L_1048)
.L_1048:
        /*00bc*/ 	.word	0x00000000
        /*00c0*/ 	.short	0x0000
        /*00c2*/ 	.short	0x0000
        /*00c4*/ 	.byte	0x00, 0xf0, 0x21, 0x00


	//----- nvinfo : EIATTR_SPARSE_MMA_MASK
	.align		4
.L_1049:
        /*00c8*/ 	.byte	0x03, 0x50
        /*00ca*/ 	.short	0x0000


	//----- nvinfo : EIATTR_MAXREG_COUNT
	.align		4
        /*00cc*/ 	.byte	0x03, 0x1b
        /*00ce*/ 	.short	0x00ff


	//----- nvinfo : EIATTR_NUM_BARRIERS
	.align		4
        /*00d0*/ 	.byte	0x02, 0x4c
        /*00d2*/ 	.byte	0x01
	.zero		1


	//----- nvinfo : EIATTR_MERCURY_ISA_VERSION
	.align		4
        /*00d4*/ 	.byte	0x03, 0x5f
        /*00d6*/ 	.short	0x0101


	//----- nvinfo : EIATTR_COOP_GROUP_MASK_REGIDS
	.align		4
        /*00d8*/ 	.byte	0x04, 0x29
        /*00da*/ 	.short	(.L_1051 - .L_1050)


	//   ....[0]....
.L_1050:
        /*00dc*/ 	.word	0xffffffff


	//   ....[1]....
        /*00e0*/ 	.word	0xffffffff


	//   ....[2]....
        /*00e4*/ 	.word	0xffffffff


	//   ....[3]....
        /*00e8*/ 	.word	0xffffffff


	//   ....[4]....
        /*00ec*/ 	.word	0xffffffff


	//   ....[5]....
        /*00f0*/ 	.word	0xffffffff


	//   ....[6]....
        /*00f4*/ 	.word	0xffffffff


	//   ....[7]....
        /*00f8*/ 	.word	0xffffffff


	//   ....[8]....
        /*00fc*/ 	.word	0xffffffff


	//   ....[9]....
        /*0100*/ 	.word	0xffffffff


	//   ....[10]....
        /*0104*/ 	.word	0xffffffff


	//   ....[11]....
        /*0108*/ 	.word	0xffffffff


	//   ....[12]....
        /*010c*/ 	.word	0xffffffff


	//   ....[13]....
        /*0110*/ 	.word	0xffffffff


	//   ....[14]....
        /*0114*/ 	.word	0xffffffff


	//   ....[15]....
        /*0118*/ 	.word	0xffffffff


	//   ....[16]....
        /*011c*/ 	.word	0xffffffff


	//   ....[17]....
        /*0120*/ 	.word	0xffffffff


	//   ....[18]....
        /*0124*/ 	.word	0xffffffff


	//   ....[19]....
        /*0128*/ 	.word	0xffffffff


	//   ....[20]....
        /*012c*/ 	.word	0xffffffff


	//   ....[21]....
        /*0130*/ 	.word	0xffffffff


	//   ....[22]....
        /*0134*/ 	.word	0xffffffff


	//   ....[23]....
        /*0138*/ 	.word	0xffffffff


	//   ....[24]....
        /*013c*/ 	.word	0xffffffff


	//   ....[25]....
        /*0140*/ 	.word	0xffffffff


	//   ....[26]....
        /*0144*/ 	.word	0xffffffff


	//   ....[27]....
        /*0148*/ 	.word	0xffffffff


	//   ....[28]....
        /*014c*/ 	.word	0xffffffff


	//   ....[29]....
        /*0150*/ 	.word	0xffffffff


	//   ....[30]....
        /*0154*/ 	.word	0xffffffff


	//   ....[31]....
        /*0158*/ 	.word	0xffffffff


	//   ....[32]....
        /*015c*/ 	.word	0xffffffff


	//   ....[33]....
        /*0160*/ 	.word	0xffffffff


	//   ....[34]....
        /*0164*/ 	.word	0xffffffff


	//   ....[35]....
        /*0168*/ 	.word	0xffffffff


	//   ....[36]....
        /*016c*/ 	.word	0xffffffff


	//   ....[37]....
        /*0170*/ 	.word	0xffffffff


	//   ....[38]....
        /*0174*/ 	.word	0xffffffff


	//   ....[39]....
        /*0178*/ 	.word	0xffffffff


	//   ....[40]....
        /*017c*/ 	.word	0xffffffff


	//   ....[41]....
        /*0180*/ 	.word	0xffffffff


	//   ....[42]....
        /*0184*/ 	.word	0xffffffff


	//   ....[43]....
        /*0188*/ 	.word	0xffffffff


	//   ....[44]....
        /*018c*/ 	.word	0xffffffff


	//   ....[45]....
        /*0190*/ 	.word	0xffffffff


	//   ....[46]....
        /*0194*/ 	.word	0xffffffff


	//   ....[47]....
        /*0198*/ 	.word	0xffffffff


	//   ....[48]....
        /*019c*/ 	.word	0xffffffff


	//   ....[49]....
        /*01a0*/ 	.word	0xffffffff


	//   ....[50]....
        /*01a4*/ 	.word	0xffffffff


	//   ....[51]....
        /*01a8*/ 	.word	0xffffffff


	//   ....[52]....
        /*01ac*/ 	.word	0xffffffff


	//   ....[53]....
        /*01b0*/ 	.word	0xffffffff


	//   ....[54]....
        /*01b4*/ 	.word	0xffffffff


	//   ....[55]....
        /*01b8*/ 	.word	0xffffffff


	//   ....[56]....
        /*01bc*/ 	.word	0xffffffff


	//   ....[57]....
        /*01c0*/ 	.word	0xffffffff


	//   ....[58]....
        /*01c4*/ 	.word	0xffffffff


	//   ....[59]....
        /*01c8*/ 	.word	0xffffffff


	//   ....[60]....
        /*01cc*/ 	.word	0xffffffff


	//   ....[61]....
        /*01d0*/ 	.word	0xffffffff


	//   ....[62]....
        /*01d4*/ 	.word	0xffffffff


	//   ....[63]....
        /*01d8*/ 	.word	0xffffffff


	//   ....[64]....
        /*01dc*/ 	.word	0xffffffff


	//   ....[65]....
        /*01e0*/ 	.word	0xffffffff


	//----- nvinfo : EIATTR_COOP_GROUP_INSTR_OFFSETS
	.align		4
.L_1051:
        /*01e4*/ 	.byte	0x04, 0x28
        /*01e6*/ 	.short	(.L_1053 - .L_1052)


	//   ....[0]....
.L_1052:
        /*01e8*/ 	.word	0x00000180


	//   ....[1]....
        /*01ec*/ 	.word	0x000009b0


	//   ....[2]....
        /*01f0*/ 	.word	0x000009e0


	//   ....[3]....
        /*01f4*/ 	.word	0x00000a60


	//   ....[4]....
        /*01f8*/ 	.word	0x00000a70


	//   ....[5]....
        /*01fc*/ 	.word	0x00000ac0


	//   ....[6]....
        /*0200*/ 	.word	0x00000ad0


	//   ....[7]....
        /*0204*/ 	.word	0x00000b20


	//   ....[8]....
        /*0208*/ 	.word	0x00000b30


	//   ....[9]....
        /*020c*/ 	.word	0x00000b80


	//   ....[10]....
        /*0210*/ 	.word	0x00000b90


	//   ....[11]....
        /*0214*/ 	.word	0x00000c50


	//   ....[12]....
        /*0218*/ 	.word	0x00000c80


	//   ....[13]....
        /*021c*/ 	.word	0x00000d00


	//   ....[14]....
        /*0220*/ 	.word	0x00000d10


	//   ....[15]....
        /*0224*/ 	.word	0x00000d60


	//   ....[16]....
        /*0228*/ 	.word	0x00000d70


	//   ....[17]....
        /*022c*/ 	.word	0x00000dc0


	//   ....[18]....
        /*0230*/ 	.word	0x00000dd0


	//   ....[19]....
        /*0234*/ 	.word	0x00000e30


	//   ....[20]....
        /*0238*/ 	.word	0x00000e50


	//   ....[21]....
        /*023c*/ 	.word	0x00000fd0


	//   ....[22]....
        /*0240*/ 	.word	0x00000fe0


	//   ....[23]....
        /*0244*/ 	.word	0x00001030


	//   ....[24]....
        /*0248*/ 	.word	0x00001040


	//   ....[25]....
        /*024c*/ 	.word	0x00001090


	//   ....[26]....
        /*0250*/ 	.word	0x000010a0


	//   ....[27]....
        /*0254*/ 	.word	0x000010f0


	//   ....[28]....
        /*0258*/ 	.word	0x00001100


	//   ....[29]....
        /*025c*/ 	.word	0x00001150


	//   ....[30]....
        /*0260*/ 	.word	0x00001160


	//   ....[31]....
        /*0264*/ 	.word	0x000018f0


	//   ....[32]....
        /*0268*/ 	.word	0x00001910


	//   ....[33]....
        /*026c*/ 	.word	0x00001960


	//   ....[34]....
        /*0270*/ 	.word	0x00001970


	//   ....[35]....
        /*0274*/ 	.word	0x000019c0


	//   ....[36]....
        /*0278*/ 	.word	0x000019d0


	//   ....[37]....
        /*027c*/ 	.word	0x00001a30


	//   ....[38]....
        /*0280*/ 	.word	0x00001a60


	//   ....[39]....
        /*0284*/ 	.word	0x00001ab0


	//   ....[40]....
        /*0288*/ 	.word	0x00001ac0


	//   ....[41]....
        /*028c*/ 	.word	0x00001b80


	//   ....[42]....
        /*0290*/ 	.word	0x00001ba0


	//   ....[43]....
        /*0294*/ 	.word	0x00001bf0


	//   ....[44]....
        /*0298*/ 	.word	0x00001c00


	//   ....[45]....
        /*029c*/ 	.word	0x00001c50


	//   ....[46]....
        /*02a0*/ 	.word	0x00001c60


	//   ....[47]....
        /*02a4*/ 	.word	0x00001cb0


	//   ....[48]....
        /*02a8*/ 	.word	0x00001cc0


	//   ....[49]....
        /*02ac*/ 	.word	0x00001d30


	//   ....[50]....
        /*02b0*/ 	.word	0x00001d60


	//   ....[51]....
        /*02b4*/ 	.word	0x00001ed0


	//   ....[52]....
        /*02b8*/ 	.word	0x00001ee0


	//   ....[53]....
        /*02bc*/ 	.word	0x00001f30


	//   ....[54]....
        /*02c0*/ 	.word	0x00001f40


	//   ....[55]....
        /*02c4*/ 	.word	0x00001f90


	//   ....[56]....
        /*02c8*/ 	.word	0x00001fa0


	//   ....[57]....
        /*02cc*/ 	.word	0x00001ff0


	//   ....[58]....
        /*02d0*/ 	.word	0x00002000


	//   ....[59]....
        /*02d4*/ 	.word	0x00002050


	//   ....[60]....
        /*02d8*/ 	.word	0x00002060


	//   ....[61]....
        /*02dc*/ 	.word	0x00002280


	//   ....[62]....
        /*02e0*/ 	.word	0x000022e0


	//   ....[63]....
        /*02e4*/ 	.word	0x00002300


	//   ....[64]....
        /*02e8*/ 	.word	0x00002330


	//   ....[65]....
        /*02ec*/ 	.word	0x00002360


	//----- nvinfo : EIATTR_EXIT_INSTR_OFFSETS
	.align		4
.L_1053:
        /*02f0*/ 	.byte	0x04, 0x1c
        /*02f2*/ 	.short	(.L_1055 - .L_1054)


	//   ....[0]....
.L_1054:
        /*02f4*/ 	.word	0x00002630


	//----- nvinfo : EIATTR_CRS_STACK_SIZE
	.align		4
.L_1055:
        /*02f8*/ 	.byte	0x04, 0x1e
        /*02fa*/ 	.short	(.L_1057 - .L_1056)
.L_1056:
        /*02fc*/ 	.word	0x00000000


	//----- nvinfo : EIATTR_CBANK_PARAM_SIZE
	.align		4
.L_1057:
        /*0300*/ 	.byte	0x03, 0x19
        /*0302*/ 	.short	0x0060


	//----- nvinfo : EIATTR_PARAM_CBANK
	.align		4
        /*0304*/ 	.byte	0x04, 0x0a
        /*0306*/ 	.short	(.L_1059 - .L_1058)
	.align		4
.L_1058:
        /*0308*/ 	.word	index@(.nv.constant0._ZN4vllm3moe44grouped_topk_fused_small_expert_count_kernelI13__nv_bfloat16S2_iLNS0_11ScoringFuncE0ELi512ELb0ELi22EEEvPT_PfPT1_PKT0_llllllbd)
        /*030c*/ 	.short	0x0210
        /*030e*/ 	.short	0x0060


	//----- nvinfo : EIATTR_SW_WAR
	.align		4
.L_1059:
        /*0310*/ 	.byte	0x04, 0x36
        /*0312*/ 	.short	(.L_1061 - .L_1060)
.L_1060:
        /*0314*/ 	.word	0x00000008
.L_1061:


//--------------------- .nv.info._ZN4vllm3moe44grouped_topk_fused_small_expert_count_kernelI13__nv_bfloat16S2_iLNS0_11ScoringFuncE0ELi256ELb1ELi8EEEvPT_PfPT1_PKT0_llllllbd --------------------------
	.section	.nv.info._ZN4vllm3moe44grouped_topk_fused_small_expert_count_kernelI13__nv_bfloat16S2_iLNS0_11ScoringFuncE0ELi256ELb1ELi8EEEvPT_PfPT1_PKT0_llllllbd,"",@"SHT_CUDA_INFO"
	.sectionflags	@""
	.align	4


	//----- nvinfo : EIATTR_CUDA_API_VERSION
	.align		4
        /*0000*/ 	.byte	0x04, 0x37
        /*0002*/ 	.short	(.L_1063 - .L_1062)
.L_1062:
        /*0004*/ 	.word	0x00000082


	//----- nvinfo : EIATTR_KPARAM_INFO
	.align		4
.L_1063:
        /*0008*/ 	.byte	0x04, 0x17
        /*000a*/ 	.short	(.L_1065 - .L_1064)
.L_1064:
        /*000c*/ 	.word	0x00000000
        /*0010*/ 	.short	0x000b
        /*0012*/ 	.short	0x0058
        /*0014*/ 	.byte	0x00, 0xf0, 0x21, 0x00


	//----- nvinfo : EIATTR_KPARAM_INFO
	.align		4
.L_1065:
        /*0018*/ 	.byte	0x04, 0x17
        /*001a*/ 	.short	(.L_1067 - .L_1066)
.L_1066:
        /*001c*/ 	.word	0x00000000
        /*0020*/ 	.short	0x000a
        /*0022*/ 	.short	0x0050
        /*0024*/ 	.byte	0x00, 0xf0, 0x05, 0x00


	//----- nvinfo : EIATTR_KPARAM_INFO
	.align		4
.L_1067:
        /*0028*/ 	.byte	0x04, 0x17
        /*002a*/ 	.short	(.L_1069 - .L_1068)
.L_1068:
        /*002c*/ 	.word	0x00000000
        /*0030*/ 	.short	0x0009
        /*0032*/ 	.short	0x0048
        /*0034*/ 	.byte	0x00, 0xf0, 0x21, 0x00


	//----- nvinfo : EIATTR_KPARAM_INFO
	.align		4
.L_1069:
        /*0038*/ 	.byte	0x04, 0x17
        /*003a*/ 	.short	(.L_1071 - .L_1070)
.L_1070:
        /*003c*/ 	.word	0x00000000
        /*0040*/ 	.short	0x0008
        /*0042*/ 	.short	0x0040
        /*0044*/ 	.byte	0x00, 0xf0, 0x21, 0x00


	//----- nvinfo : EIATTR_KPARAM_INFO
	.align		4
.L_1071:
        /*0048*/ 	.byte	0x04, 0x17
        /*004a*/ 	.short	(.L_1073 - .L_1072)
.L_1072:
        /*004c*/ 	.word	0x00000000
        /*0050*/ 	.short	0x0007
        /*0052*/ 	.short	0x0038
        /*0054*/ 	.byte	0x00, 0xf0, 0x21, 0x00


	//----- nvinfo : EIATTR_KPARAM_INFO
	.align		4
.L_1073:
        /*0058*/ 	.byte	0x04, 0x17
        /*005a*/ 	.short	(.L_1075 - .L_1074)
.L_1074:
        /*005c*/ 	.word	0x00000000
        /*0060*/ 	.short	0x0006
        /*0062*/ 	.short	0x0030
        /*0064*/ 	.byte	0x00, 0xf0, 0x21, 0x00


	//----- nvinfo : EIATTR_KPARAM_INFO
	.align		4
.L_1075:
        /*0068*/ 	.byte	0x04, 0x17
        /*006a*/ 	.short	(.L_1077 - .L_1076)
.L_1076:
        /*006c*/ 	.word	0x00000000
        /*0070*/ 	.short	0x0005
        /*0072*/ 	.short	0x0028
        /*0074*/ 	.byte	0x00, 0xf0, 0x21, 0x00


	//----- nvinfo : EIATTR_KPARAM_INFO
	.align		4
.L_1077:
        /*0078*/ 	.byte	0x04, 0x17
        /*007a*/ 	.short	(.L_1079 - .L_1078)
.L_1078:
        /*007c*/ 	.word	0x00000000
        /*0080*/ 	.short	0x0004
        /*0082*/ 	.short	0x0020
        /*0084*/ 	.byte	0x00, 0xf0, 0x21, 0x00


	//----- nvinfo : EIATTR_KPARAM_INFO
	.align		4
.L_1079:
        /*0088*/ 	.byte	0x04, 0x17
        /*008a*/ 	.short	(.L_1081 - .L_1080)
.L_1080:
        /*008c*/ 	.word	0x00000000
        /*0090*/ 	.short	0x0003
        /*0092*/ 	.short	0x0018
        /*0094*/ 	.byte	0x00, 0xf0, 0x21, 0x00


	//----- nvinfo : EIATTR_KPARAM_INFO
	.align		4
.L_1081:
        /*0098*/ 	.byte	0x04, 0x17
        /*009a*/ 	.short	(.L_1083 - .L_1082)
.L_1082:
        /*009c*/ 	.word	0x00000000
        /*00a0*/ 	.short	0x0002
        /*00a2*/ 	.short	0x0010
        /*00a4*/ 	.byte	0x00, 0xf0, 0x21, 0x00


	//----- nvinfo : EIATTR_KPARAM_INFO
	.align		4
.L_1083:
        /*00a8*/ 	.byte	0x04, 0x17
        /*00aa*/ 	.short	(.L_1085 - .L_1084)
.L_1084:
        /*00ac*/ 	.word	0x00000000
        /*00b0*/ 	.short	0x0001
        /*00b2*/ 	.short	0x0008
        /*00b4*/ 	.byte	0x00, 0xf0, 0x21, 0x00


	//----- nvinfo : EIATTR_KPARAM_INFO
	.align		4
.L_1085:
        /*00b8*/ 	.byte	0x04, 0x17
        /*00ba*/ 	.short	(.L_1087 - .L_1086)
.L_1086:
        /*00bc*/ 	.word	0x00000000
        /*00c0*/ 	.short	0x0000
        /*00c2*/ 	.short	0x0000
        /*00c4*/ 	.byte	0x00, 0xf0, 0x21, 0x00


	//----- nvinfo : EIATTR_SPARSE_MMA_MASK
	.align		4
.L_1087:
        /*00c8*/ 	.byte	0x03, 0x50
        /*00ca*/ 	.short	0x0000


	//----- nvinfo : EIATTR_MAXREG_COUNT
	.align		4
        /*00cc*/ 	.byte	0x03, 0x1b
        /*00ce*/ 	.short	0x00ff


	//----- nvinfo : EIATTR_NUM_BARRIERS
	.align		4
        /*00d0*/ 	.byte	0x02, 0x4c
        /*00d2*/ 	.byte	0x01
	.zero		1


	//----- nvinfo : EIATTR_MERCURY_ISA_VERSION
	.align		4
        /*00d4*/ 	.byte	0x03, 0x5f
        /*00d6*/ 	.short	0x0101


	//----- nvinfo : EIATTR_COOP_GROUP_MASK_REGIDS
	.align		4
        /*00d8*/ 	.byte	0x04, 0x29
        /*00da*/ 	.short	(.L_1089 - .L_1088)


	//   ....[0]....
.L_1088:
        /*00dc*/ 	.word	0xffffffff


	//   ....[1]....
        /*00e0*/ 	.word	0xffffffff


	//   ....[2]....
        /*00e4*/ 	.word	0xffffffff


	//   ....[3]....
        /*00e8*/ 	.word	0xffffffff


	//   ....[4]....
        /*00ec*/ 	.word	0xffffffff


	//   ....[5]....
        /*00f0*/ 	.word	0xffffffff


	//   ....[6]....
        /*00f4*/ 	.word	0xffffffff


	//   ....[7]....
        /*00f8*/ 	.word	0xffffffff


	//   ....[8]....
        /*00fc*/ 	.word	0xffffffff


	//   ....[9]....
        /*0100*/ 	.word	0xffffffff


	//   ....[10]....
        /*0104*/ 	.word	0xffffffff


	//   ....[11]....
        /*0108*/ 	.word	0xffffffff


	//   ....[12]....
        /*010c*/ 	.word	0xffffffff


	//   ....[13]....
        /*0110*/ 	.word	0xffffffff


	//   ....[14]....
        /*0114*/ 	.word	0xffffffff


	//   ....[15]....
        /*0118*/ 	.word	0xffffffff


	//   ....[16]....
        /*011c*/ 	.word	0xffffffff


	//   ....[17]....
        /*0120*/ 	.word	0xffffffff


	//   ....[18]....
        /*0124*/ 	.word	0xffffffff


	//   ....[19]....
        /*0128*/ 	.word	0xffffffff


	//   ....[20]....
        /*012c*/ 	.word	0xffffffff


	//   ....[21]....
        /*0130*/ 	.word	0xffffffff


	//   ....[22]....
        /*0134*/ 	.word	0xffffffff


	//   ....[23]....
        /*0138*/ 	.word	0xffffffff


	//   ....[24]....
        /*013c*/ 	.word	0xffffffff


	//   ....[25]....
        /*0140*/ 	.word	0xffffffff


	//   ....[26]....
        /*0144*/ 	.word	0xffffffff


	//   ....[27]....
        /*0148*/ 	.word	0xffffffff


	//   ....[28]....
        /*014c*/ 	.word	0xffffffff


	//   ....[29]....
        /*0150*/ 	.word	0xffffffff


	//   ....[30]....
        /*0154*/ 	.word	0xffffffff


	//   ....[31]....
        /*0158*/ 	.word	0xffffffff


	//   ....[32]....
        /*015c*/ 	.word	0xffffffff


	//   ....[33]....
        /*0160*/ 	.word	0xffffffff


	//   ....[34]....
        /*0164*/ 	.word	0xffffffff


	//   ....[35]....
        /*0168*/ 	.word	0xffffffff


	//   ....[36]....
        /*016c*/ 	.word	0xffffffff


	//   ....[37]....
        /*0170*/ 	.word	0xffffffff


	//   ....[38]....
        /*0174*/ 	.word	0xffffffff


	//   ....[39]....
        /*0178*/ 	.word	0xffffffff


	//   ....[40]....
        /*017c*/ 	.word	0xffffffff


	//   ....[41]....
        /*0180*/ 	.word	0xffffffff


	//   ....[42]....
        /*0184*/ 	.word	0xffffffff


	//   ....[43]....
        /*0188*/ 	.word	0xffffffff


	//   ....[44]....
        /*018c*/ 	.word	0xffffffff


	//   ....[45]....
        /*0190*/ 	.word	0xffffffff


	//   ....[46]....
        /*0194*/ 	.word	0xffffffff


	//   ....[47]....
        /*0198*/ 	.word	0xffffffff


	//   ....[48]....
        /*019c*/ 	.word	0xffffffff


	//   ....[49]....
        /*01a0*/ 	.word	0xffffffff


	//   ....[50]....
        /*01a4*/ 	.word	0xffffffff


	//   ....[51]....
        /*01a8*/ 	.word	0xffffffff


	//   ....[52]....
        /*01ac*/ 	.word	0xffffffff


	//   ....[53]....
        /*01b0*/ 	.word	0xffffffff


	//   ....[54]....
        /*01b4*/ 	.word	0xffffffff


	//   ....[55]....
        /*01b8*/ 	.word	0xffffffff


	//   ....[56]....
        /*01bc*/ 	.word	0xffffffff


	//   ....[57]....
        /*01c0*/ 	.word	0xffffffff


	//   ....[58]....
        /*01c4*/ 	.word	0xffffffff


	//   ....[59]....
        /*01c8*/ 	.word	0xffffffff


	//   ....[60]....
        /*01cc*/ 	.word	0xffffffff


	//   ....[61]....
        /*01d0*/ 	.word	0xffffffff


	//   ....[62]....
        /*01d4*/ 	.word	0xffffffff


	//   ....[63]....
        /*01d8*/ 	.word	0xffffffff


	//   ....[64]....
        /*01dc*/ 	.word	0xffffffff


	//   ....[65]....
        /*01e0*/ 	.word	0xffffffff


	//   ....[66]....
        /*01e4*/ 	.word	0xffffffff


	//   ....[67]....
        /*01e8*/ 	.word	0xffffffff


	//   ....[68]....
        /*01ec*/ 	.word	0xffffffff


	//   ....[69]....
        /*01f0*/ 	.word	0xffffffff


	//   ....[70]....
        /*01f4*/ 	.word	0xffffffff


	//   ....[71]....
        /*01f8*/ 	.word	0xffffffff


	//   ....[72]....
        /*01fc*/ 	.word	0xffffffff


	//   ....[73]....
        /*0200*/ 	.word	0xffffffff


	//   ....[74]....
        /*0204*/ 	.word	0xffffffff


	//   ....[75]....
        /*0208*/ 	.word	0xffffffff


	//   ....[76]....
        /*020c*/ 	.word	0xffffffff


	//   ....[77]....
        /*0210*/ 	.word	0xffffffff


	//   ....[78]....
        /*0214*/ 	.word	0xffffffff


	//   ....[79]....
        /*0218*/ 	.word	0xffffffff


	//   ....[80]....
        /*021c*/ 	.word	0xffffffff


	//   ....[81]....
        /*0220*/ 	.word	0xffffffff


	//   ....[82]....
        /*0224*/ 	.word	0xffffffff


	//   ....[83]....
        /*0228*/ 	.word	0xffffffff


	//   ....[84]....
        /*022c*/ 	.word	0xffffffff


	//   ....[85]....
        /*0230*/ 	.word	0xffffffff


	//   ....[86]....
        /*0234*/ 	.word	0xffffffff


	//   ....[87]....
        /*0238*/ 	.word	0xffffffff


	//   ....[88]....
        /*023c*/ 	.word	0xffffffff


	//   ....[89]....
        /*0240*/ 	.word	0xffffffff


	//   ....[90]....
        /*0244*/ 	.word	0xffffffff


	//   ....[91]....
        /*0248*/ 	.word	0xffffffff


	//----- nvinfo : EIATTR_COOP_GROUP_INSTR_OFFSETS
	.align		4
.L_1089:
        /*024c*/ 	.byte	0x04, 0x28
        /*024e*/ 	.short	(.L_1091 - .L_1090)


	//   ....[0]....
.L_1090:
        /*0250*/ 	.word	0x00000060


	//   ....[1]....
        /*0254*/ 	.word	0x00000280


	//   ....[2]....
        /*0258*/ 	.word	0x000002a0


	//   ....[3]....
        /*025c*/ 	.word	0x000002f0


	//   ....[4]....
        /*0260*/ 	.word	0x00000300


	//   ....[5]....
        /*0264*/ 	.word	0x00000350


	//   ....[6]....
        /*0268*/ 	.word	0x00000360


	//   ....[7]....
        /*026c*/ 	.word	0x000003b0


	//   ....[8]....
        /*0270*/ 	.word	0x000003c0


	//   ....[9]....
        /*0274*/ 	.word	0x00000410


	//   ....[10]....
        /*0278*/ 	.word	0x00000420


	//   ....[11]....
        /*027c*/ 	.word	0x000004a0


	//   ....[12]....
        /*0280*/ 	.word	0x000004e0


	//   ....[13]....
        /*0284*/ 	.word	0x000004f0


	//   ....[14]....
        /*0288*/ 	.word	0x00000540


	//   ....[15]....
        /*028c*/ 	.word	0x00000550


	//   ....[16]....
        /*0290*/ 	.word	0x000005c0


	//   ....[17]....
        /*0294*/ 	.word	0x000005d0


	//   ....[18]....
        /*0298*/ 	.word	0x000006b0


	//   ....[19]....
        /*029c*/ 	.word	0x000006f0


	//   ....[20]....
        /*02a0*/ 	.word	0x00000970


	//   ....[21]....
        /*02a4*/ 	.word	0x00000980


	//   ....[22]....
        /*02a8*/ 	.word	0x000009d0


	//   ....[23]....
        /*02ac*/ 	.word	0x000009e0


	//   ....[24]....
        /*02b0*/ 	.word	0x00000a30


	//   ....[25]....
        /*02b4*/ 	.word	0x00000a40


	//   ....[26]....
        /*02b8*/ 	.word	0x00000a90


	//   ....[27]....
        /*02bc*/ 	.word	0x00000aa0


	//   ....[28]....
        /*02c0*/ 	.word	0x00000af0


	//   ....[29]....
        /*02c4*/ 	.word	0x00000b00


	//   ....[30]....
        /*02c8*/ 	.word	0x00000ba0


	//   ....[31]....
        /*02cc*/ 	.word	0x00000be0


	//   ....[32]....
        /*02d0*/ 	.word	0x00000bf0


	//   ....[33]....
        /*02d4*/ 	.word	0x00000c40


	//   ....[34]....
        /*02d8*/ 	.word	0x00000c50


	//   ....[35]....
        /*02dc*/ 	.word	0x00000ca0


	//   ....[36]....
        /*02e0*/ 	.word	0x00000cb0


	//   ....[37]....
        /*02e4*/ 	.word	0x00000d00


	//   ....[38]....
        /*02e8*/ 	.word	0x00000d10


	//   ....[39]....
        /*02ec*/ 	.word	0x00000d90


	//   ....[40]....
        /*02f0*/ 	.word	0x00000dd0


	//   ....[41]....
        /*02f4*/ 	.word	0x00000de0


	//   ....[42]....
        /*02f8*/ 	.word	0x00000e30


	//   ....[43]....
        /*02fc*/ 	.word	0x00000e40


	//   ....[44]....
        /*0300*/ 	.word	0x00000e90


	//   ....[45]....
        /*0304*/ 	.word	0x00000ea0


	//   ....[46]....
        /*0308*/ 	.word	0x00000ef0


	//   ....[47]....
        /*030c*/ 	.word	0x00000f00


	//   ....[48]....
        /*0310*/ 	.word	0x00000f80


	//   ....[49]....
        /*0314*/ 	.word	0x00000fc0


	//   ....[50]....
        /*0318*/ 	.word	0x00000fd0


	//   ....[51]....
        /*031c*/ 	.word	0x00001020


	//   ....[52]....
        /*0320*/ 	.word	0x00001030


	//   ....[53]....
        /*0324*/ 	.word	0x00001090


	//   ....[54]....
        /*0328*/ 	.word	0x000010a0


	//   ....[55]....
        /*032c*/ 	.word	0x00001150


	//   ....[56]....
        /*0330*/ 	.word	0x000011a0


	//   ....[57]....
        /*0334*/ 	.word	0x00001900


	//   ....[58]....
        /*0338*/ 	.word	0x00001930


	//   ....[59]....
        /*033c*/ 	.word	0x000019b0


	//   ....[60]....
        /*0340*/ 	.word	0x000019c0


	//   ....[61]....
        /*0344*/ 	.word	0x00001a10


	//   ....[62]....
        /*0348*/ 	.word	0x00001a20


	//   ....[63]....
        /*034c*/ 	.word	0x00001a70


	//   ....[64]....
        /*0350*/ 	.word	0x00001a80


	//   ....[65]....
        /*0354*/ 	.word	0x00001ad0


	//   ....[66]....
        /*0358*/ 	.word	0x00001ae0


	//   ....[67]....
        /*035c*/ 	.word	0x00001b90


	//   ....[68]....
        /*0360*/ 	.word	0x00001bc0


	//   ....[69]....
        /*0364*/ 	.word	0x00001c40


	//   ....[70]....
        /*0368*/ 	.word	0x00001c50


	//   ....[71]....
        /*036c*/ 	.word	0x00001ca0


	//   ....[72]....
        /*0370*/ 	.word	0x00001cb0


	//   ....[73]....
        /*0374*/ 	.word	0x00001d00


	//   ....[74]....
        /*0378*/ 	.word	0x00001d10


	//   ....[75]....
        /*037c*/ 	.word	0x00001d80


	//   ....[76]....
        /*0380*/ 	.word	0x00001d90


	//   ....[77]....
        /*0384*/ 	.word	0x00001e80


	//   ....[78]....
        /*0388*/ 	.word	0x00001e90


	//   ....[79]....
        /*038c*/ 	.word	0x00001ee0


	//   ....[80]....
        /*0390*/ 	.word	0x00001ef0


	//   ....[81]....
        /*0394*/ 	.word	0x00001f40


	//   ....[82]....
        /*0398*/ 	.word	0x00001f50


	//   ....[83]....
        /*039c*/ 	.word	0x00001fa0


	//   ....[84]....
        /*03a0*/ 	.word	0x00001fb0


	//   ....[85]....
        /*03a4*/ 	.word	0x00002000


	//   ....[86]....
        /*03a8*/ 	.word	0x00002010


	//   ....[87]....
        /*03ac*/ 	.word	0x00002200


	//   ....[88]....
        /*03b0*/ 	.word	0x00002260


	//   ....[89]....
        /*03b4*/ 	.word	0x00002280


	//   ....[90]....
        /*03b8*/ 	.word	0x000022b0


	//   ....[91]....
        /*03bc*/ 	.word	0x000022e0


	//----- nvinfo : EIATTR_EXIT_INSTR_OFFSETS
	.align		4
.L_1091:
        /*03c0*/ 	.byte	0x04, 0x1c
        /*03c2*/ 	.short	(.L_1093 - .L_1092)


	//   ....[0]....
.L_1092:
        /*03c4*/ 	.word	0x000000a0


	//   ....[1]....
        /*03c8*/ 	.word	0x000025b0


	//----- nvinfo : EIATTR_CRS_STACK_SIZE
	.align		4
.L_1093:
        /*03cc*/ 	.byte	0x04, 0x1e
        /*03ce*/ 	.short	(.L_1095 - .L_1094)
.L_1094:
        /*03d0*/ 	.word	0x00000000


	//----- nvinfo : EIATTR_CBANK_PARAM_SIZE
	.align		4
.L_1095:
        /*03d4*/ 	.byte	0x03, 0x19
        /*03d6*/ 	.short	0x0060


	//----- nvinfo : EIATTR_PARAM_CBANK
	.align		4
        /*03d8*/ 	.byte	0x04, 0x0a
        /*03da*/ 	.short	(.L_1097 - .L_1096)
	.align		4
.L_1096:
        /*03dc*/ 	.word	index@(.nv.constant0._ZN4vllm3moe44grouped_topk_fused_small_expert_count_kernelI13__nv_bfloat16S2_iLNS0_11ScoringFuncE0ELi256ELb1ELi8EEEvPT_PfPT1_PKT0_llllllbd)
        /*03e0*/ 	.short	0x0210
        /*03e2*/ 	.short	0x0060


	//----- nvinfo : EIATTR_SW_WAR
	.align		4
.L_1097:
        /*03e4*/ 	.byte	0x04, 0x36
        /*03e6*/ 	.short	(.L_1099 - .L_1098)
.L_1098:
        /*03e8*/ 	.word	0x00000008
.L_1099:


//--------------------- .nv.info._ZN4vllm3moe25grouped_topk_fused_kernelI13__nv_bfloat166__halfiLNS0_11ScoringFuncE0EEEvPT_PfPT1_PKT0_lllllbd --------------------------
	.section	.nv.info._ZN4vllm3moe25grouped_topk_fused_kernelI13__nv_bfloat166__halfiLNS0_11ScoringFuncE0EEEvPT_PfPT1_PKT0_lllllbd,"",@"SHT_CUDA_INFO"
	.sectionflags	@""
	.align	4


	//----- nvinfo : EIATTR_CUDA_API_VERSION
	.align		4
        /*0000*/ 	.byte	0x04, 0x37
        /*0002*/ 	.short	(.L_1101 - .L_1100)
.L_1100:
        /*0004*/ 	.word	0x00000082


	//----- nvinfo : EIATTR_KPARAM_INFO
	.align		4
.L_1101:
        /*0008*/ 	.byte	0x04, 0x17
        /*000a*/ 	.short	(.L_1103 - .L_1102)
.L_1102:
        /*000c*/ 	.word	0x00000000
        /*0010*/ 	.short	0x000a
        /*0012*/ 	.short	0x0050
        /*0014*/ 	.byte	0x00, 0xf0, 0x21, 0x00


	//----- nvinfo : EIATTR_KPARAM_INFO
	.align		4
.L_1103:
        /*0018*/ 	.byte	0x04, 0x17
        /*001a*/ 	.short	(.L_1105 - .L_1104)
.L_1104:
        /*001c*/ 	.word	0x00000000
        /*0020*/ 	.short	0x0009
        /*0022*/ 	.short	0x0048
        /*0024*/ 	.byte	0x00, 0xf0, 0x05, 0x00


	//----- nvinfo : EIATTR_KPARAM_INFO
	.align		4
.L_1105:
        /*0028*/ 	.byte	0x04, 0x17
        /*002a*/ 	.short	(.L_1107 - .L_1106)
.L_1106:
        /*002c*/ 	.word	0x00000000
        /*0030*/ 	.short	0x0008
        /*0032*/ 	.short	0x0040
        /*0034*/ 	.byte	0x00, 0xf0, 0x21, 0x00


	//----- nvinfo : EIATTR_KPARAM_INFO
	.align		4
.L_1107:
        /*0038*/ 	.byte	0x04, 0x17
        /*003a*/ 	.short	(.L_1109 - .L_1108)
.L_1108:
        /*003c*/ 	.word	0x00000000
        /*0040*/ 	.short	0x0007
        /*0042*/ 	.short	0x0038
        /*0044*/ 	.byte	0x00, 0xf0, 0x21, 0x00


	//----- nvinfo : EIATTR_KPARAM_INFO
	.align		4
.L_1109:
        /*0048*/ 	.byte	0x04, 0x17
        /*004a*/ 	.short	(.L_1111 - .L_1110)
.L_1110:
        /*004c*/ 	.word	0x00000000
        /*0050*/ 	.short	0x0006
        /*0052*/ 	.short	0x0030
        /*0054*/ 	.byte	0x00, 0xf0, 0x21, 0x00


	//----- nvinfo : EIATTR_KPARAM_INFO
	.align		4
.L_1111:
        /*0058*/ 	.byte	0x04, 0x17
        /*005a*/ 	.short	(.L_1113 - .L_1112)
.L_1112:
        /*005c*/ 	.word	0x00000000
        /*0060*/ 	.short	0x0005
        /*0062*/ 	.short	0x0028
        /*0064*/ 	.byte	0x00, 0xf0, 0x21, 0x00


	//----- nvinfo : EIATTR_KPARAM_INFO
	.align		4
.L_1113:
        /*0068*/ 	.byte	0x04, 0x17
        /*006a*/ 	.short	(.L_1115 - .L_1114)
.L_1114:
        /*006c*/ 	.word	0x00000000
        /*0070*/ 	.short	0x0004
        /*0072*/ 	.short	0x0020
        /*0074*/ 	.byte	0x00, 0xf0, 0x21, 0x00


	//----- nvinfo : EIATTR_KPARAM_INFO
	.align		4
.L_1115:
        /*0078*/ 	.byte	0x04, 0x17
        /*007a*/ 	.short	(.L_1117 - .L_1116)
.L_1116:
        /*007c*/ 	.word	0x00000000
        /*0080*/ 	.short	0x0003
        /*0082*/ 	.short	0x0018
        /*0084*/ 	.byte	0x00, 0xf0, 0x21, 0x00


	//----- nvinfo : EIATTR_KPARAM_INFO
	.align		4
.L_1117:
        /*0088*/ 	.byte	0x04, 0x17
        /*008a*/ 	.short	(.L_1119 - .L_1118)
.L_1118:
        /*008c*/ 	.word	0x00000000
        /*0090*/ 	.short	0x0002
        /*0092*/ 	.short	0x0010
        /*0094*/ 	.byte	0x00, 0xf0, 0x21, 0x00


	//----- nvinfo : EIATTR_KPARAM_INFO
	.align		4
.L_1119:
        /*0098*/ 	.byte	0x04, 0x17
        /*009a*/ 	.short	(.L_1121 - .L_1120)
.L_1120:
        /*009c*/ 	.word	0x00000000
        /*00a0*/ 	.short	0x0001
        /*00a2*/ 	.short	0x0008
        /*00a4*/ 	.byte	0x00, 0xf0, 0x21, 0x00


	//----- nvinfo : EIATTR_KPARAM_INFO
	.align		4
.L_1121:
        /*00a8*/ 	.byte	0x04, 0x17
        /*00aa*/ 	.short	(.L_1123 - .L_1122)
.L_1122:
        /*00ac*/ 	.word	0x00000000
        /*00b0*/ 	.short	0x0000
        /*00b2*/ 	.short	0x0000
        /*00b4*/ 	.byte	0x00, 0xf0, 0x21, 0x00


	//----- nvinfo : EIATTR_SPARSE_MMA_MASK
	.align		4
.L_1123:
        /*00b8*/ 	.byte	0x03, 0x50
        /*00ba*/ 	.short	0x0000


	//----- nvinfo : EIATTR_MAXREG_COUNT
	.align		4
        /*00bc*/ 	.byte	0x03, 0x1b
        /*00be*/ 	.short	0x00ff


	//----- nvinfo : EIATTR_NUM_BARRIERS
	.align		4
        /*00c0*/ 	.byte	0x02, 0x4c
        /*00c2*/ 	.byte	0x01
	.zero		1


	//----- nvinfo : EIATTR_MERCURY_ISA_VERSION
	.align		4
        /*00c4*/ 	.byte	0x03, 0x5f
        /*00c6*/ 	.short	0x0101


	//----- nvinfo : EIATTR_COOP_GROUP_MASK_REGIDS
	.align		4
        /*00c8*/ 	.byte	0x04, 0x29
        /*00ca*/ 	.short	(.L_1125 - .L_1124)


	//   ....[0]....
.L_1124:
        /*00cc*/ 	.word	0xffffffff


	//   ....[1]....
        /*00d0*/ 	.word	0xffffffff


	//   ....[2]....
        /*00d4*/ 	.word	0xffffffff


	//   ....[3]....
        /*00d8*/ 	.word	0xffffffff


	//   ....[4]....
        /*00dc*/ 	.word	0xffffffff


	//   ....[5]....
        /*00e0*/ 	.word	0xffffffff


	//   ....[6]....
        /*00e4*/ 	.word	0xffffffff


	//   ....[7]....
        /*00e8*/ 	.word	0xffffffff


	//   ....[8]....
        /*00ec*/ 	.word	0xffffffff


	//   ....[9]....
        /*00f0*/ 	.word	0xffffffff


	//   ....[10]....
        /*00f4*/ 	.word	0xffffffff


	//   ....[11]....
        /*00f8*/ 	.word	0xffffffff


	//   ....[12]....
        /*00fc*/ 	.word	0xffffffff


	//   ....[13]....
        /*0100*/ 	.word	0xffffffff


	//   ....[14]....
        /*0104*/ 	.word	0xffffffff


	//   ....[15]....
        /*0108*/ 	.word	0xffffffff


	//   ....[16]....
        /*010c*/ 	.word	0xffffffff


	//   ....[17]....
        /*0110*/ 	.word	0xffffffff


	//   ....[18]....
        /*0114*/ 	.word	0xffffffff


	//   ....[19]....
        /*0118*/ 	.word	0xffffffff


	//   ....[20]....
        /*011c*/ 	.word	0xffffffff


	//   ....[21]....
        /*0120*/ 	.word	0xffffffff


	//   ....[22]....
        /*0124*/ 	.word	0xffffffff


	//   ....[23]....
        /*0128*/ 	.word	0xffffffff


	//   ....[24]....
        /*012c*/ 	.word	0xffffffff


	//   ....[25]....
        /*0130*/ 	.word	0xffffffff


	//   ....[26]....
        /*0134*/ 	.word	0xffffffff


	//   ....[27]....
        /*0138*/ 	.word	0xffffffff


	//   ....[28]....
        /*013c*/ 	.word	0xffffffff


	//   ....[29]....
        /*0140*/ 	.word	0xffffffff


	//   ....[30]....
        /*0144*/ 	.word	0xffffffff


	//   ....[31]....
        /*0148*/ 	.word	0xffffffff


	//   ....[32]....
        /*014c*/ 	.word	0xffffffff


	//   ....[33]....
        /*0150*/ 	.word	0xffffffff


	//   ....[34]....
        /*0154*/ 	.word	0xffffffff


	//   ....[35]....
        /*0158*/ 	.word	0xffffffff


	//   ....[36]....
        /*015c*/ 	.word	0xffffffff


	//   ....[37]....
        /*0160*/ 	.word	0xffffffff


	//   ....[38]....
        /*0164*/ 	.word	0xffffffff


	//   ....[39]....
        /*0168*/ 	.word	0xffffffff


	//   ....[40]....
        /*016c*/ 	.word	0xffffffff


	//   ....[41]....
        /*0170*/ 	.word	0xffffffff


	//   ....[42]....
        /*0174*/ 	.word	0xffffffff


	//   ....[43]....
        /*0178*/ 	.word	0xffffffff


	//   ....[44]....
        /*017c*/ 	.word	0xffffffff


	//   ....[45]....
        /*0180*/ 	.word	0xffffffff


	//   ....[46]....
        /*0184*/ 	.word	0xffffffff


	//   ....[47]....
        /*0188*/ 	.word	0xffffffff


	//   ....[48]....
        /*018c*/ 	.word	0xffffffff


	//   ....[49]....
        /*0190*/ 	.word	0xffffffff


	//   ....[50]....
        /*0194*/ 	.word	0xffffffff


	//   ....[51]....
        /*0198*/ 	.word	0xffffffff


	//   ....[52]....
        /*019c*/ 	.word	0xffffffff


	//   ....[53]....
        /*01a0*/ 	.word	0xffffffff


	//   ....[54]....
        /*01a4*/ 	.word	0xffffffff


	//   ....[55]....
        /*01a8*/ 	.word	0xffffffff


	//   ....[56]....
        /*01ac*/ 	.word	0xffffffff


	//   ....[57]....
        /*01b0*/ 	.word	0xffffffff


	//   ....[58]....
        /*01b4*/ 	.word	0xffffffff


	//   ....[59]....
        /*01b8*/ 	.word	0xffffffff


	//   ....[60]....
        /*01bc*/ 	.word	0xffffffff


	//   ....[61]....
        /*01c0*/ 	.word	0xffffffff


	//   ....[62]....
        /*01c4*/ 	.word	0xffffffff


	//   ....[63]....
        /*01c8*/ 	.word	0xffffffff


	//   ....[64]....
        /*01cc*/ 	.word	0xffffffff


	//   ....[65]....
        /*01d0*/ 	.word	0xffffffff


	//   ....[66]....
        /*01d4*/ 	.word	0xffffffff


	//   ....[67]....
        /*01d8*/ 	.word	0xffffffff


	//   ....[68]....
        /*01dc*/ 	.word	0xffffffff


	//   ....[69]....
        /*01e0*/ 	.word	0xffffffff


	//   ....[70]....
        /*01e4*/ 	.word	0xffffffff


	//   ....[71]....
        /*01e8*/ 	.word	0xffffffff


	//   ....[72]....
        /*01ec*/ 	.word	0xffffffff


	//   ....[73]....
        /*01f0*/ 	.word	0xffffffff


	//   ....[74]....
        /*01f4*/ 	.word	0xffffffff


	//   ....[75]....
        /*01f8*/ 	.word	0xffffffff


	//   ....[76]....
        /*01fc*/ 	.word	0xffffffff


	//   ....[77]....
        /*0200*/ 	.word	0xffffffff


	//   ....[78]....
        /*0204*/ 	.word	0xffffffff


	//   ....[79]....
        /*0208*/ 	.word	0xffffffff


	//   ....[80]....
        /*020c*/ 	.word	0xffffffff


	//   ....[81]....
        /*0210*/ 	.word	0xffffffff


	//   ....[82]....
        /*0214*/ 	.word	0xffffffff


	//   ....[83]....
        /*0218*/ 	.word	0xffffffff


	//   ....[84]....
        /*021c*/ 	.word	0xffffffff


	//   ....[85]....
        /*0220*/ 	.word	0xffffffff


	//   ....[86]....
        /*0224*/ 	.word	0xffffffff


	//   ....[87]....
        /*0228*/ 	.word	0xffffffff


	//   ....[88]....
        /*022c*/ 	.word	0xffffffff


	//   ....[89]....
        /*0230*/ 	.word	0xffffffff


	//   ....[90]....
        /*0234*/ 	.word	0xffffffff


	//   ....[91]....
        /*0238*/ 	.word	0xffffffff


	//   ....[92]....
        /*023c*/ 	.word	0xffffffff


	//   ....[93]....
        /*0240*/ 	.word	0xffffffff


	//   ....[94]....
        /*0244*/ 	.word	0xffffffff


	//   ....[95]....
        /*0248*/ 	.word	0xffffffff


	//   ....[96]....
        /*024c*/ 	.word	0xffffffff


	//   ....[97]....
        /*0250*/ 	.word	0xffffffff


	//   ....[98]....
        /*0254*/ 	.word	0xffffffff


	//   ....[99]....
        /*0258*/ 	.word	0xffffffff


	//   ....[100]....
        /*025c*/ 	.word	0xffffffff


	//   ....[101]....
        /*0260*/ 	.word	0xffffffff


	//   ....[102]....
        /*0264*/ 	.word	0xffffffff


	//   ....[103]....
        /*0268*/ 	.word	0xffffffff


	//   ....[104]....
        /*026c*/ 	.word	0xffffffff


	//   ....[105]....
        /*0270*/ 	.word	0xffffffff


	//   ....[106]....
        /*0274*/ 	.word	0xffffffff


	//   ....[107]....
        /*0278*/ 	.word	0xffffffff


	//   ....[108]....
        /*027c*/ 	.word	0xffffffff


	//   ....[109]....
        /*0280*/ 	.word	0xffffffff


	//   ....[110]....
        /*0284*/ 	.word	0xffffffff


	//   ....[111]....
        /*0288*/ 	.word	0xffffffff


	//   ....[112]....
        /*028c*/ 	.word	0xffffffff


	//   ....[113]....
        /*0290*/ 	.word	0xffffffff


	//   ....[114]....
        /*0294*/ 	.word	0xffffffff


	//   ....[115]....
        /*0298*/ 	.word	0xffffffff


	//   ....[116]....
        /*029c*/ 	.word	0xffffffff


	//   ....[117]....
        /*02a0*/ 	.word	0xffffffff


	//   ....[118]....
        /*02a4*/ 	.word	0xffffffff


	//   ....[119]....
        /*02a8*/ 	.word	0xffffffff


	//   ....[120]....
        /*02ac*/ 	.word	0xffffffff


	//   ....[121]....
        /*02b0*/ 	.word	0xffffffff


	//   ....[122]....
        /*02b4*/ 	.word	0xffffffff


	//   ....[123]....
        /*02b8*/ 	.word	0xffffffff


	//   ....[124]....
        /*02bc*/ 	.word	0xffffffff


	//   ....[125]....
        /*02c0*/ 	.word	0xffffffff


	//   ....[126]....
        /*02c4*/ 	.word	0xffffffff


	//   ....[127]....
        /*02c8*/ 	.word	0xffffffff


	//   ....[128]....
        /*02cc*/ 	.word	0xffffffff


	//   ....[129]....
        /*02d0*/ 	.word	0xffffffff


	//   ....[130]....
        /*02d4*/ 	.word	0xffffffff


	//   ....[131]....
        /*02d8*/ 	.word	0xffffffff


	//   ....[132]....
        /*02dc*/ 	.word	0xffffffff


	//   ....[133]....
        /*02e0*/ 	.word	0xffffffff


	//   ....[134]....
        /*02e4*/ 	.word	0xffffffff


	//   ....[135]....
        /*02e8*/ 	.word	0xffffffff


	//   ....[136]....
        /*02ec*/ 	.word	0xffffffff


	//   ....[137]....
        /*02f0*/ 	.word	0xffffffff


	//   ....[138]....
        /*02f4*/ 	.word	0xffffffff


	//   ....[139]....
        /*02f8*/ 	.word	0xffffffff


	//   ....[140]....
        /*02fc*/ 	.word	0xffffffff


	//   ....[141]....
        /*0300*/ 	.word	0xffffffff


	//   ....[142]....
        /*0304*/ 	.word	0xffffffff


	//   ....[143]....
        /*0308*/ 	.word	0xffffffff


	//   ....[144]....
        /*030c*/ 	.word	0xffffffff


	//   ....[145]....
        /*0310*/ 	.word	0xffffffff


	//   ....[146]....
        /*0314*/ 	.word	0xffffffff


	//   ....[147]....
        /*0318*/ 	.word	0xffffffff


	//   ....[148]....
        /*031c*/ 	.word	0xffffffff


	//   ....[149]....
        /*0320*/ 	.word	0xffffffff


	//   ....[150]....
        /*0324*/ 	.word	0xffffffff


	//   ....[151]....
        /*0328*/ 	.word	0xffffffff


	//   ....[152]....
        /*032c*/ 	.word	0xffffffff


	//   ....[153]....
        /*0330*/ 	.word	0xffffffff


	//   ....[154]....
        /*0334*/ 	.word	0xffffffff


	//   ....[155]....
        /*0338*/ 	.word	0xffffffff


	//   ....[156]....
        /*033c*/ 	.word	0xffffffff


	//   ....[157]....
        /*0340*/ 	.word	0xffffffff


	//   ....[158]....
        /*0344*/ 	.word	0xffffffff


	//   ....[159]....
        /*0348*/ 	.word	0xffffffff


	//   ....[160]....
        /*034c*/ 	.word	0xffffffff


	//   ....[161]....
        /*0350*/ 	.word	0xffffffff


	//   ....[162]....
        /*0354*/ 	.word	0xffffffff


	//   ....[163]....
        /*0358*/ 	.word	0xffffffff


	//   ....[164]....
        /*035c*/ 	.word	0xffffffff


	//   ....[165]....
        /*0360*/ 	.word	0xffffffff


	//   ....[166]....
        /*0364*/ 	.word	0xffffffff


	//   ....[167]....
        /*0368*/ 	.word	0xffffffff


	//   ....[168]....
        /*036c*/ 	.word	0xffffffff


	//   ....[169]....
        /*0370*/ 	.word	0xffffffff


	//   ....[170]....
        /*0374*/ 	.word	0xffffffff


	//   ....[171]....
        /*0378*/ 	.word	0xffffffff


	//   ....[172]....
        /*037c*/ 	.word	0xffffffff


	//   ....[173]....
        /*0380*/ 	.word	0xffffffff


	//   ....[174]....
        /*0384*/ 	.word	0xffffffff


	//   ....[175]....
        /*0388*/ 	.word	0xffffffff


	//   ....[176]....
        /*038c*/ 	.word	0xffffffff


	//   ....[177]....
        /*0390*/ 	.word	0xffffffff


	//   ....[178]....
        /*0394*/ 	.word	0xffffffff


	//   ....[179]....
        /*0398*/ 	.word	0xffffffff


	//   ....[180]....
        /*039c*/ 	.word	0xffffffff


	//   ....[181]....
        /*03a0*/ 	.word	0xffffffff


	//   ....[182]....
        /*03a4*/ 	.word	0xffffffff


	//   ....[183]....
        /*03a8*/ 	.word	0xffffffff


	//   ....[184]....
        /*03ac*/ 	.word	0xffffffff


	//   ....[185]....
        /*03b0*/ 	.word	0xffffffff


	//   ....[186]....
        /*03b4*/ 	.word	0x05000002


	//   ....[187]....
        /*03b8*/ 	.word	0x05000002


	//   ....[188]....
        /*03bc*/ 	.word	0x05000002


	//   ....[189]....
        /*03c0*/ 	.word	0x05000002


	//   ....[190]....
        /*03c4*/ 	.word	0x05000002


	//   ....[191]....
        /*03c8*/ 	.word	0x05000002


	//   ....[192]....
        /*03cc*/ 	.word	0x05000002


	//   ....[193]....
        /*03d0*/ 	.word	0x05000002


	//   ....[194]....
        /*03d4*/ 	.word	0x05000002


	//   ....[195]....
        /*03d8*/ 	.word	0x05000002


	//   ....[196]....
        /*03dc*/ 	.word	0x05000002


	//   ....[197]....
        /*03e0*/ 	.word	0x05000002


	//   ....[198]....
        /*03e4*/ 	.word	0x05000002


	//   ....[199]....
        /*03e8*/ 	.word	0x05000002


	//   ....[200]....
        /*03ec*/ 	.word	0x05000002


	//   ....[201]....
        /*03f0*/ 	.word	0x05000002


	//   ....[202]....
        /*03f4*/ 	.word	0x05000002


	//   ....[203]....
        /*03f8*/ 	.word	0x05000002


	//   ....[204]....
        /*03fc*/ 	.word	0x05000002


	//   ....[205]....
        /*0400*/ 	.word	0x05000002


	//   ....[206]....
        /*0404*/ 	.word	0x05000002


	//   ....[207]....
        /*0408*/ 	.word	0x05000002


	//   ....[208]....
        /*040c*/ 	.word	0x05000002


	//   ....[209]....
        /*0410*/ 	.word	0x05000002


	//   ....[210]....
        /*0414*/ 	.word	0x05000002


	//   ....[211]....
        /*0418*/ 	.word	0x05000002


	//   ....[212]....
        /*041c*/ 	.word	0x05000002


	//   ....[213]....
        /*0420*/ 	.word	0x05000002


	//   ....[214]....
        /*0424*/ 	.word	0x05000002


	//   ....[215]....
        /*0428*/ 	.word	0x05000002


	//   ....[216]....
        /*042c*/ 	.word	0x05000002


	//   ....[217]....
        /*0430*/ 	.word	0x05000002


	//   ....[218]....
        /*0434*/ 	.word	0x05000002


	//   ....[219]....
        /*0438*/ 	.word	0x05000002


	//   ....[220]....
        /*043c*/ 	.word	0x05000002


	//   ....[221]....
        /*0440*/ 	.word	0x05000002


	//   ....[222]....
        /*0444*/ 	.word	0x05000002


	//   ....[223]....
        /*0448*/ 	.word	0x05000002


	//   ....[224]....
        /*044c*/ 	.word	0x05000002


	//   ....[225]....
        /*0450*/ 	.word	0x05000002


	//   ....[226]....
        /*0454*/ 	.word	0x05000002


	//   ....[227]....
        /*0458*/ 	.word	0x05000002


	//   ....[228]....
        /*045c*/ 	.word	0x05000002


	//   ....[229]....
        /*0460*/ 	.word	0x05000002


	//   ....[230]....
        /*0464*/ 	.word	0x05000002


	//   ....[231]....
        /*0468*/ 	.word	0x05000002


	//   ....[232]....
        /*046c*/ 	.word	0x05000002


	//   ....[233]....
        /*0470*/ 	.word	0x05000002


	//----- nvinfo : EIATTR_COOP_GROUP_INSTR_OFFSETS
	.align		4
.L_1125:
        /*0474*/ 	.byte	0x04, 0x28
        /*0476*/ 	.short	(.L_1127 - .L_1126)


	//   ....[0]....
.L_1126:
        /*0478*/ 	.word	0x00001200


	//   ....[1]....
        /*047c*/ 	.word	0x00001250


	//   ....[2]....
        /*0480*/ 	.word	0x00001290


	//   ....[3]....
        /*0484*/ 	.word	0x000012d0


	//   ....[4]....
        /*0488*/ 	.word	0x00001310


	//   ....[5]....
        /*048c*/ 	.word	0x00001360


	//   ....[6]....
        /*0490*/ 	.word	0x000013e0


	//   ....[7]....
        /*0494*/ 	.word	0x00001420


	//   ....[8]....
        /*0498*/ 	.word	0x00001460


	//   ....[9]....
        /*049c*/ 	.word	0x000014a0


	//   ....[10]....
        /*04a0*/ 	.word	0x000014e0


	//   ....[11]....
        /*04a4*/ 	.word	0x00001750


	//   ....[12]....
        /*04a8*/ 	.word	0x000018b0


	//   ....[13]....
        /*04ac*/ 	.word	0x00001940


	//   ....[14]....
        /*04b0*/ 	.word	0x00001950


	//   ....[15]....
        /*04b4*/ 	.word	0x000019f0


	//   ....[16]....
        /*04b8*/ 	.word	0x00001a20


	//   ....[17]....
        /*04bc*/ 	.word	0x00001ac0


	//   ....[18]....
        /*04c0*/ 	.word	0x00001ad0


	//   ....[19]....
        /*04c4*/ 	.word	0x00001b70


	//   ....[20]....
        /*04c8*/ 	.word	0x00001b90


	//   ....[21]....
        /*04cc*/ 	.word	0x00001c30


	//   ....[22]....
        /*04d0*/ 	.word	0x00001c40


	//   ....[23]....
        /*04d4*/ 	.word	0x00001ce0


	//   ....[24]....
        /*04d8*/ 	.word	0x00001cf0


	//   ....[25]....
        /*04dc*/ 	.word	0x00001dd0


	//   ....[26]....
        /*04e0*/ 	.word	0x00001de0


	//   ....[27]....
        /*04e4*/ 	.word	0x00001e90


	//   ....[28]....
        /*04e8*/ 	.word	0x00001ea0


	//   ....[29]....
        /*04ec*/ 	.word	0x00001f30


	//   ....[30]....
        /*04f0*/ 	.word	0x00001f40


	//   ....[31]....
        /*04f4*/ 	.word	0x00001fd0


	//   ....[32]....
        /*04f8*/ 	.word	0x00001fe0


	//   ....[33]....
        /*04fc*/ 	.word	0x00002070


	//   ....[34]....
        /*0500*/ 	.word	0x00002080


	//   ....[35]....
        /*0504*/ 	.word	0x00002110


	//   ....[36]....
        /*0508*/ 	.word	0x00002120


	//   ....[37]....
        /*050c*/ 	.word	0x000021b0


	//   ....[38]....
        /*0510*/ 	.word	0x000021c0


	//   ....[39]....
        /*0514*/ 	.word	0x00002250


	//   ....[40]....
        /*0518*/ 	.word	0x00002260


	//   ....[41]....
        /*051c*/ 	.word	0x000022f0


	//   ....[42]....
        /*0520*/ 	.word	0x00002300


	//   ....[43]....
        /*0524*/ 	.word	0x00002410


	//   ....[44]....
        /*0528*/ 	.word	0x00002420


	//   ....[45]....
        /*052c*/ 	.word	0x000024b0


	//   ....[46]....
        /*0530*/ 	.word	0x000024c0


	//   ....[47]....
        /*0534*/ 	.word	0x00002550


	//   ....[48]....
        /*0538*/ 	.word	0x00002560


	//   ....[49]....
        /*053c*/ 	.word	0x000025f0


	//   ....[50]....
        /*0540*/ 	.word	0x00002600


	//   ....[51]....
        /*0544*/ 	.word	0x000026a0


	//   ....[52]....
        /*0548*/ 	.word	0x000026b0


	//   ....[53]....
        /*054c*/ 	.word	0x00002750


	//   ....[54]....
        /*0550*/ 	.word	0x00002820


	//   ....[55]....
        /*0554*/ 	.word	0x00002850


	//   ....[56]....
        /*0558*/ 	.word	0x00002900


	//   ....[57]....
        /*055c*/ 	.word	0x00002930


	//   ....[58]....
        /*0560*/ 	.word	0x000029d0


	//   ....[59]....
        /*0564*/ 	.word	0x000029e0


	//   ....[60]....
        /*0568*/ 	.word	0x00002a90


	//   ....[61]....
        /*056c*/ 	.word	0x00002aa0


	//   ....[62]....
        /*0570*/ 	.word	0x00002b40


	//   ....[63]....
        /*0574*/ 	.word	0x00002b50


	//   ....[64]....
        /*0578*/ 	.word	0x00002bf0


	//   ....[65]....
        /*057c*/ 	.word	0x00002c00


	//   ....[66]....
        /*0580*/ 	.word	0x00002ce0


	//   ....[67]....
        /*0584*/ 	.word	0x00002cf0


	//   ....[68]....
        /*0588*/ 	.word	0x00002da0


	//   ....[69]....
        /*058c*/ 	.word	0x00002db0


	//   ....[70]....
        /*0590*/ 	.word	0x00002e40


	//   ....[71]....
        /*0594*/ 	.word	0x00002e50


	//   ....[72]....
        /*0598*/ 	.word	0x00002ee0


	//   ....[73]....
        /*059c*/ 	.word	0x00002ef0


	//   ....[74]....
        /*05a0*/ 	.word	0x00002f80


	//   ....[75]....
        /*05a4*/ 	.word	0x00002f90


	//   ....[76]....
        /*05a8*/ 	.word	0x00003020


	//   ....[77]....
        /*05ac*/ 	.word	0x00003030


	//   ....[78]....
        /*05b0*/ 	.word	0x000030c0


	//   ....[79]....
        /*05b4*/ 	.word	0x000030d0


	//   ....[80]....
        /*05b8*/ 	.word	0x00003160


	//   ....[81]....
        /*05bc*/ 	.word	0x00003170


	//   ....[82]....
        /*05c0*/ 	.word	0x00003200


	//   ....[83]....
        /*05c4*/ 	.word	0x00003210


	//   ....[84]....
        /*05c8*/ 	.word	0x00003330


	//   ....[85]....
        /*05cc*/ 	.word	0x00003340


	//   ....[86]....
        /*05d0*/ 	.word	0x000033d0


	//   ....[87]....
        /*05d4*/ 	.word	0x000033e0


	//   ....[88]....
        /*05d8*/ 	.word	0x00003470


	//   ....[89]....
        /*05dc*/ 	.word	0x00003480


	//   ....[90]....
        /*05e0*/ 	.word	0x00003510


	//   ....[91]....
        /*05e4*/ 	.word	0x00003520


	//   ....[92]....
        /*05e8*/ 	.word	0x000035b0


	//   ....[93]....
        /*05ec*/ 	.word	0x000035c0


	//   ....[94]....
        /*05f0*/ 	.word	0x00003650


	//   ....[95]....
        /*05f4*/ 	.word	0x00003ae0


	//   ....[96]....
        /*05f8*/ 	.word	0x00003d30


	//   ....[97]....
        /*05fc*/ 	.word	0x00003e80


	//   ....[98]....
        /*0600*/ 	.word	0x00003ee0


	//   ....[99]....
        /*0604*/ 	.word	0x00003ef0


	//   ....[100]....
        /*0608*/ 	.word	0x00003f90


	//   ....[101]....
        /*060c*/ 	.word	0x00003fa0


	//   ....[102]....
        /*0610*/ 	.word	0x00004040


	//   ....[103]....
        /*0614*/ 	.word	0x00004050


	//   ....[104]....
        /*0618*/ 	.word	0x000040f0


	//   ....[105]....
        /*061c*/ 	.word	0x00004100


	//   ....[106]....
        /*0620*/ 	.word	0x000041a0


	//   ....[107]....
        /*0624*/ 	.word	0x000041b0


	//   ....[108]....
        /*0628*/ 	.word	0x00004250


	//   ....[109]....
        /*062c*/ 	.word	0x00004260


	//   ....[110]....
        /*0630*/ 	.word	0x00004300


	//   ....[111]....
        /*0634*/ 	.word	0x00004310


	//   ....[112]....
        /*0638*/ 	.word	0x000043a0


	//   ....[113]....
        /*063c*/ 	.word	0x000043b0


	//   ....[114]....
        /*0640*/ 	.word	0x00004440


	//   ....[115]....
        /*0644*/ 	.word	0x00004450


	//   ....[116]....
        /*0648*/ 	.word	0x000044e0


	//   ....[117]....
        /*064c*/ 	.word	0x000044f0


	//   ....[118]....
        /*0650*/ 	.word	0x00004580


	//   ....[119]....
        /*0654*/ 	.word	0x00004590


	//   ....[120]....
        /*0658*/ 	.word	0x00004620


	//   ....[121]....
        /*065c*/ 	.word	0x00004630


	//   ....[122]....
        /*0660*/ 	.word	0x000046c0


	//   ....[123]....
        /*0664*/ 	.word	0x000046d0


	//   ....[124]....
        /*0668*/ 	.word	0x00004760


	//   ....[125]....
        /*066c*/ 	.word	0x00004770


	//   ....[126]....
        /*0670*/ 	.word	0x00004800


	//   ....[127]....
        /*0674*/ 	.word	0x00004810


	//   ....[128]....
        /*0678*/ 	.word	0x00004930


	//   ....[129]....
        /*067c*/ 	.word	0x00004940


	//   ....[130]....
        /*0680*/ 	.word	0x000049d0


	//   ....[131]....
        /*0684*/ 	.word	0x000049e0


	//   ....[132]....
        /*0688*/ 	.word	0x00004a70


	//   ....[133]....
        /*068c*/ 	.word	0x00004a80


	//   ....[134]....
        /*0690*/ 	.word	0x00004b10


	//   ....[135]....
        /*0694*/ 	.word	0x00004b20


	//   ....[136]....
        /*0698*/ 	.word	0x00004bb0


	//   ....[137]....
        /*069c*/ 	.word	0x00004bc0


	//   ....[138]....
        /*06a0*/ 	.word	0x00004c40


	//   ....[139]....
        /*06a4*/ 	.word	0x00004c50


	//   ....[140]....
        /*06a8*/ 	.word	0x00004ca0


	//   ....[141]....
        /*06ac*/ 	.word	0x00004e30


	//   ....[142]....
        /*06b0*/ 	.word	0x00004e50


	//   ....[143]....
        /*06b4*/ 	.word	0x00004f00


	//   ....[144]....
        /*06b8*/ 	.word	0x00004f10


	//   ....[145]....
        /*06bc*/ 	.word	0x00004fe0


	//   ....[146]....
        /*06c0*/ 	.word	0x00004ff0


	//   ....[147]....
        /*06c4*/ 	.word	0x000050a0


	//   ....[148]....
        /*06c8*/ 	.word	0x000050b0


	//   ....[149]....
        /*06cc*/ 	.word	0x00005180


	//   ....[150]....
        /*06d0*/ 	.word	0x00005190


	//   ....[151]....
        /*06d4*/ 	.word	0x00005250


	//   ....[152]....
        /*06d8*/ 	.word	0x00005260


	//   ....[153]....
        /*06dc*/ 	.word	0x00005320


	//   ....[154]....
        /*06e0*/ 	.word	0x00005330


	//   ....[155]....
        /*06e4*/ 	.word	0x000053e0


	//   ....[156]....
        /*06e8*/ 	.word	0x000053f0


	//   ....[157]....
        /*06ec*/ 	.word	0x000054a0


	//   ....[158]....
        /*06f0*/ 	.word	0x000054b0


	//   ....[159]....
        /*06f4*/ 	.word	0x00005560


	//   ....[160]....
        /*06f8*/ 	.word	0x00005570


	//   ....[161]....
        /*06fc*/ 	.word	0x00005620


	//   ....[162]....
        /*0700*/ 	.word	0x00005630


	//   ....[163]....
        /*0704*/ 	.word	0x000056e0


	//   ....[164]....
        /*0708*/ 	.word	0x000056f0


	//   ....[165]....
        /*070c*/ 	.word	0x000057a0


	//   ....[166]....
        /*0710*/ 	.word	0x000057b0


	//   ....[167]....
        /*0714*/ 	.word	0x00005860


	//   ....[168]....
        /*0718*/ 	.word	0x00005870


	//   ....[169]....
        /*071c*/ 	.word	0x00005920


	//   ....[170]....
        /*0720*/ 	.word	0x00005930


	//   ....[171]....
        /*0724*/ 	.word	0x00005a70


	//   ....[172]....
        /*0728*/ 	.word	0x00005a80


	//   ....[173]....
        /*072c*/ 	.word	0x00005b20


	//   ....[174]....
        /*0730*/ 	.word	0x00005b30


	//   ....[175]....
        /*0734*/ 	.word	0x00005bd0


	//   ....[176]....
        /*0738*/ 	.word	0x00005be0


	//   ....[177]....
        /*073c*/ 	.word	0x00005c80


	//   ....[178]....
        /*0740*/ 	.word	0x00005c90


	//   ....[179]....
        /*0744*/ 	.word	0x00005d30


	//   ....[180]....
        /*0748*/ 	.word	0x00005d40


	//   ....[181]....
        /*074c*/ 	.word	0x00005f90


	//   ....[182]....
        /*0750*/ 	.word	0x00005fb0


	//   ....[183]....
        /*0754*/ 	.word	0x00005fd0


	//   ....[184]....
        /*0758*/ 	.word	0x00005ff0


	//   ....[185]....
        /*075c*/ 	.word	0x00006010


	//   ....[186]....
        /*0760*/ 	.word	0x000067d0


	//   ....[187]....
        /*0764*/ 	.word	0x00006860


	//   ....[188]....
        /*0768*/ 	.word	0x00006900


	//   ....[189]....
        /*076c*/ 	.word	0x000069d0


	//   ....[190]....
        /*0770*/ 	.word	0x00006a20


	//   ....[191]....
        /*0774*/ 	.word	0x00006b10


	//   ....[192]....
        /*0778*/ 	.word	0x00006b60


	//   ....[193]....
        /*077c*/ 	.word	0x00006c30


	//   ....[194]....
        /*0780*/ 	.word	0x00006c80


	//   ....[195]....
        /*0784*/ 	.word	0x00006d80


	//   ....[196]....
        /*0788*/ 	.word	0x00006dd0


	//   ....[197]....
        /*078c*/ 	.word	0x00006eb0


	//   ....[198]....
        /*0790*/ 	.word	0x00006f00


	//   ....[199]....
        /*0794*/ 	.word	0x00006ff0


	//   ....[200]....
        /*0798*/ 	.word	0x00007040


	//   ....[201]....
        /*079c*/ 	.word	0x00007120


	//   ....[202]....
        /*07a0*/ 	.word	0x00007170


	//   ....[203]....
        /*07a4*/ 	.word	0x00007250


	//   ....[204]....
        /*07a8*/ 	.word	0x000072a0


	//   ....[205]....
        /*07ac*/ 	.word	0x00007380


	//   ....[206]....
        /*07b0*/ 	.word	0x000073d0


	//   ....[207]....
        /*07b4*/ 	.word	0x000074b0


	//   ....[208]....
        /*07b8*/ 	.word	0x00007500


	//   ....[209]....
        /*07bc*/ 	.word	0x000075e0


	//   ....[210]....
        /*07c0*/ 	.word	0x00007630


	//   ....[211]....
        /*07c4*/ 	.word	0x00007710


	//   ....[212]....
        /*07c8*/ 	.word	0x00007760


	//   ....[213]....
        /*07cc*/ 	.word	0x00007840


	//   ....[214]....
        /*07d0*/ 	.word	0x00007890


	//   ....[215]....
        /*07d4*/ 	.word	0x00007970


	//   ....[216]....
        /*07d8*/ 	.word	0x000079c0


	//   ....[217]....
        /*07dc*/ 	.word	0x00007b20


	//   ....[218]....
        /*07e0*/ 	.word	0x00007b70


	//   ....[219]....
        /*07e4*/ 	.word	0x00007c60


	//   ....[220]....
        /*07e8*/ 	.word	0x00007cb0


	//   ....[221]....
        /*07ec*/ 	.word	0x00007da0


	//   ....[222]....
        /*07f0*/ 	.word	0x00007df0


	//   ....[223]....
        /*07f4*/ 	.word	0x00007ee0


	//   ....[224]....
        /*07f8*/ 	.word	0x00007f30


	//   ....[225]....
        /*07fc*/ 	.word	0x00008020


	//   ....[226]....
        /*0800*/ 	.word	0x00008070


	//   ....[227]....
        /*0804*/ 	.word	0x00008120


	//   ....[228]....
        /*0808*/ 	.word	0x000081c0


	//   ....[229]....
        /*080c*/ 	.word	0x00008260


	//   ....[230]....
        /*0810*/ 	.word	0x000082e0


	//   ....[231]....
        /*0814*/ 	.word	0x00008340


	//   ....[232]....
        /*0818*/ 	.word	0x000083a0


	//   ....[233]....
        /*081c*/ 	.word	0x00008400


	//----- nvinfo : EIATTR_EXIT_INSTR_OFFSETS
	.align		4
.L_1127:
        /*0820*/ 	.byte	0x04, 0x1c
        /*0822*/ 	.short	(.L_1129 - .L_1128)


	//   ....[0]....
.L_1128:
        /*0824*/ 	.word	0x00000070


	//   ....[1]....
        /*0828*/ 	.word	0x000000f0


	//   ....[2]....
        /*082c*/ 	.word	0x00001570


	//   ....[3]....
        /*0830*/ 	.word	0x00006240


	//   ....[4]....
        /*0834*/ 	.word	0x00006780


	//----- nvinfo : EIATTR_CRS_STACK_SIZE
	.align		4
.L_1129:
        /*0838*/ 	.byte	0x04, 0x1e
        /*083a*/ 	.short	(.L_1131 - .L_1130)
.L_1130:
        /*083c*/ 	.word	0x00000000


	//----- nvinfo : EIATTR_CBANK_PARAM_SIZE
	.align		4
.L_1131:
        /*0840*/ 	.byte	0x03, 0x19
        /*0842*/ 	.short	0x0058


	//----- nvinfo : EIATTR_PARAM_CBANK
	.align		4
        /*0844*/ 	.byte	0x04, 0x0a
        /*0846*/ 	.short	(.L_1133 - .L_1132)
	.align		4
.L_1132:
        /*0848*/ 	.word	index@(.nv.constant0._ZN4vllm3moe25grouped_topk_fused_kernelI13__nv_bfloat166__halfiLNS0_11ScoringFuncE0EEEvPT_PfPT1_PKT0_lllllbd)
        /*084c*/ 	.short	0x0210
        /*084e*/ 	.short	0x0058


	//----- nvinfo : EIATTR_SW_WAR
	.align		4
.L_1133:
        /*0850*/ 	.byte	0x04, 0x36
        /*0852*/ 	.short	(.L_1135 - .L_1134)
.L_1134:
        /*0854*/ 	.word	0x00000008
.L_1135:


//--------------------- .nv.info._ZN4vllm3moe44grouped_topk_fused_small_expert_count_kernelI13__nv_bfloat166__halfiLNS0_11ScoringFuncE0ELi128ELb0ELi8EEEvPT_PfPT1_PKT0_llllllbd --------------------------
	.section	.nv.info._ZN4vllm3moe44grouped_topk_fused_small_expert_count_kernelI13__nv_bfloat166__halfiLNS0_11ScoringFuncE0ELi128ELb0ELi8EEEvPT_PfPT1_PKT0_llllllbd,"",@"SHT_CUDA_INFO"
	.sectionflags	@""
	.align	4


	//----- nvinfo : EIATTR_CUDA_API_VERSION
	.align		4
        /*0000*/ 	.byte	0x04, 0x37
        /*0002*/ 	.short	(.L_1137 - .L_1136)
.L_1136:
        /*0004*/ 	.word	0x00000082


	//----- nvinfo : EIATTR_KPARAM_INFO
	.align		4
.L_1137:
        /*0008*/ 	.byte	0x04, 0x17
        /*000a*/ 	.short	(.L_1139 - .L_1138)
.L_1138:
        /*000c*/ 	.word	0x00000000
        /*0010*/ 	.short	0x000b
        /*0012*/ 	.short	0x0058
        /*0014*/ 	.byte	0x00, 0xf0, 0x21, 0x00


	//----- nvinfo : EIATTR_KPARAM_INFO
	.align		4
.L_1139:
        /*0018*/ 	.byte	0x04, 0x17
        /*001a*/ 	.short	(.L_1141 - .L_1140)
.L_1140:
        /*001c*/ 	.word	0x00000000
        /*0020*/ 	.short	0x000a
        /*0022*/ 	.short	0x0050
        /*0024*/ 	.byte	0x00, 0xf0, 0x05, 0x00


	//----- nvinfo : EIATTR_KPARAM_INFO
	.align		4
.L_1141:
        /*0028*/ 	.byte	0x04, 0x17
        /*002a*/ 	.short	(.L_1143 - .L_1142)
.L_1142:
        /*002c*/ 	.word	0x00000000
        /*0030*/ 	.short	0x0009
        /*0032*/ 	.short	0x0048
        /*0034*/ 	.byte	0x00, 0xf0, 0x21, 0x00


	//----- nvinfo : EIATTR_KPARAM_INFO
	.align		4
.L_1143:
        /*0038*/ 	.byte	0x04, 0x17
        /*003a*/ 	.short	(.L_1145 - .L_1144)
.L_1144:
        /*003c*/ 	.word	0x00000000
        /*0040*/ 	.short	0x0008
        /*0042*/ 	.short	0x0040
        /*0044*/ 	.byte	0x00, 0xf0, 0x21, 0x00


	//----- nvinfo : EIATTR_KPARAM_INFO
	.align		4
.L_1145:
        /*0048*/ 	.byte	0x04, 0x17
        /*004a*/ 	.short	(.L_1147 - .L_1146)
.L_1146:
        /*004c*/ 	.word	0x00000000
        /*0050*/ 	.short	0x0007
        /*0052*/ 	.short	0x0038
        /*0054*/ 	.byte	0x00, 0xf0, 0x21, 0x00


	//----- nvinfo : EIATTR_KPARAM_INFO
	.align		4
.L_1147:
        /*0058*/ 	.byte	0x04, 0x17
        /*005a*/ 	.short	(.L_1149 - .L_1148)
.L_1148:
        /*005c*/ 	.word	0x00000000
        /*0060*/ 	.short	0x0006
        /*0062*/ 	.short	0x0030
        /*0064*/ 	.byte	0x00, 0xf0, 0x21, 0x00


	//----- nvinfo : EIATTR_KPARAM_INFO
	.align		4
.L_1149:
        /*0068*/ 	.byte	0x04, 0x17
        /*006a*/ 	.short	(.L_1151 - .L_1150)
.L_1150:
        /*006c*/ 	.word	0x00000000
        /*0070*/ 	.short	0x0005
        /*0072*/ 	.short	0x0028
        /*0074*/ 	.byte	0x00, 0xf0, 0x21, 0x00


	//----- nvinfo : EIATTR_KPARAM_INFO
	.align		4
.L_1151:
        /*0078*/ 	.byte	0x04, 0x17
        /*007a*/ 	.short	(.L_1153 - .L_1152)
.L_1152:
        /*007c*/ 	.word	0x00000000
        /*0080*/ 	.short	0x0004
        /*0082*/ 	.short	0x0020
        /*0084*/ 	.byte	0x00, 0xf0, 0x21, 0x00


	//----- nvinfo : EIATTR_KPARAM_INFO
	.align		4
.L_1153:
        /*0088*/ 	.byte	0x04, 0x17
        /*008a*/ 	.short	(.L_1155 - .L_1154)
.L_1154:
        /*008c*/ 	.word	0x00000000
        /*0090*/ 	.short	0x0003
        /*0092*/ 	.short	0x0018
        /*0094*/ 	.byte	0x00, 0xf0, 0x21, 0x00


	//----- nvinfo : EIATTR_KPARAM_INFO
	.align		4
.L_1155:
        /*0098*/ 	.byte	0x04, 0x17
        /*009a*/ 	.short	(.L_1157 - .L_1156)
.L_1156:
        /*009c*/ 	.word	0x00000000
        /*00a0*/ 	.short	0x0002
        /*00a2*/ 	.short	0x0010
        /*00a4*/ 	.byte	0x00, 0xf0, 0x21, 0x00


	//----- nvinfo : EIATTR_KPARAM_INFO
	.align		4
.L_1157:
        /*00a8*/ 	.byte	0x04, 0x17
        /*00aa*/ 	.short	(.L_1159 - .L_1158)
.L_1158:
        /*00ac*/ 	.word	0x00000000
        /*00b0*/ 	.short	0x0001
        /*00b2*/ 	.short	0x0008
        /*00b4*/ 	.byte	0x00, 0xf0, 0x21, 0x00


	//----- nvinfo : EIATTR_KPARAM_INFO
	.align		4
.L_1159:
        /*00b8*/ 	.byte	0x04, 0x17
        /*00ba*/ 	.short	(.L_1161 - .L_1160)
.L_1160:
        /*00bc*/ 	.word	0x00000000
        /*00c0*/ 	.short	0x0000
        /*00c2*/ 	.short	0x0000
        /*00c4*/ 	.byte	0x00, 0xf0, 0x21, 0x00


	//----- nvinfo : EIATTR_SPARSE_MMA_MASK
	.align		4
.L_1161:
        /*00c8*/ 	.byte	0x03, 0x50
        /*00ca*/ 	.short	0x0000


	//----- nvinfo : EIATTR_MAXREG_COUNT
	.align		4
        /*00cc*/ 	.byte	0x03, 0x1b
        /*00ce*/ 	.short	0x00ff


	//----- nvinfo : EIATTR_NUM_BARRIERS
	.align		4
        /*00d0*/ 	.byte	0x02, 0x4c
        /*00d2*/ 	.byte	0x01
	.zero		1


	//----- nvinfo : EIATTR_MERCURY_ISA_VERSION
	.align		4
        /*00d4*/ 	.byte	0x03, 0x5f
        /*00d6*/ 	.short	0x0101


	//----- nvinfo : EIATTR_COOP_GROUP_MASK_REGIDS
	.align		4
        /*00d8*/ 	.byte	0x04, 0x29
        /*00da*/ 	.short	(.L_1163 - .L_1162)


	//   ....[0]....
.L_1162:
        /*00dc*/ 	.word	0xffffffff


	//   ....[1]....
        /*00e0*/ 	.word	0xffffffff


	//   ....[2]....
        /*00e4*/ 	.word	0xffffffff


	//   ....[3]....
        /*00e8*/ 	.word	0xffffffff


	//   ....[4]....
        /*00ec*/ 	.word	0xffffffff


	//   ....[5]....
        /*00f0*/ 	.word	0xffffffff


	//   ....[6]....
        /*00f4*/ 	.word	0xffffffff


	//   ....[7]....
        /*00f8*/ 	.word	0xffffffff


	//   ....[8]....
        /*00fc*/ 	.word	0xffffffff


	//   ....[9]....
        /*0100*/ 	.word	0xffffffff


	//   ....[10]....
        /*0104*/ 	.word	0xffffffff


	//   ....[11]....
        /*0108*/ 	.word	0xffffffff


	//   ....[12]....
        /*010c*/ 	.word	0xffffffff


	//   ....[13]....
        /*0110*/ 	.word	0xffffffff


	//   ....[14]....
        /*0114*/ 	.word	0xffffffff


	//   ....[15]....
        /*0118*/ 	.word	0xffffffff


	//   ....[16]....
        /*011c*/ 	.word	0xffffffff


	//   ....[17]....
        /*0120*/ 	.word	0xffffffff


	//   ....[18]....
        /*0124*/ 	.word	0xffffffff


	//   ....[19]....
        /*0128*/ 	.word	0xffffffff


	//   ....[20]....
        /*012c*/ 	.word	0xffffffff


	//   ....[21]....
        /*0130*/ 	.word	0xffffffff


	//   ....[22]....
        /*0134*/ 	.word	0xffffffff


	//   ....[23]....
        /*0138*/ 	.word	0xffffffff


	//   ....[24]....
        /*013c*/ 	.word	0xffffffff


	//   ....[25]....
        /*0140*/ 	.word	0xffffffff


	//   ....[26]....
        /*0144*/ 	.word	0xffffffff


	//   ....[27]....
        /*0148*/ 	.word	0xffffffff


	//   ....[28]....
        /*014c*/ 	.word	0xffffffff


	//   ....[29]....
        /*0150*/ 	.word	0xffffffff


	//   ....[30]....
        /*0154*/ 	.word	0xffffffff


	//   ....[31]....
        /*0158*/ 	.word	0xffffffff


	//   ....[32]....
        /*015c*/ 	.word	0xffffffff


	//   ....[33]....
        /*0160*/ 	.word	0xffffffff


	//   ....[34]....
        /*0164*/ 	.word	0xffffffff


	//   ....[35]....
        /*0168*/ 	.word	0xffffffff


	//----- nvinfo : EIATTR_COOP_GROUP_INSTR_OFFSETS
	.align		4
.L_1163:
        /*016c*/ 	.byte	0x04, 0x28
        /*016e*/ 	.short	(.L_1165 - .L_1164)


	//   ....[0]....
.L_1164:
        /*0170*/ 	.word	0x00000180


	//   ....[1]....
        /*0174*/ 	.word	0x00000910


	//   ....[2]....
        /*0178*/ 	.word	0x00000940


	//   ....[3]....
        /*017c*/ 	.word	0x000009b0


	//   ....[4]....
        /*0180*/ 	.word	0x000009c0


	//   ....[5]....
        /*0184*/ 	.word	0x00000a10


	//   ....[6]....
        /*0188*/ 	.word	0x00000a20


	//   ....[7]....
        /*018c*/ 	.word	0x00000a70


	//   ....[8]....
        /*0190*/ 	.word	0x00000a80


	//   ....[9]....
        /*0194*/ 	.word	0x00000ad0


	//   ....[10]....
        /*0198*/ 	.word	0x00000ae0


	//   ....[11]....
        /*019c*/ 	.word	0x00000b80


	//   ....[12]....
        /*01a0*/ 	.word	0x00000bb0


	//   ....[13]....
        /*01a4*/ 	.word	0x00000c10


	//   ....[14]....
        /*01a8*/ 	.word	0x00000c20


	//   ....[15]....
        /*01ac*/ 	.word	0x00000c70


	//   ....[16]....
        /*01b0*/ 	.word	0x00000c80


	//   ....[17]....
        /*01b4*/ 	.word	0x00000ce0


	//   ....[18]....
        /*01b8*/ 	.word	0x00000d00


	//   ....[19]....
        /*01bc*/ 	.word	0x00000d60


	//   ....[20]....
        /*01c0*/ 	.word	0x00000d70


	//   ....[21]....
        /*01c4*/ 	.word	0x00000e90


	//   ....[22]....
        /*01c8*/ 	.word	0x00000ea0


	//   ....[23]....
        /*01cc*/ 	.word	0x00000ef0


	//   ....[24]....
        /*01d0*/ 	.word	0x00000f00


	//   ....[25]....
        /*01d4*/ 	.word	0x00000f50


	//   ....[26]....
        /*01d8*/ 	.word	0x00000f60


	//   ....[27]....
        /*01dc*/ 	.word	0x00000fb0


	//   ....[28]....
        /*01e0*/ 	.word	0x00000fc0


	//   ....[29]....
        /*01e4*/ 	.word	0x00001010


	//   ....[30]....
        /*01e8*/ 	.word	0x00001020


	//   ....[31]....
        /*01ec*/ 	.word	0x000011f0


	//   ....[32]....
        /*01f0*/ 	.word	0x00001250


	//   ....[33]....
        /*01f4*/ 	.word	0x00001270


	//   ....[34]....
        /*01f8*/ 	.word	0x000012a0


	//   ....[35]....
        /*01fc*/ 	.word	0x000012d0


	//----- nvinfo : EIATTR_EXIT_INSTR_OFFSETS
	.align		4
.L_1165:
        /*0200*/ 	.byte	0x04, 0x1c
        /*0202*/ 	.short	(.L_1167 - .L_1166)


	//   ....[0]....
.L_1166:
        /*0204*/ 	.word	0x000015a0


	//----- nvinfo : EIATTR_CRS_STACK_SIZE
	.align		4
.L_1167:
        /*0208*/ 	.byte	0x04, 0x1e
        /*020a*/ 	.short	(.L_1169 - .L_1168)
.L_1168:
        /*020c*/ 	.word	0x00000000


	//----- nvinfo : EIATTR_CBANK_PARAM_SIZE
	.align		4
.L_1169:
        /*0210*/ 	.byte	0x03, 0x19
        /*0212*/ 	.short	0x0060


	//----- nvinfo : EIATTR_PARAM_CBANK
	.align		4
        /*0214*/ 	.byte	0x04, 0x0a
        /*0216*/ 	.short	(.L_1171 - .L_1170)
	.align		4
.L_1170:
        /*0218*/ 	.word	index@(.nv.constant0._ZN4vllm3moe44grouped_topk_fused_small_expert_count_kernelI13__nv_bfloat166__halfiLNS0_11ScoringFuncE0ELi128ELb0ELi8EEEvPT_PfPT1_PKT0_llllllbd)
        /*021c*/ 	.short	0x0210
        /*021e*/ 	.short	0x0060


	//----- nvinfo : EIATTR_SW_WAR
	.align		4
.L_1171:
        /*0220*/ 	.byte	0x04, 0x36
        /*0222*/ 	.short	(.L_1173 - .L_1172)
.L_1172:
        /*0224*/ 	.word	0x00000008
.L_1173:


//--------------------- .nv.info._ZN4vllm3moe44grouped_topk_fused_small_expert_count_kernelI13__nv_bfloat166__halfiLNS0_11ScoringFuncE0ELi384ELb0ELi8EEEvPT_PfPT1_PKT0_llllllbd --------------------------
	.section	.nv.info._ZN4vllm3moe44grouped_topk_fused_small_expert_count_kernelI13__nv_bfloat166__halfiLNS0_11ScoringFuncE0ELi384ELb0ELi8EEEvPT_PfPT1_PKT0_llllllbd,"",@"SHT_CUDA_INFO"
	.sectionflags	@""
	.align	4


	//----- nvinfo : EIATTR_CUDA_API_VERSION
	.align		4
        /*0000*/ 	.byte	0x04, 0x37
        /*0002*/ 	.short	(.L_1175 - .L_1174)
.L_1174:
        /*0004*/ 	.word	0x00000082


	//----- nvinfo : EIATTR_KPARAM_INFO
	.align		4
.L_1175:
        /*0008*/ 	.byte	0x04, 0x17
        /*000a*/ 	.short	(.L_1177 - .L_1176)
.L_1176:
        /*000c*/ 	.word	0x00000000
        /*0010*/ 	.short	0x000b
        /*0012*/ 	.short	0x0058
        /*0014*/ 	.byte	0x00, 0xf0, 0x21, 0x00


	//----- nvinfo : EIATTR_KPARAM_INFO
	.align		4
.L_1177:
        /*0018*/ 	.byte	0x04, 0x17
        /*001a*/ 	.short	(.L_1179 - .L_1178)
.L_1178:
        /*001c*/ 	.word	0x00000000
        /*0020*/ 	.short	0x000a
        /*0022*/ 	.short	0x0050
        /*0024*/ 	.byte	0x00, 0xf0, 0x05, 0x00


	//----- nvinfo : EIATTR_KPARAM_INFO
	.align		4
.L_1179:
        /*0028*/ 	.byte	0x04, 0x17
        /*002a*/ 	.short	(.L_1181 - .L_1180)
.L_1180:
        /*002c*/ 	.word	0x00000000
        /*0030*/ 	.short	0x0009
        /*0032*/ 	.short	0x0048
        /*0034*/ 	.byte	0x00, 0xf0, 0x21, 0x00


	//----- nvinfo : EIATTR_KPARAM_INFO
	.align		4
.L_1181:
        /*0038*/ 	.byte	0x04, 0x17
        /*003a*/ 	.short	(.L_1183 - .L_1182)
.L_1182:
        /*003c*/ 	.word	0x00000000
        /*0040*/ 	.short	0x0008
        /*0042*/ 	.short	0x0040
        /*0044*/ 	.byte	0x00, 0xf0, 0x21, 0x00


	//----- nvinfo : EIATTR_KPARAM_INFO
	.align		4
.L_1183:
        /*0048*/ 	.byte	0x04, 0x17
        /*004a*/ 	.short	(.L_1185 - .L_1184)
.L_1184:
        /*004c*/ 	.word	0x00000000
        /*0050*/ 	.short	0x0007
        /*0052*/ 	.short	0x0038
        /*0054*/ 	.byte	0x00, 0xf0, 0x21, 0x00


	//----- nvinfo : EIATTR_KPARAM_INFO
	.align		4
.L_1185:
        /*0058*/ 	.byte	0x04, 0x17
        /*005a*/ 	.short	(.L_1187 - .L_1186)
.L_1186:
        /*005c*/ 	.word	0x00000000
        /*0060*/ 	.short	0x0006
        /*0062*/ 	.short	0x0030
        /*0064*/ 	.byte	0x00, 0xf0, 0x21, 0x00


	//----- nvinfo : EIATTR_KPARAM_INFO
	.align		4
.L_1187:
        /*0068*/ 	.byte	0x04, 0x17
        /*006a*/ 	.short	(.L_1189 - .L_1188)
.L_1188:
        /*006c*/ 	.word	0x00000000
        /*0070*/ 	.short	0x0005
        /*0072*/ 	.short	0x0028
        /*0074*/ 	.byte	0x00, 0xf0, 0x21, 0x00


	//----- nvinfo : EIATTR_KPARAM_INFO
	.align		4
.L_1189:
        /*0078*/ 	.byte	0x04, 0x17
        /*007a*/ 	.short	(.L_1191 - .L_1190)
.L_1190:
        /*007c*/ 	.word	0x00000000
        /*0080*/ 	.short	0x0004
        /*0082*/ 	.short	0x0020
        /*0084*/ 	.byte	0x00, 0xf0, 0x21, 0x00


	//----- nvinfo : EIATTR_KPARAM_INFO
	.align		4
.L_1191:
        /*0088*/ 	.byte	0x04, 0x17
        /*008a*/ 	.short	(.L_1193 - .L_1192)
.L_1192:
        /*008c*/ 	.word	0x00000000
        /*0090*/ 	.short	0x0003
        /*0092*/ 	.short	0x0018
        /*0094*/ 	.byte	0x00, 0xf0, 0x21, 0x00


	//----- nvinfo : EIATTR_KPARAM_INFO
	.align		4
.L_1193:
        /*0098*/ 	.byte	0x04, 0x17
        /*009a*/ 	.short	(.L_1195 - .L_1194)
.L_1194:
        /*009c*/ 	.word	0x00000000
        /*00a0*/ 	.short	0x0002
        /*00a2*/ 	.short	0x0010
        /*00a4*/ 	.byte	0x00, 0xf0, 0x21, 0x00


	//----- nvinfo : EIATTR_KPARAM_INFO
	.align		4
.L_1195:
        /*00a8*/ 	.byte	0x04, 0x17
        /*00aa*/ 	.short	(.L_1197 - .L_1196)
.L_1196:
        /*00ac*/ 	.word	0x00000000
        /*00b0*/ 	.short	0x0001
        /*00b2*/ 	.short	0x0008
        /*00b4*/ 	.byte	0x00, 0xf0, 0x21, 0x00


	//----- nvinfo : EIATTR_KPARAM_INFO
	.align		4
.L_1197:
        /*00b8*/ 	.byte	0x04, 0x17
        /*00ba*/ 	.short	(.L_1199 - .L_1198)
.L_1198:
        /*00bc*/ 	.word	0x00000000
        /*00c0*/ 	.short	0x0000
        /*00c2*/ 	.short	0x0000
        /*00c4*/ 	.byte	0x00, 0xf0, 0x21, 0x00


	//----- nvinfo : EIATTR_SPARSE_MMA_MASK
	.align		4
.L_1199:
        /*00c8*/ 	.byte	0x03, 0x50
        /*00ca*/ 	.short	0x0000


	//----- nvinfo : EIATTR_MAXREG_COUNT
	.align		4
        /*00cc*/ 	.byte	0x03, 0x1b
        /*00ce*/ 	.short	0x00ff


	//----- nvinfo : EIATTR_NUM_BARRIERS
	.align		4
        /*00d0*/ 	.byte	0x02, 0x4c
        /*00d2*/ 	.byte	0x01
	.zero		1


	//----- nvinfo : EIATTR_MERCURY_ISA_VERSION
	.align		4
        /*00d4*/ 	.byte	0x03, 0x5f
        /*00d6*/ 	.short	0x0101


	//----- nvinfo : EIATTR_COOP_GROUP_MASK_REGIDS
	.align		4
        /*00d8*/ 	.byte	0x04, 0x29
        /*00da*/ 	.short	(.L_1201 - .L_1200)


	//   ....[0]....
.L_1200:
        /*00dc*/ 	.word	0xffffffff


	//   ....[1]....
        /*00e0*/ 	.word	0xffffffff


	//   ....[2]....
        /*00e4*/ 	.word	0xffffffff


	//   ....[3]....
        /*00e8*/ 	.word	0xffffffff


	//   ....[4]....
        /*00ec*/ 	.word	0xffffffff


	//   ....[5]....
        /*00f0*/ 	.word	0xffffffff


	//   ....[6]....
        /*00f4*/ 	.word	0xffffffff


	//   ....[7]....
        /*00f8*/ 	.word	0xffffffff


	//   ....[8]....
        /*00fc*/ 	.word	0xffffffff


	//   ....[9]....
        /*0100*/ 	.word	0xffffffff


	//   ....[10]....
        /*0104*/ 	.word	0xffffffff


	//   ....[11]....
        /*0108*/ 	.word	0xffffffff


	//   ....[12]....
        /*010c*/ 	.word	0xffffffff


	//   ....[13]....
        /*0110*/ 	.word	0xffffffff


	//   ....[14]....
        /*0114*/ 	.word	0xffffffff


	//   ....[15]....
        /*0118*/ 	.word	0xffffffff


	//   ....[16]....
        /*011c*/ 	.word	0xffffffff


	//   ....[17]....
        /*0120*/ 	.word	0xffffffff


	//   ....[18]....
        /*0124*/ 	.word	0xffffffff


	//   ....[19]....
        /*0128*/ 	.word	0xffffffff


	//   ....[20]....
        /*012c*/ 	.word	0xffffffff


	//   ....[21]....
        /*0130*/ 	.word	0xffffffff


	//   ....[22]....
        /*0134*/ 	.word	0xffffffff


	//   ....[23]....
        /*0138*/ 	.word	0xffffffff


	//   ....[24]....
        /*013c*/ 	.word	0xffffffff


	//   ....[25]....
        /*0140*/ 	.word	0xffffffff


	//   ....[26]....
        /*0144*/ 	.word	0xffffffff


	//   ....[27]....
        /*0148*/ 	.word	0xffffffff


	//   ....[28]....
        /*014c*/ 	.word	0xffffffff


	//   ....[29]....
        /*0150*/ 	.word	0xffffffff


	//   ....[30]....
        /*0154*/ 	.word	0xffffffff


	//   ....[31]....
        /*0158*/ 	.word	0xffffffff


	//   ....[32]....
        /*015c*/ 	.word	0xffffffff


	//   ....[33]....
        /*0160*/ 	.word	0xffffffff


	//   ....[34]....
        /*0164*/ 	.word	0xffffffff


	//   ....[35]....
        /*0168*/ 	.word	0xffffffff


	//   ....[36]....
        /*016c*/ 	.word	0xffffffff


	//   ....[37]....
        /*0170*/ 	.word	0xffffffff


	//   ....[38]....
        /*0174*/ 	.word	0xffffffff


	//   ....[39]....
        /*0178*/ 	.word	0xffffffff


	//   ....[40]....
        /*017c*/ 	.word	0xffffffff


	//   ....[41]....
        /*0180*/ 	.word	0xffffffff


	//   ....[42]....
        /*0184*/ 	.word	0xffffffff


	//   ....[43]....
        /*0188*/ 	.word	0xffffffff


	//   ....[44]....
        /*018c*/ 	.word	0xffffffff


	//   ....[45]....
        /*0190*/ 	.word	0xffffffff


	//   ....[46]....
        /*0194*/ 	.word	0xffffffff


	//   ....[47]....
        /*0198*/ 	.word	0xffffffff


	//   ....[48]....
        /*019c*/ 	.word	0xffffffff


	//   ....[49]....
        /*01a0*/ 	.word	0xffffffff


	//   ....[50]....
        /*01a4*/ 	.word	0xffffffff


	//   ....[51]....
        /*01a8*/ 	.word	0xffffffff


	//   ....[52]....
        /*01ac*/ 	.word	0xffffffff


	//   ....[53]....
        /*01b0*/ 	.word	0xffffffff


	//   ....[54]....
        /*01b4*/ 	.word	0xffffffff


	//   ....[55]....
        /*01b8*/ 	.word	0xffffffff


	//   ....[56]....
        /*01bc*/ 	.word	0xffffffff


	//   ....[57]....
        /*01c0*/ 	.word	0xffffffff


	//   ....[58]....
        /*01c4*/ 	.word	0xffffffff


	//   ....[59]....
        /*01c8*/ 	.word	0xffffffff


	//   ....[60]....
        /*01cc*/ 	.word	0xffffffff


	//   ....[61]....
        /*01d0*/ 	.word	0xffffffff


	//   ....[62]....
        /*01d4*/ 	.word	0xffffffff


	//   ....[63]....
        /*01d8*/ 	.word	0xffffffff


	//   ....[64]....
        /*01dc*/ 	.word	0xffffffff


	//   ....[65]....
        /*01e0*/ 	.word	0xffffffff


	//   ....[66]....
        /*01e4*/ 	.word	0xffffffff


	//   ....[67]....
        /*01e8*/ 	.word	0xffffffff


	//   ....[68]....
        /*01ec*/ 	.word	0xffffffff


	//   ....[69]....
        /*01f0*/ 	.word	0xffffffff


	//   ....[70]....
        /*01f4*/ 	.word	0xffffffff


	//   ....[71]....
        /*01f8*/ 	.word	0xffffffff


	//   ....[72]....
        /*01fc*/ 	.word	0xffffffff


	//   ....[73]....
        /*0200*/ 	.word	0xffffffff


	//   ....[74]....
        /*0204*/ 	.word	0xffffffff


	//   ....[75]....
        /*0208*/ 	.word	0xffffffff


	//   ....[76]....
        /*020c*/ 	.word	0xffffffff


	//   ....[77]....
        /*0210*/ 	.word	0xffffffff


	//   ....[78]....
        /*0214*/ 	.word	0xffffffff


	//   ....[79]....
        /*0218*/ 	.word	0xffffffff


	//   ....[80]....
        /*021c*/ 	.word	0xffffffff


	//   ....[81]....
        /*0220*/ 	.word	0xffffffff


	//   ....[82]....
        /*0224*/ 	.word	0xffffffff


	//   ....[83]....
        /*0228*/ 	.word	0xffffffff


	//   ....[84]....
        /*022c*/ 	.word	0xffffffff


	//   ....[85]....
        /*0230*/ 	.word	0xffffffff


	//----- nvinfo : EIATTR_COOP_GROUP_INSTR_OFFSETS
	.align		4
.L_1201:
        /*0234*/ 	.byte	0x04, 0x28
        /*0236*/ 	.short	(.L_1203 - .L_1202)


	//   ....[0]....
.L_1202:
        /*0238*/ 	.word	0x00000180


	//   ....[1]....
        /*023c*/ 	.word	0x000009b0


	//   ....[2]....
        /*0240*/ 	.word	0x000009c0


	//   ....[3]....
        /*0244*/ 	.word	0x00000a10


	//   ....[4]....
        /*0248*/ 	.word	0x00000a20


	//   ....[5]....
        /*024c*/ 	.word	0x00000a70


	//   ....[6]....
        /*0250*/ 	.word	0x00000a80


	//   ....[7]....
        /*0254*/ 	.word	0x00000ad0


	//   ....[8]....
        /*0258*/ 	.word	0x00000ae0


	//   ....[9]....
        /*025c*/ 	.word	0x00000b40


	//   ....[10]....
        /*0260*/ 	.word	0x00000b70


	//   ....[11]....
        /*0264*/ 	.word	0x00000c60


	//   ....[12]....
        /*0268*/ 	.word	0x00000c90


	//   ....[13]....
        /*026c*/ 	.word	0x00000d10


	//   ....[14]....
        /*0270*/ 	.word	0x00000d20


	//   ....[15]....
        /*0274*/ 	.word	0x00000d70


	//   ....[16]....
        /*0278*/ 	.word	0x00000d80


	//   ....[17]....
        /*027c*/ 	.word	0x00000dd0


	//   ....[18]....
        /*0280*/ 	.word	0x00000de0


	//   ....[19]....
        /*0284*/ 	.word	0x00000e30


	//   ....[20]....
        /*0288*/ 	.word	0x00000e40


	//   ....[21]....
        /*028c*/ 	.word	0x00000fe0


	//   ....[22]....
        /*0290*/ 	.word	0x00000ff0


	//   ....[23]....
        /*0294*/ 	.word	0x00001040


	//   ....[24]....
        /*0298*/ 	.word	0x00001050


	//   ....[25]....
        /*029c*/ 	.word	0x000010a0


	//   ....[26]....
        /*02a0*/ 	.word	0x000010b0


	//   ....[27]....
        /*02a4*/ 	.word	0x00001100


	//   ....[28]....
        /*02a8*/ 	.word	0x00001110


	//   ....[29]....
        /*02ac*/ 	.word	0x00001160


	//   ....[30]....
        /*02b0*/ 	.word	0x00001170


	//   ....[31]....
        /*02b4*/ 	.word	0x000016b0


	//   ....[32]....
        /*02b8*/ 	.word	0x000016c0


	//   ....[33]....
        /*02bc*/ 	.word	0x00001710


	//   ....[34]....
        /*02c0*/ 	.word	0x00001720


	//   ....[35]....
        /*02c4*/ 	.word	0x00001770


	//   ....[36]....
        /*02c8*/ 	.word	0x00001780


	//   ....[37]....
        /*02cc*/ 	.word	0x000017d0


	//   ....[38]....
        /*02d0*/ 	.word	0x000017e0


	//   ....[39]....
        /*02d4*/ 	.word	0x00001830


	//   ....[40]....
        /*02d8*/ 	.word	0x00001840


	//   ....[41]....
        /*02dc*/ 	.word	0x000018d0


	//   ....[42]....
        /*02e0*/ 	.word	0x000018e0


	//   ....[43]....
        /*02e4*/ 	.word	0x00001930


	//   ....[44]....
        /*02e8*/ 	.word	0x00001940


	//   ....[45]....
        /*02ec*/ 	.word	0x00001990


	//   ....[46]....
        /*02f0*/ 	.word	0x000019a0


	//   ....[47]....
        /*02f4*/ 	.word	0x000019f0


	//   ....[48]....
        /*02f8*/ 	.word	0x00001a00


	//   ....[49]....
        /*02fc*/ 	.word	0x00001a50


	//   ....[50]....
        /*0300*/ 	.word	0x00001a60


	//   ....[51]....
        /*0304*/ 	.word	0x00001b00


	//   ....[52]....
        /*0308*/ 	.word	0x00001b10


	//   ....[53]....
        /*030c*/ 	.word	0x00001b60


	//   ....[54]....
        /*0310*/ 	.word	0x00001b70


	//   ....[55]....
        /*0314*/ 	.word	0x00001bc0


	//   ....[56]....
        /*0318*/ 	.word	0x00001bd0


	//   ....[57]....
        /*031c*/ 	.word	0x00001c20


	//   ....[58]....
        /*0320*/ 	.word	0x00001c30


	//   ....[59]....
        /*0324*/ 	.word	0x00001c80


	//   ....[60]....
        /*0328*/ 	.word	0x00001c90


	//   ....[61]....
        /*032c*/ 	.word	0x00001d20


	//   ....[62]....
        /*0330*/ 	.word	0x00001d30


	//   ....[63]....
        /*0334*/ 	.word	0x00001d80


	//   ....[64]....
        /*0338*/ 	.word	0x00001d90


	//   ....[65]....
        /*033c*/ 	.word	0x00001de0


	//   ....[66]....
        /*0340*/ 	.word	0x00001df0


	//   ....[67]....
        /*0344*/ 	.word	0x00001e50


	//   ....[68]....
        /*0348*/ 	.word	0x00001e60


	//   ....[69]....
        /*034c*/ 	.word	0x00001ed0


	//   ....[70]....
        /*0350*/ 	.word	0x00001f10


	//   ....[71]....
        /*0354*/ 	.word	0x00002160


	//   ....[72]....
        /*0358*/ 	.word	0x00002170


	//   ....[73]....
        /*035c*/ 	.word	0x000021c0


	//   ....[74]....
        /*0360*/ 	.word	0x000021d0


	//   ....[75]....
        /*0364*/ 	.word	0x00002220


	//   ....[76]....
        /*0368*/ 	.word	0x00002230


	//   ....[77]....
        /*036c*/ 	.word	0x00002290


	//   ....[78]....
        /*0370*/ 	.word	0x000022a0


	//   ....[79]....
        /*0374*/ 	.word	0x000022f0


	//   ....[80]....
        /*0378*/ 	.word	0x00002300


	//   ....[81]....
        /*037c*/ 	.word	0x00002580


	//   ....[82]....
        /*0380*/ 	.word	0x000025e0


	//   ....[83]....
        /*0384*/ 	.word	0x00002600


	//   ....[84]....
        /*0388*/ 	.word	0x00002630


	//   ....[85]....
        /*038c*/ 	.word	0x00002660


	//----- nvinfo : EIATTR_EXIT_INSTR_OFFSETS
	.align		4
.L_1203:
        /*0390*/ 	.byte	0x04, 0x1c
        /*0392*/ 	.short	(.L_1205 - .L_1204)


	//   ....[0]....
.L_1204:
        /*0394*/ 	.word	0x00002930


	//----- nvinfo : EIATTR_CRS_STACK_SIZE
	.align		4
.L_1205:
        /*0398*/ 	.byte	0x04, 0x1e
        /*039a*/ 	.short	(.L_1207 - .L_1206)
.L_1206:
        /*039c*/ 	.word	0x00000000


	//----- nvinfo : EIATTR_CBANK_PARAM_SIZE
	.align		4
.L_1207:
        /*03a0*/ 	.byte	0x03, 0x19
        /*03a2*/ 	.short	0x0060


	//----- nvinfo : EIATTR_PARAM_CBANK
	.align		4
        /*03a4*/ 	.byte	0x04, 0x0a
        /*03a6*/ 	.short	(.L_1209 - .L_1208)
	.align		4
.L_1208:
        /*03a8*/ 	.word	index@(.nv.constant0._ZN4vllm3moe44grouped_topk_fused_small_expert_count_kernelI13__nv_bfloat166__halfiLNS0_11ScoringFuncE0ELi384ELb0ELi8EEEvPT_PfPT1_PKT0_llllllbd)
        /*03ac*/ 	.short	0x0210
        /*03ae*/ 	.short	0x0060


	//----- nvinfo : EIATTR_SW_WAR
	.align		4
.L_1209:
        /*03b0*/ 	.byte	0x04, 0x36
        /*03b2*/ 	.short	(.L_1211 - .L_1210)
.L_1210:
        /*03b4*/ 	.word	0x00000008
.L_1211:


//--------------------- .nv.info._ZN4vllm3moe44grouped_topk_fused_small_expert_count_kernelI13__nv_bfloat166__halfiLNS0_11ScoringFuncE0ELi512ELb0ELi8EEEvPT_PfPT1_PKT0_llllllbd --------------------------
	.section	.nv.info._ZN4vllm3moe44grouped_topk_fused_small_expert_count_kernelI13__nv_bfloat166__halfiLNS0_11ScoringFuncE0ELi512ELb0ELi8EEEvPT_PfPT1_PKT0_llllllbd,"",@"SHT_CUDA_INFO"
	.sectionflags	@""
	.align	4


	//----- nvinfo : EIATTR_CUDA_API_VERSION
	.align		4
        /*0000*/ 	.byte	0x04, 0x37
        /*0002*/ 	.short	(.L_1213 - .L_1212)
.L_1212:
        /*0004*/ 	.word	0x00000082


	//----- nvinfo : EIATTR_KPARAM_INFO
	.align		4
.L_1213:
        /*0008*/ 	.byte	0x04, 0x17
        /*000a*/ 	.short	(.L_1215 - .L_1214)
.L_1214:
        /*000c*/ 	.word	0x00000000
        /*0010*/ 	.short	0x000b
        /*0012*/ 	.short	0x0058
        /*0014*/ 	.byte	0x00, 0xf0, 0x21, 0x00


	//----- nvinfo : EIATTR_KPARAM_INFO
	.align		4
.L_1215:
        /*0018*/ 	.byte	0x04, 0x17
        /*001a*/ 	.short	(.L_1217 - .L_1216)
.L_1216:
        /*001c*/ 	.word	0x00000000
        /*0020*/ 	.short	0x000a
        /*0022*/ 	.short	0x0050
        /*0024*/ 	.byte	0x00, 0xf0, 0x05, 0x00


	//----- nvinfo : EIATTR_KPARAM_INFO
	.align		4
.L_1217:
        /*0028*/ 	.byte	0x04, 0x17
        /*002a*/ 	.short	(.L_1219 - .L_1218)
.L_1218:
        /*002c*/ 	.word	0x00000000
        /*0030*/ 	.short	0x0009
        /*0032*/ 	.short	0x0048
        /*0034*/ 	.byte	0x00, 0xf0, 0x21, 0x00


	//----- nvinfo : EIATTR_KPARAM_INFO
	.align		4
.L_1219:
        /*0038*/ 	.byte	0x04, 0x17
        /*003a*/ 	.short	(.L_1221 - .L_1220)
.L_1220:
        /*003c*/ 	.word	0x00000000
        /*0040*/ 	.short	0x0008
        /*0042*/ 	.short	0x0040
        /*0044*/ 	.byte	0x00, 0xf0, 0x21, 0x00


	//----- nvinfo : EIATTR_KPARAM_INFO
	.align		4
.L_1221:
        /*0048*/ 	.byte	0x04, 0x17
        /*004a*/ 	.short	(.L_1223 - .L_1222)
.L_1222:
        /*004c*/ 	.word	0x00000000
        /*0050*/ 	.short	0x0007
        /*0052*/ 	.short	0x0038
        /*0054*/ 	.byte	0x00, 0xf0, 0x21, 0x00


	//----- nvinfo : EIATTR_KPARAM_INFO
	.align		4
.L_1223:
        /*0058*/ 	.byte	0x04, 0x17
        /*005a*/ 	.short	(.L_1225 - .L_1224)
.L_1224:
        /*005c*/ 	.word	0x00000000
        /*0060*/ 	.short	0x0006
        /*0062*/ 	.short	0x0030
        /*0064*/ 	.byte	0x00, 0xf0, 0x21, 0x00


	//----- nvinfo : EIATTR_KPARAM_INFO
	.align		4
.L_1225:
        /*0068*/ 	.byte	0x04, 0x17
        /*006a*/ 	.short	(.L_1227 - .L_1226)
.L_1226:
        /*006c*/ 	.word	0x00000000
        /*0070*/ 	.short	0x0005
        /*0072*/ 	.short	0x0028
        /*0074*/ 	.byte	0x00, 0xf0, 0x21, 0x00


	//----- nvinfo : EIATTR_KPARAM_INFO
	.align		4
.L_1227:
        /*0078*/ 	.byte	0x04, 0x17
        /*007a*/ 	.short	(.L_1229 - .L_1228)
.L_1228:
        /*007c*/ 	.word	0x00000000
        /*0080*/ 	.short	0x0004
        /*0082*/ 	.short	0x0020
        /*0084*/ 	.byte	0x00, 0xf0, 0x21, 0x00


	//----- nvinfo : EIATTR_KPARAM_INFO
	.align		4
.L_1229:
        /*0088*/ 	.byte	0x04, 0x17
        /*008a*/ 	.short	(.L_1231 - .L_1230)
.L_1230:
        /*008c*/ 	.word	0x00000000
        /*0090*/ 	.short	0x0003
        /*0092*/ 	.short	0x0018
        /*0094*/ 	.byte	0x00, 0xf0, 0x21, 0x00


	//----- nvinfo : EIATTR_KPARAM_INFO
	.align		4
.L_1231:
        /*0098*/ 	.byte	0x04, 0x17
        /*009a*/ 	.short	(.L_1233 - .L_1232)
.L_1232:
        /*009c*/ 	.word	0x00000000
        /*00a0*/ 	.short	0x0002
        /*00a2*/ 	.short	0x0010
        /*00a4*/ 	.byte	0x00, 0xf0, 0x21, 0x00


	//----- nvinfo : EIATTR_KPARAM_INFO
	.align		4
.L_1233:
        /*00a8*/ 	.byte	0x04, 0x17
        /*00aa*/ 	.short	(.L_1235 - .L_1234)
.L_1234:
        /*00ac*/ 	.word	0x00000000
        /*00b0*/ 	.short	0x0001
        /*00b2*/ 	.short	0x0008
        /*00b4*/ 	.byte	0x00, 0xf0, 0x21, 0x00


	//----- nvinfo : EIATTR_KPARAM_INFO
	.align		4
.L_1235:
        /*00b8*/ 	.byte	0x04, 0x17
        /*00ba*/ 	.short	(.L_1237 - .L_1236)
.L_1236:
        /*00bc*/ 	.word	0x00000000
        /*00c0*/ 	.short	0x0000
        /*00c2*/ 	.short	0x0000
        /*00c4*/ 	.byte	0x00, 0xf0, 0x21, 0x00


	//----- nvinfo : EIATTR_SPARSE_MMA_MASK
	.align		4
.L_1237:
        /*00c8*/ 	.byte	0x03, 0x50
        /*00ca*/ 	.short	0x0000


	//----- nvinfo : EIATTR_MAXREG_COUNT
	.align		4
        /*00cc*/ 	.byte	0x03, 0x1b
        /*00ce*/ 	.short	0x00ff


	//----- nvinfo : EIATTR_NUM_BARRIERS
	.align		4
        /*00d0*/ 	.byte	0x02, 0x4c
        /*00d2*/ 	.byte	0x01
	.zero		1


	//----- nvinfo : EIATTR_MERCURY_ISA_VERSION
	.align		4
        /*00d4*/ 	.byte	0x03, 0x5f
        /*00d6*/ 	.short	0x0101


	//----- nvinfo : EIATTR_COOP_GROUP_MASK_REGIDS
	.align		4
        /*00d8*/ 	.byte	0x04, 0x29
        /*00da*/ 	.short	(.L_1239 - .L_1238)


	//   ....[0]....
.L_1238:
        /*00dc*/ 	.word	0xffffffff


	//   ....[1]....
        /*00e0*/ 	.word	0xffffffff


	//   ....[2]....
        /*00e4*/ 	.word	0xffffffff


	//   ....[3]....
        /*00e8*/ 	.word	0xffffffff


	//   ....[4]....
        /*00ec*/ 	.word	0xffffffff


	//   ....[5]....
        /*00f0*/ 	.word	0xffffffff


	//   ....[6]....
        /*00f4*/ 	.word	0xffffffff


	//   ....[7]....
        /*00f8*/ 	.word	0xffffffff


	//   ....[8]....
        /*00fc*/ 	.word	0xffffffff


	//   ....[9]....
        /*0100*/ 	.word	0xffffffff


	//   ....[10]....
        /*0104*/ 	.word	0xffffffff


	//   ....[11]....
        /*0108*/ 	.word	0xffffffff


	//   ....[12]....
        /*010c*/ 	.word	0xffffffff


	//   ....[13]....
        /*0110*/ 	.word	0xffffffff


	//   ....[14]....
        /*0114*/ 	.word	0xffffffff


	//   ....[15]....
        /*0118*/ 	.word	0xffffffff


	//   ....[16]....
        /*011c*/ 	.word	0xffffffff


	//   ....[17]....
        /*0120*/ 	.word	0xffffffff


	//   ....[18]....
        /*0124*/ 	.word	0xffffffff


	//   ....[19]....
        /*0128*/ 	.word	0xffffffff


	//   ....[20]....
        /*012c*/ 	.word	0xffffffff


	//   ....[21]....
        /*0130*/ 	.word	0xffffffff


	//   ....[22]....
        /*0134*/ 	.word	0xffffffff


	//   ....[23]....
        /*0138*/ 	.word	0xffffffff


	//   ....[24]....
        /*013c*/ 	.word	0xffffffff


	//   ....[25]....
        /*0140*/ 	.word	0xffffffff


	//   ....[26]....
        /*0144*/ 	.word	0xffffffff


	//   ....[27]....
        /*0148*/ 	.word	0xffffffff


	//   ....[28]....
        /*014c*/ 	.word	0xffffffff


	//   ....[29]....
        /*0150*/ 	.word	0xffffffff


	//   ....[30]....
        /*0154*/ 	.word	0xffffffff


	//   ....[31]....
        /*0158*/ 	.word	0xffffffff


	//   ....[32]....
        /*015c*/ 	.word	0xffffffff


	//   ....[33]....
        /*0160*/ 	.word	0xffffffff


	//   ....[34]....
        /*0164*/ 	.word	0xffffffff


	//   ....[35]....
        /*0168*/ 	.word	0xffffffff


	//   ....[36]....
        /*016c*/ 	.word	0xffffffff


	//   ....[37]....
        /*0170*/ 	.word	0xffffffff


	//   ....[38]....
        /*0174*/ 	.word	0xffffffff


	//   ....[39]....
        /*0178*/ 	.word	0xffffffff


	//   ....[40]....
        /*017c*/ 	.word	0xffffffff


	//   ....[41]....
        /*0180*/ 	.word	0xffffffff


	//   ....[42]....
        /*0184*/ 	.word	0xffffffff


	//   ....[43]....
        /*0188*/ 	.word	0xffffffff


	//   ....[44]....
        /*018c*/ 	.word	0xffffffff


	//   ....[45]....
        /*0190*/ 	.word	0xffffffff


	//   ....[46]....
        /*0194*/ 	.word	0xffffffff


	//   ....[47]....
        /*0198*/ 	.word	0xffffffff


	//   ....[48]....
        /*019c*/ 	.word	0xffffffff


	//   ....[49]....
        /*01a0*/ 	.word	0xffffffff


	//   ....[50]....
        /*01a4*/ 	.word	0xffffffff


	//   ....[51]....
        /*01a8*/ 	.word	0xffffffff


	//   ....[52]....
        /*01ac*/ 	.word	0xffffffff


	//   ....[53]....
        /*01b0*/ 	.word	0xffffffff


	//   ....[54]....
        /*01b4*/ 	.word	0xffffffff


	//   ....[55]....
        /*01b8*/ 	.word	0xffffffff


	//   ....[56]....
        /*01bc*/ 	.word	0xffffffff


	//   ....[57]....
        /*01c0*/ 	.word	0xffffffff


	//   ....[58]....
        /*01c4*/ 	.word	0xffffffff


	//   ....[59]....
        /*01c8*/ 	.word	0xffffffff


	//   ....[60]....
        /*01cc*/ 	.word	0xffffffff


	//   ....[61]....
        /*01d0*/ 	.word	0xffffffff


	//   ....[62]....
        /*01d4*/ 	.word	0xffffffff


	//   ....[63]....
        /*01d8*/ 	.word	0xffffffff


	//   ....[64]....
        /*01dc*/ 	.word	0xffffffff


	//   ....[65]....
        /*01e0*/ 	.word	0xffffffff


	//   ....[66]....
        /*01e4*/ 	.word	0xffffffff


	//   ....[67]....
        /*01e8*/ 	.word	0xffffffff


	//   ....[68]....
        /*01ec*/ 	.word	0xffffffff


	//   ....[69]....
        /*01f0*/ 	.word	0xffffffff


	//   ....[70]....
        /*01f4*/ 	.word	0xffffffff


	//   ....[71]....
        /*01f8*/ 	.word	0xffffffff


	//   ....[72]....
        /*01fc*/ 	.word	0xffffffff


	//   ....[73]....
        /*0200*/ 	.word	0xffffffff


	//   ....[74]....
        /*0204*/ 	.word	0xffffffff


	//   ....[75]....
        /*0208*/ 	.word	0xffffffff


	//   ....[76]....
        /*020c*/ 	.word	0xffffffff


	//   ....[77]....
        /*0210*/ 	.word	0xffffffff


	//   ....[78]....
        /*0214*/ 	.word	0xffffffff


	//   ....[79]....
        /*0218*/ 	.word	0xffffffff


	//   ....[80]....
        /*021c*/ 	.word	0xffffffff


	//   ....[81]....
        /*0220*/ 	.word	0xffffffff


	//   ....[82]....
        /*0224*/ 	.word	0xffffffff


	//   ....[83]....
        /*0228*/ 	.word	0xffffffff


	//   ....[84]....
        /*022c*/ 	.word	0xffffffff


	//   ....[85]....
        /*0230*/ 	.word	0xffffffff


	//----- nvinfo : EIATTR_COOP_GROUP_INSTR_OFFSETS
	.align		4
.L_1239:
        /*0234*/ 	.byte	0x04, 0x28
        /*0236*/ 	.short	(.L_1241 - .L_1240)


	//   ....[0]....
.L_1240:
        /*0238*/ 	.word	0x00000180


	//   ....[1]....
        /*023c*/ 	.word	0x000009b0


	//   ....[2]....
        /*0240*/ 	.word	0x000009c0


	//   ....[3]....
        /*0244*/ 	.word	0x00000a10


	//   ....[4]....
        /*0248*/ 	.word	0x00000a20


	//   ....[5]....
        /*024c*/ 	.word	0x00000a70


	//   ....[6]....
        /*0250*/ 	.word	0x00000a80


	//   ....[7]....
        /*0254*/ 	.word	0x00000ad0


	//   ....[8]....
        /*0258*/ 	.word	0x00000ae0


	//   ....[9]....
        /*025c*/ 	.word	0x00000b40


	//   ....[10]....
        /*0260*/ 	.word	0x00000b70


	//   ....[11]....
        /*0264*/ 	.word	0x00000c60


	//   ....[12]....
        /*0268*/ 	.word	0x00000c90


	//   ....[13]....
        /*026c*/ 	.word	0x00000d10


	//   ....[14]....
        /*0270*/ 	.word	0x00000d20


	//   ....[15]....
        /*0274*/ 	.word	0x00000d70


	//   ....[16]....
        /*0278*/ 	.word	0x00000d80


	//   ....[17]....
        /*027c*/ 	.word	0x00000dd0


	//   ....[18]....
        /*0280*/ 	.word	0x00000de0


	//   ....[19]....
        /*0284*/ 	.word	0x00000e30


	//   ....[20]....
        /*0288*/ 	.word	0x00000e40


	//   ....[21]....
        /*028c*/ 	.word	0x00000fe0


	//   ....[22]....
        /*0290*/ 	.word	0x00000ff0


	//   ....[23]....
        /*0294*/ 	.word	0x00001040


	//   ....[24]....
        /*0298*/ 	.word	0x00001050


	//   ....[25]....
        /*029c*/ 	.word	0x000010a0


	//   ....[26]....
        /*02a0*/ 	.word	0x000010b0


	//   ....[27]....
        /*02a4*/ 	.word	0x00001100


	//   ....[28]....
        /*02a8*/ 	.word	0x00001110


	//   ....[29]....
        /*02ac*/ 	.word	0x00001160


	//   ....[30]....
        /*02b0*/ 	.word	0x00001170


	//   ....[31]....
        /*02b4*/ 	.word	0x00001630


	//   ....[32]....
        /*02b8*/ 	.word	0x00001640


	//   ....[33]....
        /*02bc*/ 	.word	0x00001690


	//   ....[34]....
        /*02c0*/ 	.word	0x000016a0


	//   ....[35]....
        /*02c4*/ 	.word	0x000016f0


	//   ....[36]....
        /*02c8*/ 	.word	0x00001700


	//   ....[37]....
        /*02cc*/ 	.word	0x00001750


	//   ....[38]....
        /*02d0*/ 	.word	0x00001760


	//   ....[39]....
        /*02d4*/ 	.word	0x000017b0


	//   ....[40]....
        /*02d8*/ 	.word	0x000017c0


	//   ....[41]....
        /*02dc*/ 	.word	0x00001850


	//   ....[42]....
        /*02e0*/ 	.word	0x00001860


	//   ....[43]....
        /*02e4*/ 	.word	0x000018b0


	//   ....[44]....
        /*02e8*/ 	.word	0x000018c0


	//   ....[45]....
        /*02ec*/ 	.word	0x00001910


	//   ....[46]....
        /*02f0*/ 	.word	0x00001920


	//   ....[47]....
        /*02f4*/ 	.word	0x00001970


	//   ....[48]....
        /*02f8*/ 	.word	0x00001980


	//   ....[49]....
        /*02fc*/ 	.word	0x000019d0


	//   ....[50]....
        /*0300*/ 	.word	0x000019e0


	//   ....[51]....
        /*0304*/ 	.word	0x00001a80


	//   ....[52]....
        /*0308*/ 	.word	0x00001a90


	//   ....[53]....
        /*030c*/ 	.word	0x00001ae0


	//   ....[54]....
        /*0310*/ 	.word	0x00001af0


	//   ....[55]....
        /*0314*/ 	.word	0x00001b40


	//   ....[56]....
        /*0318*/ 	.word	0x00001b50


	//   ....[57]....
        /*031c*/ 	.word	0x00001ba0


	//   ....[58]....
        /*0320*/ 	.word	0x00001bb0


	//   ....[59]....
        /*0324*/ 	.word	0x00001c00


	//   ....[60]....
        /*0328*/ 	.word	0x00001c10


	//   ....[61]....
        /*032c*/ 	.word	0x00001ca0


	//   ....[62]....
        /*0330*/ 	.word	0x00001cb0


	//   ....[63]....
        /*0334*/ 	.word	0x00001d00


	//   ....[64]....
        /*0338*/ 	.word	0x00001d10


	//   ....[65]....
        /*033c*/ 	.word	0x00001d60


	//   ....[66]....
        /*0340*/ 	.word	0x00001d70


	//   ....[67]....
        /*0344*/ 	.word	0x00001dd0


	//   ....[68]....
        /*0348*/ 	.word	0x00001de0


	//   ....[69]....
        /*034c*/ 	.word	0x00001e50


	//   ....[70]....
        /*0350*/ 	.word	0x00001e90


	//   ....[71]....
        /*0354*/ 	.word	0x000020f0


	//   ....[72]....
        /*0358*/ 	.word	0x00002100


	//   ....[73]....
        /*035c*/ 	.word	0x00002150


	//   ....[74]....
        /*0360*/ 	.word	0x00002160


	//   ....[75]....
        /*0364*/ 	.word	0x000021b0


	//   ....[76]....
        /*0368*/ 	.word	0x000021c0


	//   ....[77]....
        /*036c*/ 	.word	0x00002210


	//   ....[78]....
        /*0370*/ 	.word	0x00002220


	//   ....[79]....
        /*0374*/ 	.word	0x00002270


	//   ....[80]....
        /*0378*/ 	.word	0x00002280


	//   ....[81]....
        /*037c*/ 	.word	0x000024f0


	//   ....[82]....
        /*0380*/ 	.word	0x00002550


	//   ....[83]....
        /*0384*/ 	.word	0x00002570


	//   ....[84]....
        /*0388*/ 	.word	0x000025a0


	//   ....[85]....
        /*038c*/ 	.word	0x000025d0


	//----- nvinfo : EIATTR_EXIT_INSTR_OFFSETS
	.align		4
.L_1241:
        /*0390*/ 	.byte	0x04, 0x1c
        /*0392*/ 	.short	(.L_1243 - .L_1242)


	//   ....[0]....
.L_1242:
        /*0394*/ 	.word	0x000028a0


	//----- nvinfo : EIATTR_CRS_STACK_SIZE
	.align		4
.L_1243:
        /*0398*/ 	.byte	0x04, 0x1e
        /*039a*/ 	.short	(.L_1245 - .L_1244)
.L_1244:
        /*039c*/ 	.word	0x00000000


	//----- nvinfo : EIATTR_CBANK_PARAM_SIZE
	.align		4
.L_1245:
        /*03a0*/ 	.byte	0x03, 0x19
        /*03a2*/ 	.short	0x0060


	//----- nvinfo : EIATTR_PARAM_CBANK
	.align		4
        /*03a4*/ 	.byte	0x04, 0x0a
        /*03a6*/ 	.short	(.L_1247 - .L_1246)
	.align		4
.L_1246:
        /*03a8*/ 	.word	index@(.nv.constant0._ZN4vllm3moe44grouped_topk_fused_small_expert_count_kernelI13__nv_bfloat166__halfiLNS0_11ScoringFuncE0ELi512ELb0ELi8EEEvPT_PfPT1_PKT0_llllllbd)
        /*03ac*/ 	.short	0x0210
        /*03ae*/ 	.short	0x0060


	//----- nvinfo : EIATTR_SW_WAR
	.align		4
.L_1247:
        /*03b0*/ 	.byte	0x04, 0x36
        /*03b2*/ 	.short	(.L_1249 - .L_1248)
.L_1248:
        /*03b4*/ 	.word	0x00000008
.L_1249:


//--------------------- .nv.info._ZN4vllm3moe44grouped_topk_fused_small_expert_count_kernelI13__nv_bfloat166__halfiLNS0_11ScoringFuncE0ELi512ELb0ELi22EEEvPT_PfPT1_PKT0_llllllbd --------------------------
	.section	.nv.info._ZN4vllm3moe44grouped_topk_fused_small_expert_count_kernelI13__nv_bfloat166__halfiLNS0_11ScoringFuncE0ELi512ELb0ELi22EEEvPT_PfPT1_PKT0_llllllbd,"",@"SHT_CUDA_INFO"
	.sectionflags	@""
	.align	4


	//----- nvinfo : EIATTR_CUDA_API_VERSION
	.align		4
        /*0000*/ 	.byte	0x04, 0x37
        /*0002*/ 	.short	(.L_1251 - .L_1250)
.L_1250:
        /*0004*/ 	.word	0x00000082


	//----- nvinfo : EIATTR_KPARAM_INFO
	.align		4
.L_1251:
        /*0008*/ 	.byte	0x04, 0x17
        /*000a*/ 	.short	(.L_1253 - .L_1252)
.L_1252:
        /*000c*/ 	.word	0x00000000
        /*0010*/ 	.short	0x000b
        /*0012*/ 	.short	0x0058
        /*0014*/ 	.byte	0x00, 0xf0, 0x21, 0x00


	//----- nvinfo : EIATTR_KPARAM_INFO
	.align		4
.L_1253:
        /*0018*/ 	.byte	0x04, 0x17
        /*001a*/ 	.short	(.L_1255 - .L_1254)
.L_1254:
        /*001c*/ 	.word	0x00000000
        /*0020*/ 	.short	0x000a
        /*0022*/ 	.short	0x0050
        /*0024*/ 	.byte	0x00, 0xf0, 0x05, 0x00


	//----- nvinfo : EIATTR_KPARAM_INFO
	.align		4
.L_1255:
        /*0028*/ 	.byte	0x04, 0x17
        /*002a*/ 	.short	(.L_1257 - .L_1256)
.L_1256:
        /*002c*/ 	.word	0x00000000
        /*0030*/ 	.short	0x0009
        /*0032*/ 	.short	0x0048
        /*0034*/ 	.byte	0x00, 0xf0, 0x21, 0x00


	//----- nvinfo : EIATTR_KPARAM_INFO
	.align		4
.L_1257:
        /*0038*/ 	.byte	0x04, 0x17
        /*003a*/ 	.short	(.L_1259 - .L_1258)
.L_1258:
        /*003c*/ 	.word	0x00000000
        /*0040*/ 	.short	0x0008
        /*0042*/ 	.short	0x0040
        /*0044*/ 	.byte	0x00, 0xf0, 0x21, 0x00


	//----- nvinfo : EIATTR_KPARAM_INFO
	.align		4
.L_1259:
        /*0048*/ 	.byte	0x04, 0x17
        /*004a*/ 	.short	(.L_1261 - .L_1260)
.L_1260:
        /*004c*/ 	.word	0x00000000
        /*0050*/ 	.short	0x0007
        /*0052*/ 	.short	0x0038
        /*0054*/ 	.byte	0x00, 0xf0, 0x21, 0x00


	//----- nvinfo : EIATTR_KPARAM_INFO
	.align		4
.L_1261:
        /*0058*/ 	.byte	0x04, 0x17
        /*005a*/ 	.short	(.L_1263 - .L_1262)
.L_1262:
        /*005c*/ 	.word	0x00000000
        /*0060*/ 	.short	0x0006
        /*0062*/ 	.short	0x0030
        /*0064*/ 	.byte	0x00, 0xf0, 0x21, 0x00


	//----- nvinfo : EIATTR_KPARAM_INFO
	.align		4
.L_1263:
        /*0068*/ 	.byte	0x04, 0x17
        /*006a*/ 	.short	(.L_1265 - .L_1264)
.L_1264:
        /*006c*/ 	.word	0x00000000
        /*0070*/ 	.short	0x0005
        /*0072*/ 	.short	0x0028
        /*0074*/ 	.byte	0x00, 0xf0, 0x21, 0x00


	//----- nvinfo : EIATTR_KPARAM_INFO
	.align		4
.L_1265:
        /*0078*/ 	.byte	0x04, 0x17
        /*007a*/ 	.short	(.L_1267 - .L_1266)
.L_1266:
        /*007c*/ 	.word	0x00000000
        /*0080*/ 	.short	0x0004
        /*0082*/ 	.short	0x0020
        /*0084*/ 	.byte	0x00, 0xf0, 0x21, 0x00


	//----- nvinfo : EIATTR_KPARAM_INFO
	.align		4
.L_1267:
        /*0088*/ 	.byte	0x04, 0x17
        /*008a*/ 	.short	(.L_1269 - .L_1268)
.L_1268:
        /*008c*/ 	.word	0x00000000
        /*0090*/ 	.short	0x0003
        /*0092*/ 	.short	0x0018
        /*0094*/ 	.byte	0x00, 0xf0, 0x21, 0x00


	//----- nvinfo : EIATTR_KPARAM_INFO
	.align		4
.L_1269:
        /*0098*/ 	.byte	0x04, 0x17
        /*009a*/ 	.short	(.L_1271 - .L_1270)
.L_1270:
        /*009c*/ 	.word	0x00000000
        /*00a0*/ 	.short	0x0002
        /*00a2*/ 	.short	0x0010
        /*00a4*/ 	.byte	0x00, 0xf0, 0x21, 0x00


	//----- nvinfo : EIATTR_KPARAM_INFO
	.align		4
.L_1271:
        /*00a8*/ 	.byte	0x04, 0x17
        /*00aa*/ 	.short	(.L_1273 - .L_1272)
.L_1272:
        /*00ac*/ 	.word	0x00000000
        /*00b0*/ 	.short	0x0001
        /*00b2*/ 	.short	0x0008
        /*00b4*/ 	.byte	0x00, 0xf0, 0x21, 0x00


	//----- nvinfo : EIATTR_KPARAM_INFO
	.align		4
.L_1273:
        /*00b8*/ 	.byte	0x04, 0x17
        /*00ba*/ 	.short	(.L_1275 - .L_1274)
.L_1274:
        /*00bc*/ 	.word	0x00000000
        /*00c0*/ 	.short	0x0000
        /*00c2*/ 	.short	0x0000
        /*00c4*/ 	.byte	0x00, 0xf0, 0x21, 0x00


	//----- nvinfo : EIATTR_SPARSE_MMA_MASK
	.align		4
.L_1275:
        /*00c8*/ 	.byte	0x03, 0x50
        /*00ca*/ 	.short	0x0000


	//----- nvinfo : EIATTR_MAXREG_COUNT
	.align		4
        /*00cc*/ 	.byte	0x03, 0x1b
        /*00ce*/ 	.short	0x00ff


	//----- nvinfo : EIATTR_NUM_BARRIERS
	.align		4
        /*00d0*/ 	.byte	0x02, 0x4c
        /*00d2*/ 	.byte	0x01
	.zero		1


	//----- nvinfo : EIATTR_MERCURY_ISA_VERSION
	.align		4
        /*00d4*/ 	.byte	0x03, 0x5f
        /*00d6*/ 	.short	0x0101


	//----- nvinfo : EIATTR_COOP_GROUP_MASK_REGIDS
	.align		4
        /*00d8*/ 	.byte	0x04, 0x29
        /*00da*/ 	.short	(.L_1277 - .L_1276)


	//   ....[0]....
.L_1276:
        /*00dc*/ 	.word	0xffffffff


	//   ....[1]....
        /*00e0*/ 	.word	0xffffffff


	//   ....[2]....
        /*00e4*/ 	.word	0xffffffff


	//   ....[3]....
        /*00e8*/ 	.word	0xffffffff


	//   ....[4]....
        /*00ec*/ 	.word	0xffffffff


	//   ....[5]....
        /*00f0*/ 	.word	0xffffffff


	//   ....[6]....
        /*00f4*/ 	.word	0xffffffff


	//   ....[7]....
        /*00f8*/ 	.word	0xffffffff


	//   ....[8]....
        /*00fc*/ 	.word	0xffffffff


	//   ....[9]....
        /*0100*/ 	.word	0xffffffff


	//   ....[10]....
        /*0104*/ 	.word	0xffffffff


	//   ....[11]....
        /*0108*/ 	.word	0xffffffff


	//   ....[12]....
        /*010c*/ 	.word	0xffffffff


	//   ....[13]....
        /*0110*/ 	.word	0xffffffff


	//   ....[14]....
        /*0114*/ 	.word	0xffffffff


	//   ....[15]....
        /*0118*/ 	.word	0xffffffff


	//   ....[16]....
        /*011c*/ 	.word	0xffffffff


	//   ....[17]....
        /*0120*/ 	.word	0xffffffff


	//   ....[18]....
        /*0124*/ 	.word	0xffffffff


	//   ....[19]....
        /*0128*/ 	.word	0xffffffff


	//   ....[20]....
        /*012c*/ 	.word	0xffffffff


	//   ....[21]....
        /*0130*/ 	.word	0xffffffff


	//   ....[22]....
        /*0134*/ 	.word	0xffffffff


	//   ....[23]....
        /*0138*/ 	.word	0xffffffff


	//   ....[24]....
        /*013c*/ 	.word	0xffffffff


	//   ....[25]....
        /*0140*/ 	.word	0xffffffff


	//   ....[26]....
        /*0144*/ 	.word	0xffffffff


	//   ....[27]....
        /*0148*/ 	.word	0xffffffff


	//   ....[28]....
        /*014c*/ 	.word	0xffffffff


	//   ....[29]....
        /*0150*/ 	.word	0xffffffff


	//   ....[30]....
        /*0154*/ 	.word	0xffffffff


	//   ....[31]....
        /*0158*/ 	.word	0xffffffff


	//   ....[32]....
        /*015c*/ 	.word	0xffffffff


	//   ....[33]....
        /*0160*/ 	.word	0xffffffff


	//   ....[34]....
        /*0164*/ 	.word	0xffffffff


	//   ....[35]....
        /*0168*/ 	.word	0xffffffff


	//   ....[36]....
        /*016c*/ 	.word	0xffffffff


	//   ....[37]....
        /*0170*/ 	.word	0xffffffff


	//   ....[38]....
        /*0174*/ 	.word	0xffffffff


	//   ....[39]....
        /*0178*/ 	.word	0xffffffff


	//   ....[40]....
        /*017c*/ 	.word	0xffffffff


	//   ....[41]....
        /*0180*/ 	.word	0xffffffff


	//   ....[42]....
        /*0184*/ 	.word	0xffffffff


	//   ....[43]....
        /*0188*/ 	.word	0xffffffff


	//   ....[44]....
        /*018c*/ 	.word	0xffffffff


	//   ....[45]....
        /*0190*/ 	.word	0xffffffff


	//   ....[46]....
        /*0194*/ 	.word	0xffffffff


	//   ....[47]....
        /*0198*/ 	.word	0xffffffff


	//   ....[48]....
        /*019c*/ 	.word	0xffffffff


	//   ....[49]....
        /*01a0*/ 	.word	0xffffffff


	//   ....[50]....
        /*01a4*/ 	.word	0xffffffff


	//   ....[51]....
        /*01a8*/ 	.word	0xffffffff


	//   ....[52]....
        /*01ac*/ 	.word	0xffffffff


	//   ....[53]....
        /*01b0*/ 	.word	0xffffffff


	//   ....[54]....
        /*01b4*/ 	.word	0xffffffff


	//   ....[55]....
        /*01b8*/ 	.word	0xffffffff


	//   ....[56]....
        /*01bc*/ 	.word	0xffffffff


	//   ....[57]....
        /*01c0*/ 	.word	0xffffffff


	//   ....[58]....
        /*01c4*/ 	.word	0xffffffff


	//   ....[59]....
        /*01c8*/ 	.word	0xffffffff


	//   ....[60]....
        /*01cc*/ 	.word	0xffffffff


	//   ....[61]....
        /*01d0*/ 	.word	0xffffffff


	//   ....[62]....
        /*01d4*/ 	.word	0xffffffff


	//   ....[63]....
        /*01d8*/ 	.word	0xffffffff


	//   ....[64]....
        /*01dc*/ 	.word	0xffffffff


	//   ....[65]....
        /*01e0*/ 	.word	0xffffffff


	//----- nvinfo : EIATTR_COOP_GROUP_INSTR_OFFSETS
	.align		4
.L_1277:
        /*01e4*/ 	.byte	0x04, 0x28
        /*01e6*/ 	.short	(.L_1279 - .L_1278)


	//   ....[0]....
.L_1278:
        /*01e8*/ 	.word	0x00000180


	//   ....[1]....
        /*01ec*/ 	.word	0x000009b0


	//   ....[2]....
        /*01f0*/ 	.word	0x000009e0


	//   ....[3]....
        /*01f4*/ 	.word	0x00000a60


	//   ....[4]....
        /*01f8*/ 	.word	0x00000a70


	//   ....[5]....
        /*01fc*/ 	.word	0x00000ac0


	//   ....[6]....
        /*0200*/ 	.word	0x00000ad0


	//   ....[7]....
        /*0204*/ 	.word	0x00000b20


	//   ....[8]....
        /*0208*/ 	.word	0x00000b30


	//   ....[9]....
        /*020c*/ 	.word	0x00000b80


	//   ....[10]....
        /*0210*/ 	.word	0x00000b90


	//   ....[11]....
        /*0214*/ 	.word	0x00000c50


	//   ....[12]....
        /*0218*/ 	.word	0x00000c80


	//   ....[13]....
        /*021c*/ 	.word	0x00000d00


	//   ....[14]....
        /*0220*/ 	.word	0x00000d10


	//   ....[15]....
        /*0224*/ 	.word	0x00000d60


	//   ....[16]....
        /*0228*/ 	.word	0x00000d70


	//   ....[17]....
        /*022c*/ 	.word	0x00000dc0


	//   ....[18]....
        /*0230*/ 	.word	0x00000dd0


	//   ....[19]....
        /*0234*/ 	.word	0x00000e30


	//   ....[20]....
        /*0238*/ 	.word	0x00000e50


	//   ....[21]....
        /*023c*/ 	.word	0x00000fd0


	//   ....[22]....
        /*0240*/ 	.word	0x00000fe0


	//   ....[23]....
        /*0244*/ 	.word	0x00001030


	//   ....[24]....
        /*0248*/ 	.word	0x00001040


	//   ....[25]....
        /*024c*/ 	.word	0x00001090


	//   ....[26]....
        /*0250*/ 	.word	0x000010a0


	//   ....[27]....
        /*0254*/ 	.word	0x000010f0


	//   ....[28]....
        /*0258*/ 	.word	0x00001100


	//   ....[29]....
        /*025c*/ 	.word	0x00001150


	//   ....[30]....
        /*0260*/ 	.word	0x00001160


	//   ....[31]....
        /*0264*/ 	.word	0x000018f0


	//   ....[32]....
        /*0268*/ 	.word	0x00001910


	//   ....[33]....
        /*026c*/ 	.word	0x00001960


	//   ....[34]....
        /*0270*/ 	.word	0x00001970


	//   ....[35]....
        /*0274*/ 	.word	0x000019c0


	//   ....[36]....
        /*0278*/ 	.word	0x000019d0


	//   ....[37]....
        /*027c*/ 	.word	0x00001a30


	//   ....[38]....
        /*0280*/ 	.word	0x00001a60


	//   ....[39]....
        /*0284*/ 	.word	0x00001ab0


	//   ....[40]....
        /*0288*/ 	.word	0x00001ac0


	//   ....[41]....
        /*028c*/ 	.word	0x00001b80


	//   ....[42]....
        /*0290*/ 	.word	0x00001ba0


	//   ....[43]....
        /*0294*/ 	.word	0x00001bf0


	//   ....[44]....
        /*0298*/ 	.word	0x00001c00


	//   ....[45]....
        /*029c*/ 	.word	0x00001c50


	//   ....[46]....
        /*02a0*/ 	.word	0x00001c60


	//   ....[47]....
        /*02a4*/ 	.word	0x00001cb0


	//   ....[48]....
        /*02a8*/ 	.word	0x00001cc0


	//   ....[49]....
        /*02ac*/ 	.word	0x00001d30


	//   ....[50]....
        /*02b0*/ 	.word	0x00001d60


	//   ....[51]....
        /*02b4*/ 	.word	0x00001ed0


	//   ....[52]....
        /*02b8*/ 	.word	0x00001ee0


	//   ....[53]....
        /*02bc*/ 	.word	0x00001f30


	//   ....[54]....
        /*02c0*/ 	.word	0x00001f40


	//   ....[55]....
        /*02c4*/ 	.word	0x00001f90


	//   ....[56]....
        /*02c8*/ 	.word	0x00001fa0


	//   ....[57]....
        /*02cc*/ 	.word	0x00001ff0


	//   ....[58]....
        /*02d0*/ 	.word	0x00002000


	//   ....[59]....
        /*02d4*/ 	.word	0x00002050


	//   ....[60]....
        /*02d8*/ 	.word	0x00002060


	//   ....[61]....
        /*02dc*/ 	.word	0x00002280


	//   ....[62]....
        /*02e0*/ 	.word	0x000022e0


	//   ....[63]....
        /*02e4*/ 	.word	0x00002300


	//   ....[64]....
        /*02e8*/ 	.word	0x00002330


	//   ....[65]....
        /*02ec*/ 	.word	0x00002360


	//----- nvinfo : EIATTR_EXIT_INSTR_OFFSETS
	.align		4
.L_1279:
        /*02f0*/ 	.byte	0x04, 0x1c
        /*02f2*/ 	.short	(.L_1281 - .L_1280)


	//   ....[0]....
.L_1280:
        /*02f4*/ 	.word	0x00002630


	//----- nvinfo : EIATTR_CRS_STACK_SIZE
	.align		4
.L_1281:
        /*02f8*/ 	.byte	0x04, 0x1e
        /*02fa*/ 	.short	(.L_1283 - .L_1282)
.L_1282:
        /*02fc*/ 	.word	0x00000000


	//----- nvinfo : EIATTR_CBANK_PARAM_SIZE
	.align		4
.L_1283:
        /*0300*/ 	.byte	0x03, 0x19
        /*0302*/ 	.short	0x0060


	//----- nvinfo : EIATTR_PARAM_CBANK
	.align		4
        /*0304*/ 	.byte	0x04, 0x0a
        /*0306*/ 	.short	(.L_1285 - .L_1284)
	.align		4
.L_1284:
        /*0308*/ 	.word	index@(.nv.constant0._ZN4vllm3moe44grouped_topk_fused_small_expert_count_kernelI13__nv_bfloat166__halfiLNS0_11ScoringFuncE0ELi512ELb0ELi22EEEvPT_PfPT1_PKT0_llllllbd)
        /*030c*/ 	.short	0x0210
        /*030e*/ 	.short	0x0060


	//----- nvinfo : EIATTR_SW_WAR
	.align		4
.L_1285:
        /*0310*/ 	.byte	0x04, 0x36
        /*0312*/ 	.short	(.L_1287 - .L_1286)
.L_1286:
        /*0314*/ 	.word	0x00000008
.L_1287:


//--------------------- .nv.info._ZN4vllm3moe44grouped_topk_fused_small_expert_count_kernelI13__nv_bfloat166__halfiLNS0_11ScoringFuncE0ELi256ELb1ELi8EEEvPT_PfPT1_PKT0_llllllbd --------------------------
	.section	.nv.info._ZN4vllm3moe44grouped_topk_fused_small_expert_count_kernelI13__nv_bfloat166__halfiLNS0_11ScoringFuncE0ELi256ELb1ELi8EEEvPT_PfPT1_PKT0_llllllbd,"",@"SHT_CUDA_INFO"
	.sectionflags	@""
	.align	4


	//----- nvinfo : EIATTR_CUDA_API_VERSION
	.align		4
        /*0000*/ 	.byte	0x04, 0x37
        /*0002*/ 	.short	(.L_1289 - .L_1288)
.L_1288:
        /*0004*/ 	.word	0x00000082


	//----- nvinfo : EIATTR_KPARAM_INFO
	.align		4
.L_1289:
        /*0008*/ 	.byte	0x04, 0x17
        /*000a*/ 	.short	(.L_1291 - .L_1290)
.L_1290:
        /*000c*/ 	.word	0x00000000
        /*0010*/ 	.short	0x000b
        /*0012*/ 	.short	0x0058
        /*0014*/ 	.byte	0x00, 0xf0, 0x21, 0x00


	//----- nvinfo : EIATTR_KPARAM_INFO
	.align		4
.L_1291:
        /*0018*/ 	.byte	0x04, 0x17
        /*001a*/ 	.short	(.L_1293 - .L_1292)
.L_1292:
        /*001c*/ 	.word	0x00000000
        /*0020*/ 	.short	0x000a
        /*0022*/ 	.short	0x0050
        /*0024*/ 	.byte	0x00, 0xf0, 0x05, 0x00


	//----- nvinfo : EIATTR_KPARAM_INFO
	.align		4
.L_1293:
        /*0028*/ 	.byte	0x04, 0x17
        /*002a*/ 	.short	(.L_1295 - .L_1294)
.L_1294:
        /*002c*/ 	.word	0x00000000
        /*0030*/ 	.short	0x0009
        /*0032*/ 	.short	0x0048
        /*0034*/ 	.byte	0x00, 0xf0, 0x21, 0x00


	//----- nvinfo : EIATTR_KPARAM_INFO
	.align		4
.L_1295:
        /*0038*/ 	.byte	0x04, 0x17
        /*003a*/ 	.short	(.L_1297 - .L_1296)
.L_1296:
        /*003c*/ 	.word	0x00000000
        /*0040*/ 	.short	0x0008
        /*0042*/ 	.short	0x0040
        /*0044*/ 	.byte	0x00, 0xf0, 0x21, 0x00


	//----- nvinfo : EIATTR_KPARAM_INFO
	.align		4
.L_1297:
        /*0048*/ 	.byte	0x04, 0x17
        /*004a*/ 	.short	(.L_1299 - .L_1298)
.L_1298:
        /*004c*/ 	.word	0x00000000
        /*0050*/ 	.short	0x0007
        /*0052*/ 	.short	0x0038
        /*0054*/ 	.byte	0x00, 0xf0, 0x21, 0x00


	//----- nvinfo : EIATTR_KPARAM_INFO
	.align		4
.L_1299:
        /*0058*/ 	.byte	0x04, 0x17
        /*005a*/ 	.short	(.L_1301 - .L_1300)
.L_1300:
        /*005c*/ 	.word	0x00000000
        /*0060*/ 	.short	0x0006
        /*0062*/ 	.short	0x0030
        /*0064*/ 	.byte	0x00, 0xf0, 0x21, 0x00


	//----- nvinfo : EIATTR_KPARAM_INFO
	.align		4
.L_1301:
        /*0068*/ 	.byte	0x04, 0x17
        /*006a*/ 	.short	(.L_1303 - .L_1302)
.L_1302:
        /*006c*/ 	.word	0x00000000
        /*0070*/ 	.short	0x0005
        /*0072*/ 	.short	0x0028
        /*0074*/ 	.byte	0x00, 0xf0, 0x21, 0x00


	//----- nvinfo : EIATTR_KPARAM_INFO
	.align		4
.L_1303:
        /*0078*/ 	.byte	0x04, 0x17
        /*007a*/ 	.short	(.L_1305 - .L_1304)
.L_1304:
        /*007c*/ 	.word	0x00000000
        /*0080*/ 	.short	0x0004
        /*0082*/ 	.short	0x0020
        /*0084*/ 	.byte	0x00, 0xf0, 0x21, 0x00


	//----- nvinfo : EIATTR_KPARAM_INFO
	.align		4
.L_1305:
        /*0088*/ 	.byte	0x04, 0x17
        /*008a*/ 	.short	(.L_1307 - .L_1306)
.L_1306:
        /*008c*/ 	.word	0x00000000
        /*0090*/ 	.short	0x0003
        /*0092*/ 	.short	0x0018
        /*0094*/ 	.byte	0x00, 0xf0, 0x21, 0x00


	//----- nvinfo : EIATTR_KPARAM_INFO
	.align		4
.L_1307:
        /*0098*/ 	.byte	0x04, 0x17
        /*009a*/ 	.short	(.L_1309 - .L_1308)
.L_1308:
        /*009c*/ 	.word	0x00000000
        /*00a0*/ 	.short	0x0002
        /*00a2*/ 	.short	0x0010
        /*00a4*/ 	.byte	0x00, 0xf0, 0x21, 0x00


	//----- nvinfo : EIATTR_KPARAM_INFO
	.align		4
.L_1309:
        /*00a8*/ 	.byte	0x04, 0x17
        /*00aa*/ 	.short	(.L_1311 - .L_1310)
.L_1310:
        /*00ac*/ 	.word	0x00000000
        /*00b0*/ 	.short	0x0001
        /*00b2*/ 	.short	0x0008
        /*00b4*/ 	.byte	0x00, 0xf0, 0x21, 0x00


	//----- nvinfo : EIATTR_KPARAM_INFO
	.align		4
.L_1311:
        /*00b8*/ 	.byte	0x04, 0x17
        /*00ba*/ 	.short	(.L_1313 - .L_1312)
.L_1312:
        /*00bc*/ 	.word	0x00000000
        /*00c0*/ 	.short	0x0000
        /*00c2*/ 	.short	0x0000
        /*00c4*/ 	.byte	0x00, 0xf0, 0x21, 0x00


	//----- nvinfo : EIATTR_SPARSE_MMA_MASK
	.align		4
.L_1313:
        /*00c8*/ 	.byte	0x03, 0x50
        /*00ca*/ 	.short	0x0000


	//----- nvinfo : EIATTR_MAXREG_COUNT
	.align		4
        /*00cc*/ 	.byte	0x03, 0x1b
        /*00ce*/ 	.short	0x00ff


	//----- nvinfo : EIATTR_NUM_BARRIERS
	.align		4
        /*00d0*/ 	.byte	0x02, 0x4c
        /*00d2*/ 	.byte	0x01
	.zero		1


	//----- nvinfo : EIATTR_MERCURY_ISA_VERSION
	.align		4
        /*00d4*/ 	.byte	0x03, 0x5f
        /*00d6*/ 	.short	0x0101


	//----- nvinfo : EIATTR_COOP_GROUP_MASK_REGIDS
	.align		4
        /*00d8*/ 	.byte	0x04, 0x29
        /*00da*/ 	.short	(.L_1315 - .L_1314)


	//   ....[0]....
.L_1314:
        /*00dc*/ 	.word	0xffffffff


	//   ....[1]....
        /*00e0*/ 	.word	0xffffffff


	//   ....[2]....
        /*00e4*/ 	.word	0xffffffff


	//   ....[3]....
        /*00e8*/ 	.word	0xffffffff


	//   ....[4]....
        /*00ec*/ 	.word	0xffffffff


	//   ....[5]....
        /*00f0*/ 	.word	0xffffffff


	//   ....[6]....
        /*00f4*/ 	.word	0xffffffff


	//   ....[7]....
        /*00f8*/ 	.word	0xffffffff


	//   ....[8]....
        /*00fc*/ 	.word	0xffffffff


	//   ....[9]....
        /*0100*/ 	.word	0xffffffff


	//   ....[10]....
        /*0104*/ 	.word	0xffffffff


	//   ....[11]....
        /*0108*/ 	.word	0xffffffff


	//   ....[12]....
        /*010c*/ 	.word	0xffffffff


	//   ....[13]....
        /*0110*/ 	.word	0xffffffff


	//   ....[14]....
        /*0114*/ 	.word	0xffffffff


	//   ....[15]....
        /*0118*/ 	.word	0xffffffff


	//   ....[16]....
        /*011c*/ 	.word	0xffffffff


	//   ....[17]....
        /*0120*/ 	.word	0xffffffff


	//   ....[18]....
        /*0124*/ 	.word	0xffffffff


	//   ....[19]....
        /*0128*/ 	.word	0xffffffff


	//   ....[20]....
        /*012c*/ 	.word	0xffffffff


	//   ....[21]....
        /*0130*/ 	.word	0xffffffff


	//   ....[22]....
        /*0134*/ 	.word	0xffffffff


	//   ....[23]....
        /*0138*/ 	.word	0xffffffff


	//   ....[24]....
        /*013c*/ 	.word	0xffffffff


	//   ....[25]....
        /*0140*/ 	.word	0xffffffff


	//   ....[26]....
        /*0144*/ 	.word	0xffffffff


	//   ....[27]....
        /*0148*/ 	.word	0xffffffff


	//   ....[28]....
        /*014c*/ 	.word	0xffffffff


	//   ....[29]....
        /*0150*/ 	.word	0xffffffff


	//   ....[30]....
        /*0154*/ 	.word	0xffffffff


	//   ....[31]....
        /*0158*/ 	.word	0xffffffff


	//   ....[32]....
        /*015c*/ 	.word	0xffffffff


	//   ....[33]....
        /*0160*/ 	.word	0xffffffff


	//   ....[34]....
        /*0164*/ 	.word	0xffffffff


	//   ....[35]....
        /*0168*/ 	.word	0xffffffff


	//   ....[36]....
        /*016c*/ 	.word	0xffffffff


	//   ....[37]....
        /*0170*/ 	.word	0xffffffff


	//   ....[38]....
        /*0174*/ 	.word	0xffffffff


	//   ....[39]....
        /*0178*/ 	.word	0xffffffff


	//   ....[40]....
        /*017c*/ 	.word	0xffffffff


	//   ....[41]....
        /*0180*/ 	.word	0xffffffff


	//   ....[42]....
        /*0184*/ 	.word	0xffffffff


	//   ....[43]....
        /*0188*/ 	.word	0xffffffff


	//   ....[44]....
        /*018c*/ 	.word	0xffffffff


	//   ....[45]....
        /*0190*/ 	.word	0xffffffff


	//   ....[46]....
        /*0194*/ 	.word	0xffffffff


	//   ....[47]....
        /*0198*/ 	.word	0xffffffff


	//   ....[48]....
        /*019c*/ 	.word	0xffffffff


	//   ....[49]....
        /*01a0*/ 	.word	0xffffffff


	//   ....[50]....
        /*01a4*/ 	.word	0xffffffff


	//   ....[51]....
        /*01a8*/ 	.word	0xffffffff


	//   ....[52]....
        /*01ac*/ 	.word	0xffffffff


	//   ....[53]....
        /*01b0*/ 	.word	0xffffffff


	//   ....[54]....
        /*01b4*/ 	.word	0xffffffff


	//   ....[55]....
        /*01b8*/ 	.word	0xffffffff


	//   ....[56]....
        /*01bc*/ 	.word	0xffffffff


	//   ....[57]....
        /*01c0*/ 	.word	0xffffffff


	//   ....[58]....
        /*01c4*/ 	.word	0xffffffff


	//   ....[59]....
        /*01c8*/ 	.word	0xffffffff


	//   ....[60]....
        /*01cc*/ 	.word	0xffffffff


	//   ....[61]....
        /*01d0*/ 	.word	0xffffffff


	//   ....[62]....
        /*01d4*/ 	.word	0xffffffff


	//   ....[63]....
        /*01d8*/ 	.word	0xffffffff


	//   ....[64]....
        /*01dc*/ 	.word	0xffffffff


	//   ....[65]....
        /*01e0*/ 	.word	0xffffffff


	//   ....[66]....
        /*01e4*/ 	.word	0xffffffff


	//   ....[67]....
        /*01e8*/ 	.word	0xffffffff


	//   ....[68]....
        /*01ec*/ 	.word	0xffffffff


	//   ....[69]....
        /*01f0*/ 	.word	0xffffffff


	//   ....[70]....
        /*01f4*/ 	.word	0xffffffff


	//   ....[71]....
        /*01f8*/ 	.word	0xffffffff


	//   ....[72]....
        /*01fc*/ 	.word	0xffffffff


	//   ....[73]....
        /*0200*/ 	.word	0xffffffff


	//   ....[74]....
        /*0204*/ 	.word	0xffffffff


	//   ....[75]....
        /*0208*/ 	.word	0xffffffff


	//   ....[76]....
        /*020c*/ 	.word	0xffffffff


	//   ....[77]....
        /*0210*/ 	.word	0xffffffff


	//   ....[78]....
        /*0214*/ 	.word	0xffffffff


	//   ....[79]....
        /*0218*/ 	.word	0xffffffff


	//   ....[80]....
        /*021c*/ 	.word	0xffffffff


	//   ....[81]....
        /*0220*/ 	.word	0xffffffff


	//   ....[82]....
        /*0224*/ 	.word	0xffffffff


	//   ....[83]....
        /*0228*/ 	.word	0xffffffff


	//   ....[84]....
        /*022c*/ 	.word	0xffffffff


	//   ....[85]....
        /*0230*/ 	.word	0xffffffff


	//   ....[86]....
        /*0234*/ 	.word	0xffffffff


	//   ....[87]....
        /*0238*/ 	.word	0xffffffff


	//   ....[88]....
        /*023c*/ 	.word	0xffffffff


	//   ....[89]....
        /*0240*/ 	.word	0xffffffff


	//   ....[90]....
        /*0244*/ 	.word	0xffffffff


	//   ....[91]....
        /*0248*/ 	.word	0xffffffff


	//----- nvinfo : EIATTR_COOP_GROUP_INSTR_OFFSETS
	.align		4
.L_1315:
        /*024c*/ 	.byte	0x04, 0x28
        /*024e*/ 	.short	(.L_1317 - .L_1316)


	//   ....[0]....
.L_1316:
        /*0250*/ 	.word	0x00000060


	//   ....[1]....
        /*0254*/ 	.word	0x00000280


	//   ....[2]....
        /*0258*/ 	.word	0x000002a0


	//   ....[3]....
        /*025c*/ 	.word	0x000002f0


	//   ....[4]....
        /*0260*/ 	.word	0x00000300


	//   ....[5]....
        /*0264*/ 	.word	0x00000350


	//   ....[6]....
        /*0268*/ 	.word	0x00000360


	//   ....[7]....
        /*026c*/ 	.word	0x000003b0


	//   ....[8]....
        /*0270*/ 	.word	0x000003c0


	//   ....[9]....
        /*0274*/ 	.word	0x00000410


	//   ....[10]....
        /*0278*/ 	.word	0x00000420


	//   ....[11]....
        /*027c*/ 	.word	0x000004a0


	//   ....[12]....
        /*0280*/ 	.word	0x000004e0


	//   ....[13]....
        /*0284*/ 	.word	0x000004f0


	//   ....[14]....
        /*0288*/ 	.word	0x00000540


	//   ....[15]....
        /*028c*/ 	.word	0x00000550


	//   ....[16]....
        /*0290*/ 	.word	0x000005c0


	//   ....[17]....
        /*0294*/ 	.word	0x000005d0


	//   ....[18]....
        /*0298*/ 	.word	0x000006b0


	//   ....[19]....
        /*029c*/ 	.word	0x000006f0


	//   ....[20]....
        /*02a0*/ 	.word	0x00000970


	//   ....[21]....
        /*02a4*/ 	.word	0x00000980


	//   ....[22]....
        /*02a8*/ 	.word	0x000009d0


	//   ....[23]....
        /*02ac*/ 	.word	0x000009e0


	//   ....[24]....
        /*02b0*/ 	.word	0x00000a30


	//   ....[25]....
        /*02b4*/ 	.word	0x00000a40


	//   ....[26]....
        /*02b8*/ 	.word	0x00000a90


	//   ....[27]....
        /*02bc*/ 	.word	0x00000aa0


	//   ....[28]....
        /*02c0*/ 	.word	0x00000af0


	//   ....[29]....
        /*02c4*/ 	.word	0x00000b00


	//   ....[30]....
        /*02c8*/ 	.word	0x00000ba0


	//   ....[31]....
        /*02cc*/ 	.word	0x00000be0


	//   ....[32]....
        /*02d0*/ 	.word	0x00000bf0


	//   ....[33]....
        /*02d4*/ 	.word	0x00000c40


	//   ....[34]....
        /*02d8*/ 	.word	0x00000c50


	//   ....[35]....
        /*02dc*/ 	.word	0x00000ca0


	//   ....[36]....
        /*02e0*/ 	.word	0x00000cb0


	//   ....[37]....
        /*02e4*/ 	.word	0x00000d00


	//   ....[38]....
        /*02e8*/ 	.word	0x00000d10


	//   ....[39]....
        /*02ec*/ 	.word	0x00000d90


	//   ....[40]....
        /*02f0*/ 	.word	0x00000dd0


	//   ....[41]....
        /*02f4*/ 	.word	0x00000de0


	//   ....[42]....
        /*02f8*/ 	.word	0x00000e30


	//   ....[43]....
        /*02fc*/ 	.word	0x00000e40


	//   ....[44]....
        /*0300*/ 	.word	0x00000e90


	//   ....[45]....
        /*0304*/ 	.word	0x00000ea0


	//   ....[46]....
        /*0308*/ 	.word	0x00000ef0


	//   ....[47]....
        /*030c*/ 	.word	0x00000f00


	//   ....[48]....
        /*0310*/ 	.word	0x00000f80


	//   ....[49]....
        /*0314*/ 	.word	0x00000fc0


	//   ....[50]....
        /*0318*/ 	.word	0x00000fd0


	//   ....[51]....
        /*031c*/ 	.word	0x00001020


	//   ....[52]....
        /*0320*/ 	.word	0x00001030


	//   ....[53]....
        /*0324*/ 	.word	0x00001090


	//   ....[54]....
        /*0328*/ 	.word	0x000010a0


	//   ....[55]....
        /*032c*/ 	.word	0x00001150


	//   ....[56]....
        /*0330*/ 	.word	0x000011a0


	//   ....[57]....
        /*0334*/ 	.word	0x00001900


	//   ....[58]....
        /*0338*/ 	.word	0x00001930


	//   ....[59]....
        /*033c*/ 	.word	0x000019b0


	//   ....[60]....
        /*0340*/ 	.word	0x000019c0


	//   ....[61]....
        /*0344*/ 	.word	0x00001a10


	//   ....[62]....
        /*0348*/ 	.word	0x00001a20


	//   ....[63]....
        /*034c*/ 	.word	0x00001a70


	//   ....[64]....
        /*0350*/ 	.word	0x00001a80


	//   ....[65]....
        /*0354*/ 	.word	0x00001ad0


	//   ....[66]....
        /*0358*/ 	.word	0x00001ae0


	//   ....[67]....
        /*035c*/ 	.word	0x00001b90


	//   ....[68]....
        /*0360*/ 	.word	0x00001bc0


	//   ....[69]....
        /*0364*/ 	.word	0x00001c40


	//   ....[70]....
        /*0368*/ 	.word	0x00001c50


	//   ....[71]....
        /*036c*/ 	.word	0x00001ca0


	//   ....[72]....
        /*0370*/ 	.word	0x00001cb0


	//   ....[73]....
        /*0374*/ 	.word	0x00001d00


	//   ....[74]....
        /*0378*/ 	.word	0x00001d10


	//   ....[75]....
        /*037c*/ 	.word	0x00001d80


	//   ....[76]....
        /*0380*/ 	.word	0x00001d90


	//   ....[77]....
        /*0384*/ 	.word	0x00001e80


	//   ....[78]....
        /*0388*/ 	.word	0x00001e90


	//   ....[79]....
        /*038c*/ 	.word	0x00001ee0


	//   ....[80]....
        /*0390*/ 	.word	0x00001ef0


	//   ....[81]....
        /*0394*/ 	.word	0x00001f40


	//   ....[82]....
        /*0398*/ 	.word	0x00001f50


	//   ....[83]....
        /*039c*/ 	.word	0x00001fa0


	//   ....[84]....
        /*03a0*/ 	.word	0x00001fb0


	//   ....[85]....
        /*03a4*/ 	.word	0x00002000


	//   ....[86]....
        /*03a8*/ 	.word	0x00002010


	//   ....[87]....
        /*03ac*/ 	.word	0x00002200


	//   ....[88]....
        /*03b0*/ 	.word	0x00002260


	//   ....[89]....
        /*03b4*/ 	.word	0x00002280


	//   ....[90]....
        /*03b8*/ 	.word	0x000022b0


	//   ....[91]....
        /*03bc*/ 	.word	0x000022e0


	//----- nvinfo : EIATTR_EXIT_INSTR_OFFSETS
	.align		4
.L_1317:
        /*03c0*/ 	.byte	0x04, 0x1c
        /*03c2*/ 	.short	(.L_1319 - .L_1318)


	//   ....[0]....
.L_1318:
        /*03c4*/ 	.word	0x000000a0


	//   ....[1]....
        /*03c8*/ 	.word	0x000025b0


	//----- nvinfo : EIATTR_CRS_STACK_SIZE
	.align		4
.L_1319:
        /*03cc*/ 	.byte	0x04, 0x1e
        /*03ce*/ 	.short	(.L_1321 - .L_1320)
.L_1320:
        /*03d0*/ 	.word	0x00000000


	//----- nvinfo : EIATTR_CBANK_PARAM_SIZE
	.align		4
.L_1321:
        /*03d4*/ 	.byte	0x03, 0x19
        /*03d6*/ 	.short	0x0060


	//----- nvinfo : EIATTR_PARAM_CBANK
	.align		4
        /*03d8*/ 	.byte	0x04, 0x0a
        /*03da*/ 	.short	(.L_1323 - .L_1322)
	.align		4
.L_1322:
        /*03dc*/ 	.word	index@(.nv.constant0._ZN4vllm3moe44grouped_topk_fused_small_expert_count_kernelI13__nv_bfloat166__halfiLNS0_11ScoringFuncE0ELi256ELb1ELi8EEEvPT_PfPT1_PKT0_llllllbd)
        /*03e0*/ 	.short	0x0210
        /*03e2*/ 	.short	0x0060


	//----- nvinfo : EIATTR_SW_WAR
	.align		4
.L_1323:
        /*03e4*/ 	.byte	0x04, 0x36
        /*03e6*/ 	.short	(.L_1325 - .L_1324)
.L_1324:
        /*03e8*/ 	.word	0x00000008
.L_1325:


//--------------------- .nv.info._ZN4vllm3moe25grouped_topk_fused_kernelI13__nv_bfloat16fiLNS0_11ScoringFuncE0EEEvPT_PfPT1_PKT0_lllllbd --------------------------
	.section	.nv.info._ZN4vllm3moe25grouped_topk_fused_kernelI13__nv_bfloat16fiLNS0_11ScoringFuncE0EEEvPT_PfPT1_PKT0_lllllbd,"",@"SHT_CUDA_INFO"
	.sectionflags	@""
	.align	4


	//----- nvinfo : EIATTR_CUDA_API_VERSION
	.align		4
        /*0000*/ 	.byte	0x04, 0x37
        /*0002*/ 	.short	(.L_1327 - .L_1326)
.L_1326:
        /*0004*/ 	.word	0x00000082


	//----- nvinfo : EIATTR_KPARAM_INFO
	.align		4
.L_1327:
        /*0008*/ 	.byte	0x04, 0x17
        /*000a*/ 	.short	(.L_1329 - .L_1328)
.L_1328:
        /*000c*/ 	.word	0x00000000
        /*0010*/ 	.short	0x000a
        /*0012*/ 	.short	0x0050
        /*0014*/ 	.byte	0x00, 0xf0, 0x21, 0x00


	//----- nvinfo : EIATTR_KPARAM_INFO
	.align		4
.L_1329:
        /*0018*/ 	.byte	0x04, 0x17
        /*001a*/ 	.short	(.L_1331 - .L_1330)
.L_1330:
        /*001c*/ 	.word	0x00000000
        /*0020*/ 	.short	0x0009
        /*0022*/ 	.short	0x0048
        /*0024*/ 	.byte	0x00, 0xf0, 0x05, 0x00


	//----- nvinfo : EIATTR_KPARAM_INFO
	.align		4
.L_1331:
        /*0028*/ 	.byte	0x04, 0x17
        /*002a*/ 	.short	(.L_1333 - .L_1332)
.L_1332:
        /*002c*/ 	.word	0x00000000
        /*0030*/ 	.short	0x0008
        /*0032*/ 	.short	0x0040
        /*0034*/ 	.byte	0x00, 0xf0, 0x21, 0x00


	//----- nvinfo : EIATTR_KPARAM_INFO
	.align		4
.L_1333:
        /*0038*/ 	.byte	0x04, 0x17
        /*003a*/ 	.short	(.L_1335 - .L_1334)
.L_1334:
        /*003c*/ 	.word	0x00000000
        /*0040*/ 	.short	0x0007
        /*0042*/ 	.short	0x0038
        /*0044*/ 	.byte	0x00, 0xf0, 0x21, 0x00


	//----- nvinfo : EIATTR_KPARAM_INFO
	.align		4
.L_1335:
        /*0048*/ 	.byte	0x04, 0x17
        /*004a*/ 	.short	(.L_1337 - .L_1336)
.L_1336:
        /*004c*/ 	.word	0x00000000
        /*0050*/ 	.short	0x0006
        /*0052*/ 	.short	0x0030
        /*0054*/ 	.byte	0x00, 0xf0, 0x21, 0x00


	//----- nvinfo : EIATTR_KPARAM_INFO
	.align		4
.L_1337:
        /*0058*/ 	.byte	0x04, 0x17
        /*005a*/ 	.short	(.L_1339 - .L_1338)
.L_1338:
        /*005c*/ 	.word	0x00000000
        /*0060*/ 	.short	0x0005
        /*0062*/ 	.short	0x0028
        /*0064*/ 	.byte	0x00, 0xf0, 0x21, 0x00


	//----- nvinfo : EIATTR_KPARAM_INFO
	.align		4
.L_1339:
        /*0068*/ 	.byte	0x04, 0x17
        /*006a*/ 	.short	(.L_1341 - .L_1340)
.L_1340:
        /*006c*/ 	.word	0x00000000
        /*0070*/ 	.short	0x0004
        /*0072*/ 	.short	0x0020
        /*0074*/ 	.byte	0x00, 0xf0, 0x21, 0x00


	//----- nvinfo : EIATTR_KPARAM_INFO
	.align		4
.L_1341:
        /*0078*/ 	.byte	0x04, 0x17
        /*007a*/ 	.short	(.L_1343 - .L_1342)
.L_1342:
        /*007c*/ 	.word	0x00000000
        /*0080*/ 	.short	0x0003
        /*0082*/ 	.short	0x0018
        /*0084*/ 	.byte	0x00, 0xf0, 0x21, 0x00


	//----- nvinfo : EIATTR_KPARAM_INFO
	.align		4
.L_1343:
        /*0088*/ 	.byte	0x04, 0x17
        /*008a*/ 	.short	(.L_1345 - .L_1344)
.L_1344:
        /*008c*/ 	.word	0x00000000
        /*0090*/ 	.short	0x0002
        /*0092*/ 	.short	0x0010
        /*0094*/ 	.byte	0x00, 0xf0, 0x21, 0x00


	//----- nvinfo : EIATTR_KPARAM_INFO
	.align		4
.L_1345:
        /*0098*/ 	.byte	0x04, 0x17
        /*009a*/ 	.short	(.L_1347 - .L_1346)
.L_1346:
        /*009c*/ 	.word	0x00000000
        /*00a0*/ 	.short	0x0001
        /*00a2*/ 	.short	0x0008
        /*00a4*/ 	.byte	0x00, 0xf0, 0x21, 0x00


	//----- nvinfo : EIATTR_KPARAM_INFO
	.align		4
.L_1347:
        /*00a8*/ 	.byte	0x04, 0x17
        /*00aa*/ 	.short	(.L_1349 - .L_1348)
.L_1348:
        /*00ac*/ 	.word	0x00000000
        /*00b0*/ 	.short	0x0000
        /*00b2*/ 	.short	0x0000
        /*00b4*/ 	.byte	0x00, 0xf0, 0x21, 0x00


	//----- nvinfo : EIATTR_SPARSE_MMA_MASK
	.align		4
.L_1349:
        /*00b8*/ 	.byte	0x03, 0x50
        /*00ba*/ 	.short	0x0000


	//----- nvinfo : EIATTR_MAXREG_COUNT
	.align		4
        /*00bc*/ 	.byte	0x03, 0x1b
        /*00be*/ 	.short	0x00ff


	//----- nvinfo : EIATTR_NUM_BARRIERS
	.align		4
        /*00c0*/ 	.byte	0x02, 0x4c
        /*00c2*/ 	.byte	0x01
	.zero		1


	//----- nvinfo : EIATTR_MERCURY_ISA_VERSION
	.align		4
        /*00c4*/ 	.byte	0x03, 0x5f
        /*00c6*/ 	.short	0x0101


	//----- nvinfo : EIATTR_COOP_GROUP_MASK_REGIDS
	.align		4
        /*00c8*/ 	.byte	0x04, 0x29
        /*00ca*/ 	.short	(.L_1351 - .L_1350)


	//   ....[0]....
.L_1350:
        /*00cc*/ 	.word	0xffffffff


	//   ....[1]....
        /*00d0*/ 	.word	0xffffffff


	//   ....[2]....
        /*00d4*/ 	.word	0xffffffff


	//   ....[3]....
        /*00d8*/ 	.word	0xffffffff


	//   ....[4]....
        /*00dc*/ 	.word	0xffffffff


	//   ....[5]....
        /*00e0*/ 	.word	0xffffffff


	//   ....[6]....
        /*00e4*/ 	.word	0xffffffff


	//   ....[7]....
        /*00e8*/ 	.word	0xffffffff


	//   ....[8]....
        /*00ec*/ 	.word	0xffffffff


	//   ....[9]....
        /*00f0*/ 	.word	0xffffffff


	//   ....[10]....
        /*00f4*/ 	.word	0xffffffff


	//   ....[11]....
        /*00f8*/ 	.word	0xffffffff


	//   ....[12]....
        /*00fc*/ 	.word	0xffffffff


	//   ....[13]....
        /*0100*/ 	.word	0xffffffff


	//   ....[14]....
        /*0104*/ 	.word	0xffffffff


	//   ....[15]....
        /*0108*/ 	.word	0xffffffff


	//   ....[16]....
        /*010c*/ 	.word	0xffffffff


	//   ....[17]....
        /*0110*/ 	.word	0xffffffff


	//   ....[18]....
        /*0114*/ 	.word	0xffffffff


	//   ....[19]....
        /*0118*/ 	.word	0xffffffff


	//   ....[20]....
        /*011c*/ 	.word	0xffffffff


	//   ....[21]....
        /*0120*/ 	.word	0xffffffff


	//   ....[22]....
        /*0124*/ 	.word	0xffffffff


	//   ....[23]....
        /*0128*/ 	.word	0xffffffff


	//   ....[24]....
        /*012c*/ 	.word	0xffffffff


	//   ....[25]....
        /*0130*/ 	.word	0xffffffff


	//   ....[26]....
        /*0134*/ 	.word	0xffffffff


	//   ....[27]....
        /*0138*/ 	.word	0xffffffff


	//   ....[28]....
        /*013c*/ 	.word	0xffffffff


	//   ....[29]....
        /*0140*/ 	.word	0xffffffff


	//   ....[30]....
        /*0144*/ 	.word	0xffffffff


	//   ....[31]....
        /*0148*/ 	.word	0xffffffff


	//   ....[32]....
        /*014c*/ 	.word	0xffffffff


	//   ....[33]....
        /*0150*/ 	.word	0xffffffff


	//   ....[34]....
        /*0154*/ 	.word	0xffffffff


	//   ....[35]....
        /*0158*/ 	.word	0xffffffff


	//   ....[36]....
        /*015c*/ 	.word	0xffffffff


	//   ....[37]....
        /*0160*/ 	.word	0xffffffff


	//   ....[38]....
        /*0164*/ 	.word	0xffffffff


	//   ....[39]....
        /*0168*/ 	.word	0xffffffff


	//   ....[40]....
        /*016c*/ 	.word	0xffffffff


	//   ....[41]....
        /*0170*/ 	.word	0xffffffff


	//   ....[42]....
        /*0174*/ 	.word	0xffffffff


	//   ....[43]....
        /*0178*/ 	.word	0xffffffff


	//   ....[44]....
        /*017c*/ 	.word	0xffffffff


	//   ....[45]....
        /*0180*/ 	.word	0xffffffff


	//   ....[46]....
        /*0184*/ 	.word	0xffffffff


	//   ....[47]....
        /*0188*/ 	.word	0xffffffff


	//   ....[48]....
        /*018c*/ 	.word	0xffffffff


	//   ....[49]....
        /*0190*/ 	.word	0xffffffff


	//   ....[50]....
        /*0194*/ 	.word	0xffffffff


	//   ....[51]....
        /*0198*/ 	.word	0xffffffff


	//   ....[52]....
        /*019c*/ 	.word	0xffffffff


	//   ....[53]....
        /*01a0*/ 	.word	0xffffffff


	//   ....[54]....
        /*01a4*/ 	.word	0xffffffff


	//   ....[55]....
        /*01a8*/ 	.word	0xffffffff


	//   ....[56]....
        /*01ac*/ 	.word	0xffffffff


	//   ....[57]....
        /*01b0*/ 	.word	0xffffffff


	//   ....[58]....
        /*01b4*/ 	.word	0xffffffff


	//   ....[59]....
        /*01b8*/ 	.word	0xffffffff


	//   ....[60]....
        /*01bc*/ 	.word	0xffffffff


	//   ....[61]....
        /*01c0*/ 	.word	0xffffffff


	//   ....[62]....
        /*01c4*/ 	.word	0xffffffff


	//   ....[63]....
        /*01c8*/ 	.word	0xffffffff


	//   ....[64]....
        /*01cc*/ 	.word	0xffffffff


	//   ....[65]....
        /*01d0*/ 	.word	0xffffffff


	//   ....[66]....
        /*01d4*/ 	.word	0xffffffff


	//   ....[67]....
        /*01d8*/ 	.word	0xffffffff


	//   ....[68]....
        /*01dc*/ 	.word	0xffffffff


	//   ....[69]....
        /*01e0*/ 	.word	0xffffffff


	//   ....[70]....
        /*01e4*/ 	.word	0xffffffff


	//   ....[71]....
        /*01e8*/ 	.word	0xffffffff


	//   ....[72]....
        /*01ec*/ 	.word	0xffffffff


	//   ....[73]....
        /*01f0*/ 	.word	0xffffffff


	//   ....[74]....
        /*01f4*/ 	.word	0xffffffff


	//   ....[75]....
        /*01f8*/ 	.word	0xffffffff


	//   ....[76]....
        /*01fc*/ 	.word	0xffffffff


	//   ....[77]....
        /*0200*/ 	.word	0xffffffff


	//   ....[78]....
        /*0204*/ 	.word	0xffffffff


	//   ....[79]....
        /*0208*/ 	.word	0xffffffff


	//   ....[80]....
        /*020c*/ 	.word	0xffffffff


	//   ....[81]....
        /*0210*/ 	.word	0xffffffff


	//   ....[82]....
        /*0214*/ 	.word	0xffffffff


	//   ....[83]....
        /*0218*/ 	.word	0xffffffff


	//   ....[84]....
        /*021c*/ 	.word	0xffffffff


	//   ....[85]....
        /*0220*/ 	.word	0xffffffff


	//   ....[86]....
        /*0224*/ 	.word	0xffffffff


	//   ....[87]....
        /*0228*/ 	.word	0xffffffff


	//   ....[88]....
        /*022c*/ 	.word	0xffffffff


	//   ....[89]....
        /*0230*/ 	.word	0xffffffff


	//   ....[90]....
        /*0234*/ 	.word	0xffffffff


	//   ....[91]....
        /*0238*/ 	.word	0xffffffff


	//   ....[92]....
        /*023c*/ 	.word	0xffffffff


	//   ....[93]....
        /*0240*/ 	.word	0xffffffff


	//   ....[94]....
        /*0244*/ 	.word	0xffffffff


	//   ....[95]....
        /*0248*/ 	.word	0xffffffff


	//   ....[96]....
        /*024c*/ 	.word	0xffffffff


	//   ....[97]....
        /*0250*/ 	.word	0xffffffff


	//   ....[98]....
        /*0254*/ 	.word	0xffffffff


	//   ....[99]....
        /*0258*/ 	.word	0xffffffff


	//   ....[100]....
        /*025c*/ 	.word	0xffffffff


	//   ....[101]....
        /*0260*/ 	.word	0xffffffff


	//   ....[102]....
        /*0264*/ 	.word	0xffffffff


	//   ....[103]....
        /*0268*/ 	.word	0xffffffff


	//   ....[104]....
        /*026c*/ 	.word	0xffffffff


	//   ....[105]....
        /*0270*/ 	.word	0xffffffff


	//   ....[106]....
        /*0274*/ 	.word	0xffffffff


	//   ....[107]....
        /*0278*/ 	.word	0xffffffff


	//   ....[108]....
        /*027c*/ 	.word	0xffffffff


	//   ....[109]....
        /*0280*/ 	.word	0xffffffff


	//   ....[110]....
        /*0284*/ 	.word	0xffffffff


	//   ....[111]....
        /*0288*/ 	.word	0xffffffff


	//   ....[112]....
        /*028c*/ 	.word	0xffffffff


	//   ....[113]....
        /*0290*/ 	.word	0xffffffff


	//   ....[114]....
        /*0294*/ 	.word	0xffffffff


	//   ....[115]....
        /*0298*/ 	.word	0xffffffff


	//   ....[116]....
        /*029c*/ 	.word	0xffffffff


	//   ....[117]....
        /*02a0*/ 	.word	0xffffffff


	//   ....[118]....
        /*02a4*/ 	.word	0xffffffff


	//   ....[119]....
        /*02a8*/ 	.word	0xffffffff


	//   ....[120]....
        /*02ac*/ 	.word	0xffffffff


	//   ....[121]....
        /*02b0*/ 	.word	0xffffffff


	//   ....[122]....
        /*02b4*/ 	.word	0xffffffff


	//   ....[123]....
        /*02b8*/ 	.word	0xffffffff


	//   ....[124]....
        /*02bc*/ 	.word	0xffffffff


	//   ....[125]....
        /*02c0*/ 	.word	0xffffffff


	//   ....[126]....
        /*02c4*/ 	.word	0xffffffff


	//   ....[127]....
        /*02c8*/ 	.word	0xffffffff


	//   ....[128]....
        /*02cc*/ 	.word	0xffffffff


	//   ....[129]....
        /*02d0*/ 	.word	0xffffffff


	//   ....[130]....
        /*02d4*/ 	.word	0xffffffff


	//   ....[131]....
        /*02d8*/ 	.word	0xffffffff


	//   ....[132]....
        /*02dc*/ 	.word	0xffffffff


	//   ....[133]....
        /*02e0*/ 	.word	0xffffffff


	//   ....[134]....
        /*02e4*/ 	.word	0xffffffff


	//   ....[135]....
        /*02e8*/ 	.word	0xffffffff


	//   ....[136]....
        /*02ec*/ 	.word	0xffffffff


	//   ....[137]....
        /*02f0*/ 	.word	0xffffffff


	//   ....[138]....
        /*02f4*/ 	.word	0xffffffff


	//   ....[139]....
        /*02f8*/ 	.word	0xffffffff


	//   ....[140]....
        /*02fc*/ 	.word	0xffffffff


	//   ....[141]....
        /*0300*/ 	.word	0xffffffff


	//   ....[142]....
        /*0304*/ 	.word	0xffffffff


	//   ....[143]....
        /*0308*/ 	.word	0xffffffff


	//   ....[144]....
        /*030c*/ 	.word	0xffffffff


	//   ....[145]....
        /*0310*/ 	.word	0xffffffff


	//   ....[146]....
        /*0314*/ 	.word	0xffffffff


	//   ....[147]....
        /*0318*/ 	.word	0xffffffff


	//   ....[148]....
        /*031c*/ 	.word	0xffffffff


	//   ....[149]....
        /*0320*/ 	.word	0xffffffff


	//   ....[150]....
        /*0324*/ 	.word	0xffffffff


	//   ....[151]....
        /*0328*/ 	.word	0xffffffff


	//   ....[152]....
        /*032c*/ 	.word	0xffffffff


	//   ....[153]....
        /*0330*/ 	.word	0xffffffff


	//   ....[154]....
        /*0334*/ 	.word	0xffffffff


	//   ....[155]....
        /*0338*/ 	.word	0xffffffff


	//   ....[156]....
        /*033c*/ 	.word	0xffffffff


	//   ....[157]....
        /*0340*/ 	.word	0xffffffff


	//   ....[158]....
        /*0344*/ 	.word	0xffffffff


	//   ....[159]....
        /*0348*/ 	.word	0xffffffff


	//   ....[160]....
        /*034c*/ 	.word	0xffffffff


	//   ....[161]....
        /*0350*/ 	.word	0xffffffff


	//   ....[162]....
        /*0354*/ 	.word	0xffffffff


	//   ....[163]....
        /*0358*/ 	.word	0xffffffff


	//   ....[164]....
        /*035c*/ 	.word	0xffffffff


	//   ....[165]....
        /*0360*/ 	.word	0xffffffff


	//   ....[166]....
        /*0364*/ 	.word	0xffffffff


	//   ....[167]....
        /*0368*/ 	.word	0xffffffff


	//   ....[168]....
        /*036c*/ 	.word	0xffffffff


	//   ....[169]....
        /*0370*/ 	.word	0xffffffff


	//   ....[170]....
        /*0374*/ 	.word	0xffffffff


	//   ....[171]....
        /*0378*/ 	.word	0xffffffff


	//   ....[172]....
        /*037c*/ 	.word	0xffffffff


	//   ....[173]....
        /*0380*/ 	.word	0xffffffff


	//   ....[174]....
        /*0384*/ 	.word	0xffffffff


	//   ....[175]....
        /*0388*/ 	.word	0xffffffff


	//   ....[176]....
        /*038c*/ 	.word	0xffffffff


	//   ....[177]....
        /*0390*/ 	.word	0xffffffff


	//   ....[178]....
        /*0394*/ 	.word	0xffffffff


	//   ....[179]....
        /*0398*/ 	.word	0xffffffff


	//   ....[180]....
        /*039c*/ 	.word	0xffffffff


	//   ....[181]....
        /*03a0*/ 	.word	0xffffffff


	//   ....[182]....
        /*03a4*/ 	.word	0xffffffff


	//   ....[183]....
        /*03a8*/ 	.word	0xffffffff


	//   ....[184]....
        /*03ac*/ 	.word	0xffffffff


	//   ....[185]....
        /*03b0*/ 	.word	0xffffffff


	//   ....[186]....
        /*03b4*/ 	.word	0x05000002


	//   ....[187]....
        /*03b8*/ 	.word	0x05000002


	//   ....[188]....
        /*03bc*/ 	.word	0x05000002


	//   ....[189]....
        /*03c0*/ 	.word	0x05000002


	//   ....[190]....
        /*03c4*/ 	.word	0x05000002


	//   ....[191]....
        /*03c8*/ 	.word	0x05000002


	//   ....[192]....
        /*03cc*/ 	.word	0x05000002


	//   ....[193]....
        /*03d0*/ 	.word	0x05000002


	//   ....[194]....
        /*03d4*/ 	.word	0x05000002


	//   ....[195]....
        /*03d8*/ 	.word	0x05000002


	//   ....[196]....
        /*03dc*/ 	.word	0x05000002


	//   ....[197]....
        /*03e0*/ 	.word	0x05000002


	//   ....[198]....
        /*03e4*/ 	.word	0x05000002


	//   ....[199]....
        /*03e8*/ 	.word	0x05000002


	//   ....[200]....
        /*03ec*/ 	.word	0x05000002


	//   ....[201]....
        /*03f0*/ 	.word	0x05000002


	//   ....[202]....
        /*03f4*/ 	.word	0x05000002


	//   ....[203]....
        /*03f8*/ 	.word	0x05000002


	//   ....[204]....
        /*03fc*/ 	.word	0x05000002


	//   ....[205]....
        /*0400*/ 	.word	0x05000002


	//   ....[206]....
        /*0404*/ 	.word	0x05000002


	//   ....[207]....
        /*0408*/ 	.word	0x05000002


	//   ....[208]....
        /*040c*/ 	.word	0x05000002


	//   ....[209]....
        /*0410*/ 	.word	0x05000002


	//   ....[210]....
        /*0414*/ 	.word	0x05000002


	//   ....[211]....
        /*0418*/ 	.word	0x05000002


	//   ....[212]....
        /*041c*/ 	.word	0x05000002


	//   ....[213]....
        /*0420*/ 	.word	0x05000002


	//   ....[214]....
        /*0424*/ 	.word	0x05000002


	//   ....[215]....
        /*0428*/ 	.word	0x05000002


	//   ....[216]....
        /*042c*/ 	.word	0x05000002


	//   ....[217]....
        /*0430*/ 	.word	0x05000002


	//   ....[218]....
        /*0434*/ 	.word	0x05000002


	//   ....[219]....
        /*0438*/ 	.word	0x05000002


	//   ....[220]....
        /*043c*/ 	.word	0x05000002


	//   ....[221]....
        /*0440*/ 	.word	0x05000002


	//   ....[222]....
        /*0444*/ 	.word	0x05000002


	//   ....[223]....
        /*0448*/ 	.word	0x05000002


	//   ....[224]....
        /*044c*/ 	.word	0x05000002


	//   ....[225]....
        /*0450*/ 	.word	0x05000002


	//   ....[226]....
        /*0454*/ 	.word	0x05000002


	//   ....[227]....
        /*0458*/ 	.word	0x05000002


	//   ....[228]....
        /*045c*/ 	.word	0x05000002


	//   ....[229]....
        /*0460*/ 	.word	0x05000002


	//   ....[230]....
        /*0464*/ 	.word	0x05000002


	//   ....[231]....
        /*0468*/ 	.word	0x05000002


	//   ....[232]....
        /*046c*/ 	.word	0x05000002


	//   ....[233]....
        /*0470*/ 	.word	0x05000002


	//----- nvinfo : EIATTR_COOP_GROUP_INSTR_OFFSETS
	.align		4
.L_1351:
        /*0474*/ 	.byte	0x04, 0x28
        /*0476*/ 	.short	(.L_1353 - .L_1352)


	//   ....[0]....
.L_1352:
        /*0478*/ 	.word	0x00001210


	//   ....[1]....
        /*047c*/ 	.word	0x00001260


	//   ....[2]....
        /*0480*/ 	.word	0x000012a0


	//   ....[3]....
        /*0484*/ 	.word	0x000012e0


	//   ....[4]....
        /*0488*/ 	.word	0x00001320


	//   ....[5]....
        /*048c*/ 	.word	0x00001370


	//   ....[6]....
        /*0490*/ 	.word	0x000013f0


	//   ....[7]....
        /*0494*/ 	.word	0x00001430


	//   ....[8]....
        /*0498*/ 	.word	0x00001470


	//   ....[9]....
        /*049c*/ 	.word	0x000014b0


	//   ....[10]....
        /*04a0*/ 	.word	0x000014f0


	//   ....[11]....
        /*04a4*/ 	.word	0x00001760


	//   ....[12]....
        /*04a8*/ 	.word	0x000018c0


	//   ....[13]....
        /*04ac*/ 	.word	0x00001950


	//   ....[14]....
        /*04b0*/ 	.word	0x00001960


	//   ....[15]....
        /*04b4*/ 	.word	0x00001a00


	//   ....[16]....
        /*04b8*/ 	.word	0x00001a30


	//   ....[17]....
        /*04bc*/ 	.word	0x00001ad0


	//   ....[18]....
        /*04c0*/ 	.word	0x00001ae0


	//   ....[19]....
        /*04c4*/ 	.word	0x00001b80


	//   ....[20]....
        /*04c8*/ 	.word	0x00001ba0


	//   ....[21]....
        /*04cc*/ 	.word	0x00001c40


	//   ....[22]....
        /*04d0*/ 	.word	0x00001c50


	//   ....[23]....
        /*04d4*/ 	.word	0x00001cf0


	//   ....[24]....
        /*04d8*/ 	.word	0x00001d00


	//   ....[25]....
        /*04dc*/ 	.word	0x00001de0


	//   ....[26]....
        /*04e0*/ 	.word	0x00001df0


	//   ....[27]....
        /*04e4*/ 	.word	0x00001ea0


	//   ....[28]....
        /*04e8*/ 	.word	0x00001eb0


	//   ....[29]....
        /*04ec*/ 	.word	0x00001f40


	//   ....[30]....
        /*04f0*/ 	.word	0x00001f50


	//   ....[31]....
        /*04f4*/ 	.word	0x00001fe0


	//   ....[32]....
        /*04f8*/ 	.word	0x00001ff0


	//   ....[33]....
        /*04fc*/ 	.word	0x00002080


	//   ....[34]....
        /*0500*/ 	.word	0x00002090


	//   ....[35]....
        /*0504*/ 	.word	0x00002120


	//   ....[36]....
        /*0508*/ 	.word	0x00002130


	//   ....[37]....
        /*050c*/ 	.word	0x000021c0


	//   ....[38]....
        /*0510*/ 	.word	0x000021d0


	//   ....[39]....
        /*0514*/ 	.word	0x00002260


	//   ....[40]....
        /*0518*/ 	.word	0x00002270


	//   ....[41]....
        /*051c*/ 	.word	0x00002300


	//   ....[42]....
        /*0520*/ 	.word	0x00002310


	//   ....[43]....
        /*0524*/ 	.word	0x00002420


	//   ....[44]....
        /*0528*/ 	.word	0x00002430


	//   ....[45]....
        /*052c*/ 	.word	0x000024c0


	//   ....[46]....
        /*0530*/ 	.word	0x000024d0


	//   ....[47]....
        /*0534*/ 	.word	0x00002560


	//   ....[48]....
        /*0538*/ 	.word	0x00002570


	//   ....[49]....
        /*053c*/ 	.word	0x00002600


	//   ....[50]....
        /*0540*/ 	.word	0x00002610


	//   ....[51]....
        /*0544*/ 	.word	0x000026b0


	//   ....[52]....
        /*0548*/ 	.word	0x000026c0


	//   ....[53]....
        /*054c*/ 	.word	0x00002760


	//   ....[54]....
        /*0550*/ 	.word	0x00002830


	//   ....[55]....
        /*0554*/ 	.word	0x00002860


	//   ....[56]....
        /*0558*/ 	.word	0x00002910


	//   ....[57]....
        /*055c*/ 	.word	0x00002940


	//   ....[58]....
        /*0560*/ 	.word	0x000029e0


	//   ....[59]....
        /*0564*/ 	.word	0x000029f0


	//   ....[60]....
        /*0568*/ 	.word	0x00002aa0


	//   ....[61]....
        /*056c*/ 	.word	0x00002ab0


	//   ....[62]....
        /*0570*/ 	.word	0x00002b50


	//   ....[63]....
        /*0574*/ 	.word	0x00002b60


	//   ....[64]....
        /*0578*/ 	.word	0x00002c00


	//   ....[65]....
        /*057c*/ 	.word	0x00002c10


	//   ....[66]....
        /*0580*/ 	.word	0x00002cf0


	//   ....[67]....
        /*0584*/ 	.word	0x00002d00


	//   ....[68]....
        /*0588*/ 	.word	0x00002db0


	//   ....[69]....
        /*058c*/ 	.word	0x00002dc0


	//   ....[70]....
        /*0590*/ 	.word	0x00002e50


	//   ....[71]....
        /*0594*/ 	.word	0x00002e60


	//   ....[72]....
        /*0598*/ 	.word	0x00002ef0


	//   ....[73]....
        /*059c*/ 	.word	0x00002f00


	//   ....[74]....
        /*05a0*/ 	.word	0x00002f90


	//   ....[75]....
        /*05a4*/ 	.word	0x00002fa0


	//   ....[76]....
        /*05a8*/ 	.word	0x00003030


	//   ....[77]....
        /*05ac*/ 	.word	0x00003040


	//   ....[78]....
        /*05b0*/ 	.word	0x000030d0


	//   ....[79]....
        /*05b4*/ 	.word	0x000030e0


	//   ....[80]....
        /*05b8*/ 	.word	0x00003170


	//   ....[81]....
        /*05bc*/ 	.word	0x00003180


	//   ....[82]....
        /*05c0*/ 	.word	0x00003210


	//   ....[83]....
        /*05c4*/ 	.word	0x00003220


	//   ....[84]....
        /*05c8*/ 	.word	0x00003340


	//   ....[85]....
        /*05cc*/ 	.word	0x00003350


	//   ....[86]....
        /*05d0*/ 	.word	0x000033e0


	//   ....[87]....
        /*05d4*/ 	.word	0x000033f0


	//   ....[88]....
        /*05d8*/ 	.word	0x00003480


	//   ....[89]....
        /*05dc*/ 	.word	0x00003490


	//   ....[90]....
        /*05e0*/ 	.word	0x00003520


	//   ....[91]....
        /*05e4*/ 	.word	0x00003530


	//   ....[92]....
        /*05e8*/ 	.word	0x000035c0


	//   ....[93]....
        /*05ec*/ 	.word	0x000035d0


	//   ....[94]....
        /*05f0*/ 	.word	0x00003660


	//   ....[95]....
        /*05f4*/ 	.word	0x00003af0


	//   ....[96]....
        /*05f8*/ 	.word	0x00003d40


	//   ....[97]....
        /*05fc*/ 	.word	0x00003e90


	//   ....[98]....
        /*0600*/ 	.word	0x00003ef0


	//   ....[99]....
        /*0604*/ 	.word	0x00003f00


	//   ....[100]....
        /*0608*/ 	.word	0x00003fa0


	//   ....[101]....
        /*060c*/ 	.word	0x00003fb0


	//   ....[102]....
        /*0610*/ 	.word	0x00004050


	//   ....[103]....
        /*0614*/ 	.word	0x00004060


	//   ....[104]....
        /*0618*/ 	.word	0x00004100


	//   ....[105]....
        /*061c*/ 	.word	0x00004110


	//   ....[106]....
        /*0620*/ 	.word	0x000041b0


	//   ....[107]....
        /*0624*/ 	.word	0x000041c0


	//   ....[108]....
        /*0628*/ 	.word	0x00004260


	//   ....[109]....
        /*062c*/ 	.word	0x00004270


	//   ....[110]....
        /*0630*/ 	.word	0x00004310


	//   ....[111]....
        /*0634*/ 	.word	0x00004320


	//   ....[112]....
        /*0638*/ 	.word	0x000043b0


	//   ....[113]....
        /*063c*/ 	.word	0x000043c0


	//   ....[114]....
        /*0640*/ 	.word	0x00004450


	//   ....[115]....
        /*0644*/ 	.word	0x00004460


	//   ....[116]....
        /*0648*/ 	.word	0x000044f0


	//   ....[117]....
        /*064c*/ 	.word	0x00004500


	//   ....[118]....
        /*0650*/ 	.word	0x00004590


	//   ....[119]....
        /*0654*/ 	.word	0x000045a0


	//   ....[120]....
        /*0658*/ 	.word	0x00004630


	//   ....[121]....
        /*065c*/ 	.word	0x00004640


	//   ....[122]....
        /*0660*/ 	.word	0x000046d0


	//   ....[123]....
        /*0664*/ 	.word	0x000046e0


	//   ....[124]....
        /*0668*/ 	.word	0x00004770


	//   ....[125]....
        /*066c*/ 	.word	0x00004780


	//   ....[126]....
        /*0670*/ 	.word	0x00004810


	//   ....[127]....
        /*0674*/ 	.word	0x00004820


	//   ....[128]....
        /*0678*/ 	.word	0x00004940


	//   ....[129]....
        /*067c*/ 	.word	0x00004950


	//   ....[130]....
        /*0680*/ 	.word	0x000049e0


	//   ....[131]....
        /*0684*/ 	.word	0x000049f0


	//   ....[132]....
        /*0688*/ 	.word	0x00004a80


	//   ....[133]....
        /*068c*/ 	.word	0x00004a90


	//   ....[134]....
        /*0690*/ 	.word	0x00004b20


	//   ....[135]....
        /*0694*/ 	.word	0x00004b30


	//   ....[136]....
        /*0698*/ 	.word	0x00004bc0


	//   ....[137]....
        /*069c*/ 	.word	0x00004bd0


	//   ....[138]....
        /*06a0*/ 	.word	0x00004c50


	//   ....[139]....
        /*06a4*/ 	.word	0x00004c60


	//   ....[140]....
        /*06a8*/ 	.word	0x00004cb0


	//   ....[141]....
        /*06ac*/ 	.word	0x00004e40


	//   ....[142]....
        /*06b0*/ 	.word	0x00004e60


	//   ....[143]....
        /*06b4*/ 	.word	0x00004f10


	//   ....[144]....
        /*06b8*/ 	.word	0x00004f20


	//   ....[145]....
        /*06bc*/ 	.word	0x00004ff0


	//   ....[146]....
        /*06c0*/ 	.word	0x00005000


	//   ....[147]....
        /*06c4*/ 	.word	0x000050b0


	//   ....[148]....
        /*06c8*/ 	.word	0x000050c0


	//   ....[149]....
        /*06cc*/ 	.word	0x00005190


	//   ....[150]....
        /*06d0*/ 	.word	0x000051a0


	//   ....[151]....
        /*06d4*/ 	.word	0x00005260


	//   ....[152]....
        /*06d8*/ 	.word	0x00005270


	//   ....[153]....
        /*06dc*/ 	.word	0x00005330


	//   ....[154]....
        /*06e0*/ 	.word	0x00005340


	//   ....[155]....
        /*06e4*/ 	.word	0x000053f0


	//   ....[156]....
        /*06e8*/ 	.word	0x00005400


	//   ....[157]....
        /*06ec*/ 	.word	0x000054b0


	//   ....[158]....
        /*06f0*/ 	.word	0x000054c0


	//   ....[159]....
        /*06f4*/ 	.word	0x00005570


	//   ....[160]....
        /*06f8*/ 	.word	0x00005580


	//   ....[161]....
        /*06fc*/ 	.word	0x00005630


	//   ....[162]....
        /*0700*/ 	.word	0x00005640


	//   ....[163]....
        /*0704*/ 	.word	0x000056f0


	//   ....[164]....
        /*0708*/ 	.word	0x00005700


	//   ....[165]....
        /*070c*/ 	.word	0x000057b0


	//   ....[166]....
        /*0710*/ 	.word	0x000057c0


	//   ....[167]....
        /*0714*/ 	.word	0x00005870


	//   ....[168]....
        /*0718*/ 	.word	0x00005880


	//   ....[169]....
        /*071c*/ 	.word	0x00005930


	//   ....[170]....
        /*0720*/ 	.word	0x00005940


	//   ....[171]....
        /*0724*/ 	.word	0x00005a80


	//   ....[172]....
        /*0728*/ 	.word	0x00005a90


	//   ....[173]....
        /*072c*/ 	.word	0x00005b30


	//   ....[174]....
        /*0730*/ 	.word	0x00005b40


	//   ....[175]....
        /*0734*/ 	.word	0x00005be0


	//   ....[176]....
        /*0738*/ 	.word	0x00005bf0


	//   ....[177]....
        /*073c*/ 	.word	0x00005c90


	//   ....[178]....
        /*0740*/ 	.word	0x00005ca0


	//   ....[179]....
        /*0744*/ 	.word	0x00005d40


	//   ....[180]....
        /*0748*/ 	.word	0x00005d50


	//   ....[181]....
        /*074c*/ 	.word	0x00005fa0


	//   ....[182]....
        /*0750*/ 	.word	0x00005fc0


	//   ....[183]....
        /*0754*/ 	.word	0x00005fe0


	//   ....[184]....
        /*0758*/ 	.word	0x00006000


	//   ....[185]....
        /*075c*/ 	.word	0x00006020


	//   ....[186]....
        /*0760*/ 	.word	0x000067e0


	//   ....[187]....
        /*0764*/ 	.word	0x00006870


	//   ....[188]....
        /*0768*/ 	.word	0x00006910


	//   ....[189]....
        /*076c*/ 	.word	0x000069e0


	//   ....[190]....
        /*0770*/ 	.word	0x00006a30


	//   ....[191]....
        /*0774*/ 	.word	0x00006b20


	//   ....[192]....
        /*0778*/ 	.word	0x00006b70


	//   ....[193]....
        /*077c*/ 	.word	0x00006c40


	//   ....[194]....
        /*0780*/ 	.word	0x00006c90


	//   ....[195]....
        /*0784*/ 	.word	0x00006d90


	//   ....[196]....
        /*0788*/ 	.word	0x00006de0


	//   ....[197]....
        /*078c*/ 	.word	0x00006ec0


	//   ....[198]....
        /*0790*/ 	.word	0x00006f10


	//   ....[199]....
        /*0794*/ 	.word	0x00007000


	//   ....[200]....
        /*0798*/ 	.word	0x00007050


	//   ....[201]....
        /*079c*/ 	.word	0x00007130


	//   ....[202]....
        /*07a0*/ 	.word	0x00007180


	//   ....[203]....
        /*07a4*/ 	.word	0x00007260


	//   ....[204]....
        /*07a8*/ 	.word	0x000072b0


	//   ....[205]....
        /*07ac*/ 	.word	0x00007390


	//   ....[206]....
        /*07b0*/ 	.word	0x000073e0


	//   ....[207]....
        /*07b4*/ 	.word	0x000074c0


	//   ....[208]....
        /*07b8*/ 	.word	0x00007510


	//   ....[209]....
        /*07bc*/ 	.word	0x000075f0


	//   ....[210]....
        /*07c0*/ 	.word	0x00007640


	//   ....[211]....
        /*07c4*/ 	.word	0x00007720


	//   ....[212]....
        /*07c8*/ 	.word	0x00007770


	//   ....[213]....
        /*07cc*/ 	.word	0x00007850


	//   ....[214]....
        /*07d0*/ 	.word	0x000078a0


	//   ....[215]....
        /*07d4*/ 	.word	0x00007980


	//   ....[216]....
        /*07d8*/ 	.word	0x000079d0


	//   ....[217]....
        /*07dc*/ 	.word	0x00007b30


	//   ....[218]....
        /*07e0*/ 	.word	0x00007b80


	//   ....[219]....
        /*07e4*/ 	.word	0x00007c70


	//   ....[220]....
        /*07e8*/ 	.word	0x00007cc0


	//   ....[221]....
        /*07ec*/ 	.word	0x00007db0


	//   ....[222]....
        /*07f0*/ 	.word	0x00007e00


	//   ....[223]....
        /*07f4*/ 	.word	0x00007ef0


	//   ....[224]....
        /*07f8*/ 	.word	0x00007f40


	//   ....[225]....
        /*07fc*/ 	.word	0x00008030


	//   ....[226]....
        /*0800*/ 	.word	0x00008080


	//   ....[227]....
        /*0804*/ 	.word	0x00008130


	//   ....[228]....
        /*0808*/ 	.word	0x000081d0


	//   ....[229]....
        /*080c*/ 	.word	0x00008270


	//   ....[230]....
        /*0810*/ 	.word	0x000082f0


	//   ....[231]....
        /*0814*/ 	.word	0x00008350


	//   ....[232]....
        /*0818*/ 	.word	0x000083b0


	//   ....[233]....
        /*081c*/ 	.word	0x00008410


	//----- nvinfo : EIATTR_EXIT_INSTR_OFFSETS
	.align		4
.L_1353:
        /*0820*/ 	.byte	0x04, 0x1c
        /*0822*/ 	.short	(.L_1355 - .L_1354)


	//   ....[0]....
.L_1354:
        /*0824*/ 	.word	0x00000070


	//   ....[1]....
        /*0828*/ 	.word	0x000000f0


	//   ....[2]....
        /*082c*/ 	.word	0x00001580


	//   ....[3]....
        /*0830*/ 	.word	0x00006250


	//   ....[4]....
        /*0834*/ 	.word	0x00006790


	//----- nvinfo : EIATTR_CRS_STACK_SIZE
	.align		4
.L_1355:
        /*0838*/ 	.byte	0x04, 0x1e
        /*083a*/ 	.short	(.L_1357 - .L_1356)
.L_1356:
        /*083c*/ 	.word	0x00000000


	//----- nvinfo : EIATTR_CBANK_PARAM_SIZE
	.align		4
.L_1357:
        /*0840*/ 	.byte	0x03, 0x19
        /*0842*/ 	.short	0x0058


	//----- nvinfo : EIATTR_PARAM_CBANK
	.align		4
        /*0844*/ 	.byte	0x04, 0x0a
        /*0846*/ 	.short	(.L_1359 - .L_1358)
	.align		4
.L_1358:
        /*0848*/ 	.word	index@(.nv.constant0._ZN4vllm3moe25grouped_topk_fused_kernelI13__nv_bfloat16fiLNS0_11ScoringFuncE0EEEvPT_PfPT1_PKT0_lllllbd)
        /*084c*/ 	.short	0x0210
        /*084e*/ 	.short	0x0058


	//----- nvinfo : EIATTR_SW_WAR
	.align		4
.L_1359:
        /*0850*/ 	.byte	0x04, 0x36
        /*0852*/ 	.short	(.L_1361 - .L_1360)
.L_1360:
        /*0854*/ 	.word	0x00000008
.L_1361:


//--------------------- .nv.info._ZN4vllm3moe44grouped_topk_fused_small_expert_count_kernelI13__nv_bfloat16fiLNS0_11ScoringFuncE0ELi128ELb0ELi8EEEvPT_PfPT1_PKT0_llllllbd --------------------------
	.section	.nv.info._ZN4vllm3moe44grouped_topk_fused_small_expert_count_kernelI13__nv_bfloat16fiLNS0_11ScoringFuncE0ELi128ELb0ELi8EEEvPT_PfPT1_PKT0_llllllbd,"",@"SHT_CUDA_INFO"
	.sectionflags	@""
	.align	4


	//----- nvinfo : EIATTR_CUDA_API_VERSION
	.align		4
        /*0000*/ 	.byte	0x04, 0x37
        /*0002*/ 	.short	(.L_1363 - .L_1362)
.L_1362:
        /*0004*/ 	.word	0x00000082


	//----- nvinfo : EIATTR_KPARAM_INFO
	.align		4
.L_1363:
        /*0008*/ 	.byte	0x04, 0x17
        /*000a*/ 	.short	(.L_1365 - .L_1364)
.L_1364:
        /*000c*/ 	.word	0x00000000
        /*0010*/ 	.short	0x000b
        /*0012*/ 	.short	0x0058
        /*0014*/ 	.byte	0x00, 0xf0, 0x21, 0x00


	//----- nvinfo : EIATTR_KPARAM_INFO
	.align		4
.L_1365:
        /*0018*/ 	.byte	0x04, 0x17
        /*001a*/ 	.short	(.L_1367 - .L_1366)
.L_1366:
        /*001c*/ 	.word	0x00000000
        /*0020*/ 	.short	0x000a
        /*0022*/ 	.short	0x0050
        /*0024*/ 	.byte	0x00, 0xf0, 0x05, 0x00


	//----- nvinfo : EIATTR_KPARAM_INFO
	.align		4
.L_1367:
        /*0028*/ 	.byte	0x04, 0x17
        /*002a*/ 	.short	(.L_1369 - .L_1368)
.L_1368:
        /*002c*/ 	.word	0x00000000
        /*0030*/ 	.short	0x0009
        /*0032*/ 	.short	0x0048
        /*0034*/ 	.byte	0x00, 0xf0, 0x21, 0x00


	//----- nvinfo : EIATTR_KPARAM_INFO
	.align		4
.L_1369:
        /*0038*/ 	.byte	0x04, 0x17
        /*003a*/ 	.short	(.L_1371 - .L_1370)
.L_1370:
        /*003c*/ 	.word	0x00000000
        /*0040*/ 	.short	0x0008
        /*0042*/ 	.short	0x0040
        /*0044*/ 	.byte	0x00, 0xf0, 0x21, 0x00


	//----- nvinfo : EIATTR_KPARAM_INFO
	.align		4
.L_1371:
        /*0048*/ 	.byte	0x04, 0x17
        /*004a*/ 	.short	(.L_1373 - .L_1372)
.L_1372:
        /*004c*/ 	.word	0x00000000
        /*0050*/ 	.short	0x0007
        /*0052*/ 	.short	0x0038
        /*0054*/ 	.byte	0x00, 0xf0, 0x21, 0x00


	//----- nvinfo : EIATTR_KPARAM_INFO
	.align		4
.L_1373:
        /*0058*/ 	.byte	0x04, 0x17
        /*005a*/ 	.short	(.L_1375 - .L_1374)
.L_1374:
        /*005c*/ 	.word	0x00000000
        /*0060*/ 	.short	0x0006
        /*0062*/ 	.short	0x0030
        /*0064*/ 	.byte	0x00, 0xf0, 0x21, 0x00


	//----- nvinfo : EIATTR_KPARAM_INFO
	.align		4
.L_1375:
        /*0068*/ 	.byte	0x04, 0x17
        /*006a*/ 	.short	(.L_1377 - .L_1376)
.L_1376:
        /*006c*/ 	.word	0x00000000
        /*0070*/ 	.short	0x0005
        /*0072*/ 	.short	0x0028
        /*0074*/ 	.byte	0x00, 0xf0, 0x21, 0x00


	//----- nvinfo : EIATTR_KPARAM_INFO
	.align		4
.L_1377:
        /*0078*/ 	.byte	0x04, 0x17
        /*007a*/ 	.short	(.L_1379 - .L_1378)
.L_1378:
        /*007c*/ 	.word	0x00000000
        /*0080*/ 	.short	0x0004
        /*0082*/ 	.short	0x0020
        /*0084*/ 	.byte	0x00, 0xf0, 0x21, 0x00


	//----- nvinfo : EIATTR_KPARAM_INFO
	.align		4
.L_1379:
        /*0088*/ 	.byte	0x04, 0x17
        /*008a*/ 	.short	(.L_1381 - .L_1380)
.L_1380:
        /*008c*/ 	.word	0x00000000
        /*0090*/ 	.short	0x0003
        /*0092*/ 	.short	0x0018
        /*0094*/ 	.byte	0x00, 0xf0, 0x21, 0x00


	//----- nvinfo : EIATTR_KPARAM_INFO
	.align		4
.L_1381:
        /*0098*/ 	.byte	0x04, 0x17
        /*009a*/ 	.short	(.L_1383 - .L_1382)
.L_1382:
        /*009c*/ 	.word	0x00000000
        /*00a0*/ 	.short	0x0002
        /*00a2*/ 	.short	0x0010
        /*00a4*/ 	.byte	0x00, 0xf0, 0x21, 0x00


	//----- nvinfo : EIATTR_KPARAM_INFO
	.align		4
.L_1383:
        /*00a8*/ 	.byte	0x04, 0x17
        /*00aa*/ 	.short	(.L_1385 - .L_1384)
.L_1384:
        /*00ac*/ 	.word	0x00000000
        /*00b0*/ 	.short	0x0001
        /*00b2*/ 	.short	0x0008
        /*00b4*/ 	.byte	0x00, 0xf0, 0x21, 0x00


	//----- nvinfo : EIATTR_KPARAM_INFO
	.align		4
.L_1385:
        /*00b8*/ 	.byte	0x04, 0x17
        /*00ba*/ 	.short	(.L_1387 - .L_1386)
.L_1386:
        /*00bc*/ 	.word	0x00000000
        /*00c0*/ 	.short	0x0000
        /*00c2*/ 	.short	0x0000
        /*00c4*/ 	.byte	0x00, 0xf0, 0x21, 0x00


	//----- nvinfo : EIATTR_SPARSE_MMA_MASK
	.align		4
.L_1387:
        /*00c8*/ 	.byte	0x03, 0x50
        /*00ca*/ 	.short	0x0000


	//----- nvinfo : EIATTR_MAXREG_COUNT
	.align		4
        /*00cc*/ 	.byte	0x03, 0x1b
        /*00ce*/ 	.short	0x00ff


	//----- nvinfo : EIATTR_NUM_BARRIERS
	.align		4
        /*00d0*/ 	.byte	0x02, 0x4c
        /*00d2*/ 	.byte	0x01
	.zero		1


	//----- nvinfo : EIATTR_MERCURY_ISA_VERSION
	.align		4
        /*00d4*/ 	.byte	0x03, 0x5f
        /*00d6*/ 	.short	0x0101


	//----- nvinfo : EIATTR_COOP_GROUP_MASK_REGIDS
	.align		4
        /*00d8*/ 	.byte	0x04, 0x29
        /*00da*/ 	.short	(.L_1389 - .L_1388)


	//   ....[0]....
.L_1388:
        /*00dc*/ 	.word	0xffffffff


	//   ....[1]....
        /*00e0*/ 	.word	0xffffffff


	//   ....[2]....
        /*00e4*/ 	.word	0xffffffff


	//   ....[3]....
        /*00e8*/ 	.word	0xffffffff


	//   ....[4]....
        /*00ec*/ 	.word	0xffffffff


	//   ....[5]....
        /*00f0*/ 	.word	0xffffffff


	//   ....[6]....
        /*00f4*/ 	.word	0xffffffff


	//   ....[7]....
        /*00f8*/ 	.word	0xffffffff


	//   ....[8]....
        /*00fc*/ 	.word	0xffffffff


	//   ....[9]....
        /*0100*/ 	.word	0xffffffff


	//   ....[10]....
        /*0104*/ 	.word	0xffffffff


	//   ....[11]....
        /*0108*/ 	.word	0xffffffff


	//   ....[12]....
        /*010c*/ 	.word	0xffffffff


	//   ....[13]....
        /*0110*/ 	.word	0xffffffff


	//   ....[14]....
        /*0114*/ 	.word	0xffffffff


	//   ....[15]....
        /*0118*/ 	.word	0xffffffff


	//   ....[16]....
        /*011c*/ 	.word	0xffffffff


	//   ....[17]....
        /*0120*/ 	.word	0xffffffff


	//   ....[18]....
        /*0124*/ 	.word	0xffffffff


	//   ....[19]....
        /*0128*/ 	.word	0xffffffff


	//   ....[20]....
        /*012c*/ 	.word	0xffffffff


	//   ....[21]....
        /*0130*/ 	.word	0xffffffff


	//   ....[22]....
        /*0134*/ 	.word	0xffffffff


	//   ....[23]....
        /*0138*/ 	.word	0xffffffff


	//   ....[24]....
        /*013c*/ 	.word	0xffffffff


	//   ....[25]....
        /*0140*/ 	.word	0xffffffff


	//   ....[26]....
        /*0144*/ 	.word	0xffffffff


	//   ....[27]....
        /*0148*/ 	.word	0xffffffff


	//   ....[28]....
        /*014c*/ 	.word	0xffffffff


	//   ....[29]....
        /*0150*/ 	.word	0xffffffff


	//   ....[30]....
        /*0154*/ 	.word	0xffffffff


	//   ....[31]....
        /*0158*/ 	.word	0xffffffff


	//   ....[32]....
        /*015c*/ 	.word	0xffffffff


	//   ....[33]....
        /*0160*/ 	.word	0xffffffff


	//   ....[34]....
        /*0164*/ 	.word	0xffffffff


	//   ....[35]....
        /*0168*/ 	.word	0xffffffff


	//----- nvinfo : EIATTR_COOP_GROUP_INSTR_OFFSETS
	.align		4
.L_1389:
        /*016c*/ 	.byte	0x04, 0x28
        /*016e*/ 	.short	(.L_1391 - .L_1390)


	//   ....[0]....
.L_1390:
        /*0170*/ 	.word	0x00000190


	//   ....[1]....
        /*0174*/ 	.word	0x00000900


	//   ....[2]....
        /*0178*/ 	.word	0x00000930


	//   ....[3]....
        /*017c*/ 	.word	0x000009a0


	//   ....[4]....
        /*0180*/ 	.word	0x000009b0


	//   ....[5]....
        /*0184*/ 	.word	0x00000a00


	//   ....[6]....
        /*0188*/ 	.word	0x00000a10


	//   ....[7]....
        /*018c*/ 	.word	0x00000a60


	//   ....[8]....
        /*0190*/ 	.word	0x00000a70


	//   ....[9]....
        /*0194*/ 	.word	0x00000ac0


	//   ....[10]....
        /*0198*/ 	.word	0x00000ad0


	//   ....[11]....
        /*019c*/ 	.word	0x00000b70


	//   ....[12]....
        /*01a0*/ 	.word	0x00000ba0


	//   ....[13]....
        /*01a4*/ 	.word	0x00000c00


	//   ....[14]....
        /*01a8*/ 	.word	0x00000c10


	//   ....[15]....
        /*01ac*/ 	.word	0x00000c60


	//   ....[16]....
        /*01b0*/ 	.word	0x00000c70


	//   ....[17]....
        /*01b4*/ 	.word	0x00000cd0


	//   ....[18]....
        /*01b8*/ 	.word	0x00000cf0


	//   ....[19]....
        /*01bc*/ 	.word	0x00000d50


	//   ....[20]....
        /*01c0*/ 	.word	0x00000d60


	//   ....[21]....
        /*01c4*/ 	.word	0x00000e80


	//   ....[22]....
        /*01c8*/ 	.word	0x00000e90


	//   ....[23]....
        /*01cc*/ 	.word	0x00000ee0


	//   ....[24]....
        /*01d0*/ 	.word	0x00000ef0


	//   ....[25]....
        /*01d4*/ 	.word	0x00000f40


	//   ....[26]....
        /*01d8*/ 	.word	0x00000f50


	//   ....[27]....
        /*01dc*/ 	.word	0x00000fa0


	//   ....[28]....
        /*01e0*/ 	.word	0x00000fb0


	//   ....[29]....
        /*01e4*/ 	.word	0x00001000


	//   ....[30]....
        /*01e8*/ 	.word	0x00001010


	//   ....[31]....
        /*01ec*/ 	.word	0x000011e0


	//   ....[32]....
        /*01f0*/ 	.word	0x00001240


	//   ....[33]....
        /*01f4*/ 	.word	0x00001260


	//   ....[34]....
        /*01f8*/ 	.word	0x00001290


	//   ....[35]....
        /*01fc*/ 	.word	0x000012c0


	//----- nvinfo : EIATTR_EXIT_INSTR_OFFSETS
	.align		4
.L_1391:
        /*0200*/ 	.byte	0x04, 0x1c
        /*0202*/ 	.short	(.L_1393 - .L_1392)


	//   ....[0]....
.L_1392:
        /*0204*/ 	.word	0x00001590


	//----- nvinfo : EIATTR_CRS_STACK_SIZE
	.align		4
.L_1393:
        /*0208*/ 	.byte	0x04, 0x1e
        /*020a*/ 	.short	(.L_1395 - .L_1394)
.L_1394:
        /*020c*/ 	.word	0x00000000


	//----- nvinfo : EIATTR_CBANK_PARAM_SIZE
	.align		4
.L_1395:
        /*0210*/ 	.byte	0x03, 0x19
        /*0212*/ 	.short	0x0060


	//----- nvinfo : EIATTR_PARAM_CBANK
	.align		4
        /*0214*/ 	.byte	0x04, 0x0a
        /*0216*/ 	.short	(.L_1397 - .L_1396)
	.align		4
.L_1396:
        /*0218*/ 	.word	index@(.nv.constant0._ZN4vllm3moe44grouped_topk_fused_small_expert_count_kernelI13__nv_bfloat16fiLNS0_11ScoringFuncE0ELi128ELb0ELi8EEEvPT_PfPT1_PKT0_llllllbd)
        /*021c*/ 	.short	0x0210
        /*021e*/ 	.short	0x0060


	//----- nvinfo : EIATTR_SW_WAR
	.align		4
.L_1397:
        /*0220*/ 	.byte	0x04, 0x36
        /*0222*/ 	.short	(.L_1399 - .L_1398)
.L_1398:
        /*0224*/ 	.word	0x00000008
.L_1399:


//--------------------- .nv.info._ZN4vllm3moe44grouped_topk_fused_small_expert_count_kernelI13__nv_bfloat16fiLNS0_11ScoringFuncE0ELi384ELb0ELi8EEEvPT_PfPT1_PKT0_llllllbd --------------------------
	.section	.nv.info._ZN4vllm3moe44grouped_topk_fused_small_expert_count_kernelI13__nv_bfloat16fiLNS0_11ScoringFuncE0ELi384ELb0ELi8EEEvPT_PfPT1_PKT0_llllllbd,"",@"SHT_CUDA_INFO"
	.sectionflags	@""
	.align	4


	//----- nvinfo : EIATTR_CUDA_API_VERSION
	.align		4
        /*0000*/ 	.byte	0x04, 0x37
        /*0002*/ 	.short	(.L_1401 - .L_1400)
.L_1400:
        /*0004*/ 	.word	0x00000082


	//----- nvinfo : EIATTR_KPARAM_INFO
	.align		4
.L_1401:
        /*0008*/ 	.byte	0x04, 0x17
        /*000a*/ 	.short	(.L_1403 - .L_1402)
.L_1402:
        /*000c*/ 	.word	0x00000000
        /*0010*/ 	.short	0x000b
        /*0012*/ 	.short	0x0058
        /*0014*/ 	.byte	0x00, 0xf0, 0x21, 0x00


	//----- nvinfo : EIATTR_KPARAM_INFO
	.align		4
.L_1403:
        /*0018*/ 	.byte	0x04, 0x17
        /*001a*/ 	.short	(.L_1405 - .L_1404)
.L_1404:
        /*001c*/ 	.word	0x00000000
        /*0020*/ 	.short	0x000a
        /*0022*/ 	.short	0x0050
        /*0024*/ 	.byte	0x00, 0xf0, 0x05, 0x00


	//----- nvinfo : EIATTR_KPARAM_INFO
	.align		4
.L_1405:
        /*0028*/ 	.byte	0x04, 0x17
        /*002a*/ 	.short	(.L_1407 - .L_1406)
.L_1406:
        /*002c*/ 	.word	0x00000000
        /*0030*/ 	.short	0x0009
        /*0032*/ 	.short	0x0048
        /*0034*/ 	.byte	0x00, 0xf0, 0x21, 0x00


	//----- nvinfo : EIATTR_KPARAM_INFO
	.align		4
.L_1407:
        /*0038*/ 	.byte	0x04, 0x17
        /*003a*/ 	.short	(.L_1409 - .L_1408)
.L_1408:
        /*003c*/ 	.word	0x00000000
        /*0040*/ 	.short	0x0008
        /*0042*/ 	.short	0x0040
        /*0044*/ 	.byte	0x00, 0xf0, 0x21, 0x00


	//----- nvinfo : EIATTR_KPARAM_INFO
	.align		4
.L_1409:
        /*0048*/ 	.byte	0x04, 0x17
        /*004a*/ 	.short	(.L_1411 - .L_1410)
.L_1410:
        /*004c*/ 	.word	0x00000000
        /*0050*/ 	.short	0x0007
        /*0052*/ 	.short	0x0038
        /*0054*/ 	.byte	0x00, 0xf0, 0x21, 0x00


	//----- nvinfo : EIATTR_KPARAM_INFO
	.align		4
.L_1411:
        /*0058*/ 	.byte	0x04, 0x17
        /*005a*/ 	.short	(.L_1413 - .L_1412)
.L_1412:
        /*005c*/ 	.word	0x00000000
        /*0060*/ 	.short	0x0006
        /*0062*/ 	.short	0x0030
        /*0064*/ 	.byte	0x00, 0xf0, 0x21, 0x00


	//----- nvinfo : EIATTR_KPARAM_INFO
	.align		4
.L_1413:
        /*0068*/ 	.byte	0x04, 0x17
        /*006a*/ 	.short	(.L_1415 - .L_1414)
.L_1414:
        /*006c*/ 	.word	0x00000000
        /*0070*/ 	.short	0x0005
        /*0072*/ 	.short	0x0028
        /*0074*/ 	.byte	0x00, 0xf0, 0x21, 0x00


	//----- nvinfo : EIATTR_KPARAM_INFO
	.align		4
.L_1415:
        /*0078*/ 	.byte	0x04, 0x17
        /*007a*/ 	.short	(.L_1417 - .L_1416)
.L_1416:
        /*007c*/ 	.word	0x00000000
        /*0080*/ 	.short	0x0004
        /*0082*/ 	.short	0x0020
        /*0084*/ 	.byte	0x00, 0xf0, 0x21, 0x00


	//----- nvinfo : EIATTR_KPARAM_INFO
	.align		4
.L_1417:
        /*0088*/ 	.byte	0x04, 0x17
        /*008a*/ 	.short	(.L_1419 - .L_1418)
.L_1418:
        /*008c*/ 	.word	0x00000000
        /*0090*/ 	.short	0x0003
        /*0092*/ 	.short	0x0018
        /*0094*/ 	.byte	0x00, 0xf0, 0x21, 0x00


	//----- nvinfo : EIATTR_KPARAM_INFO
	.align		4
.L_1419:
        /*0098*/ 	.byte	0x04, 0x17
        /*009a*/ 	.short	(.L_1421 - .L_1420)
.L_1420:
        /*009c*/ 	.word	0x00000000
        /*00a0*/ 	.short	0x0002
        /*00a2*/ 	.short	0x0010
        /*00a4*/ 	.byte	0x00, 0xf0, 0x21, 0x00


	//----- nvinfo : EIATTR_KPARAM_INFO
	.align		4
.L_1421:
        /*00a8*/ 	.byte	0x04, 0x17
        /*00aa*/ 	.short	(.L_1423 - .L_1422)
.L_1422:
        /*00ac*/ 	.word	0x00000000
        /*00b0*/ 	.short	0x0001
        /*00b2*/ 	.short	0x0008
        /*00b4*/ 	.byte	0x00, 0xf0, 0x21, 0x00


	//----- nvinfo : EIATTR_KPARAM_INFO
	.align		4
.L_1423:
        /*00b8*/ 	.byte	0x04, 0x17
        /*00ba*/ 	.short	(.L_1425 - .L_1424)
.L_1424:
        /*00bc*/ 	.word	0x00000000
        /*00c0*/ 	.short	0x0000
        /*00c2*/ 	.short	0x0000
        /*00c4*/ 	.byte	0x00, 0xf0, 0x21, 0x00


	//----- nvinfo : EIATTR_SPARSE_MMA_MASK
	.align		4
.L_1425:
        /*00c8*/ 	.byte	0x03, 0x50
        /*00ca*/ 	.short	0x0000


	//----- nvinfo : EIATTR_MAXREG_COUNT
	.align		4
        /*00cc*/ 	.byte	0x03, 0x1b
        /*00ce*/ 	.short	0x00ff


	//----- nvinfo : EIATTR_NUM_BARRIERS
	.align		4
        /*00d0*/ 	.byte	0x02, 0x4c
        /*00d2*/ 	.byte	0x01
	.zero		1


	//----- nvinfo : EIATTR_MERCURY_ISA_VERSION
	.align		4
        /*00d4*/ 	.byte	0x03, 0x5f
        /*00d6*/ 	.short	0x0101


	//----- nvinfo : EIATTR_COOP_GROUP_MASK_REGIDS
	.align		4
        /*00d8*/ 	.byte	0x04, 0x29
        /*00da*/ 	.short	(.L_1427 - .L_1426)


	//   ....[0]....
.L_1426:
        /*00dc*/ 	.word	0xffffffff


	//   ....[1]....
        /*00e0*/ 	.word	0xffffffff


	//   ....[2]....
        /*00e4*/ 	.word	0xffffffff


	//   ....[3]....
        /*00e8*/ 	.word	0xffffffff


	//   ....[4]....
        /*00ec*/ 	.word	0xffffffff


	//   ....[5]....
        /*00f0*/ 	.word	0xffffffff


	//   ....[6]....
        /*00f4*/ 	.word	0xffffffff


	//   ....[7]....
        /*00f8*/ 	.word	0xffffffff


	//   ....[8]....
        /*00fc*/ 	.word	0xffffffff


	//   ....[9]....
        /*0100*/ 	.word	0xffffffff


	//   ....[10]....
        /*0104*/ 	.word	0xffffffff


	//   ....[11]....
        /*0108*/ 	.word	0xffffffff


	//   ....[12]....
        /*010c*/ 	.word	0xffffffff


	//   ....[13]....
        /*0110*/ 	.word	0xffffffff


	//   ....[14]....
        /*0114*/ 	.word	0xffffffff


	//   ....[15]....
        /*0118*/ 	.word	0xffffffff


	//   ....[16]....
        /*011c*/ 	.word	0xffffffff


	//   ....[17]....
        /*0120*/ 	.word	0xffffffff


	//   ....[18]....
        /*0124*/ 	.word	0xffffffff


	//   ....[19]....
        /*0128*/ 	.word	0xffffffff


	//   ....[20]....
        /*012c*/ 	.word	0xffffffff


	//   ....[21]....
        /*0130*/ 	.word	0xffffffff


	//   ....[22]....
        /*0134*/ 	.word	0xffffffff


	//   ....[23]....
        /*0138*/ 	.word	0xffffffff


	//   ....[24]....
        /*013c*/ 	.word	0xffffffff


	//   ....[25]....
        /*0140*/ 	.word	0xffffffff


	//   ....[26]....
        /*0144*/ 	.word	0xffffffff


	//   ....[27]....
        /*0148*/ 	.word	0xffffffff


	//   ....[28]....
        /*014c*/ 	.word	0xffffffff


	//   ....[29]....
        /*0150*/ 	.word	0xffffffff


	//   ....[30]....
        /*0154*/ 	.word	0xffffffff


	//   ....[31]....
        /*0158*/ 	.word	0xffffffff


	//   ....[32]....
        /*015c*/ 	.word	0xffffffff


	//   ....[33]....
        /*0160*/ 	.word	0xffffffff


	//   ....[34]....
        /*0164*/ 	.word	0xffffffff


	//   ....[35]....
        /*0168*/ 	.word	0xffffffff


	//   ....[36]....
        /*016c*/ 	.word	0xffffffff


	//   ....[37]....
        /*0170*/ 	.word	0xffffffff


	//   ....[38]....
        /*0174*/ 	.word	0xffffffff


	//   ....[39]....
        /*0178*/ 	.word	0xffffffff


	//   ....[40]....
        /*017c*/ 	.word	0xffffffff


	//   ....[41]....
        /*0180*/ 	.word	0xffffffff


	//   ....[42]....
        /*0184*/ 	.word	0xffffffff


	//   ....[43]....
        /*0188*/ 	.word	0xffffffff


	//   ....[44]....
        /*018c*/ 	.word	0xffffffff


	//   ....[45]....
        /*0190*/ 	.word	0xffffffff


	//   ....[46]....
        /*0194*/ 	.word	0xffffffff


	//   ....[47]....
        /*0198*/ 	.word	0xffffffff


	//   ....[48]....
        /*019c*/ 	.word	0xffffffff


	//   ....[49]....
        /*01a0*/ 	.word	0xffffffff


	//   ....[50]....
        /*01a4*/ 	.word	0xffffffff


	//   ....[51]....
        /*01a8*/ 	.word	0xffffffff


	//   ....[52]....
        /*01ac*/ 	.word	0xffffffff


	//   ....[53]....
        /*01b0*/ 	.word	0xffffffff


	//   ....[54]....
        /*01b4*/ 	.word	0xffffffff


	//   ....[55]....
        /*01b8*/ 	.word	0xffffffff


	//   ....[56]....
        /*01bc*/ 	.word	0xffffffff


	//   ....[57]....
        /*01c0*/ 	.word	0xffffffff


	//   ....[58]....
        /*01c4*/ 	.word	0xffffffff


	//   ....[59]....
        /*01c8*/ 	.word	0xffffffff


	//   ....[60]....
        /*01cc*/ 	.word	0xffffffff


	//   ....[61]....
        /*01d0*/ 	.word	0xffffffff


	//   ....[62]....
        /*01d4*/ 	.word	0xffffffff


	//   ....[63]....
        /*01d8*/ 	.word	0xffffffff


	//   ....[64]....
        /*01dc*/ 	.word	0xffffffff


	//   ....[65]....
        /*01e0*/ 	.word	0xffffffff


	//   ....[66]....
        /*01e4*/ 	.word	0xffffffff


	//   ....[67]....
        /*01e8*/ 	.word	0xffffffff


	//   ....[68]....
        /*01ec*/ 	.word	0xffffffff


	//   ....[69]....
        /*01f0*/ 	.word	0xffffffff


	//   ....[70]....
        /*01f4*/ 	.word	0xffffffff


	//   ....[71]....
        /*01f8*/ 	.word	0xffffffff


	//   ....[72]....
        /*01fc*/ 	.word	0xffffffff


	//   ....[73]....
        /*0200*/ 	.word	0xffffffff


	//   ....[74]....
        /*0204*/ 	.word	0xffffffff


	//   ....[75]....
        /*0208*/ 	.word	0xffffffff


	//   ....[76]....
        /*020c*/ 	.word	0xffffffff


	//   ....[77]....
        /*0210*/ 	.word	0xffffffff


	//   ....[78]....
        /*0214*/ 	.word	0xffffffff


	//   ....[79]....
        /*0218*/ 	.word	0xffffffff


	//   ....[80]....
        /*021c*/ 	.word	0xffffffff


	//   ....[81]....
        /*0220*/ 	.word	0xffffffff


	//   ....[82]....
        /*0224*/ 	.word	0xffffffff


	//   ....[83]....
        /*0228*/ 	.word	0xffffffff


	//   ....[84]....
        /*022c*/ 	.word	0xffffffff


	//   ....[85]....
        /*0230*/ 	.word	0xffffffff


	//----- nvinfo : EIATTR_COOP_GROUP_INSTR_OFFSETS
	.align		4
.L_1427:
        /*0234*/ 	.byte	0x04, 0x28
        /*0236*/ 	.short	(.L_1429 - .L_1428)


	//   ....[0]....
.L_1428:
        /*0238*/ 	.word	0x00000190


	//   ....[1]....
        /*023c*/ 	.word	0x000009a0


	//   ....[2]....
        /*0240*/ 	.word	0x000009b0


	//   ....[3]....
        /*0244*/ 	.word	0x00000a00


	//   ....[4]....
        /*0248*/ 	.word	0x00000a10


	//   ....[5]....
        /*024c*/ 	.word	0x00000a60


	//   ....[6]....
        /*0250*/ 	.word	0x00000a70


	//   ....[7]....
        /*0254*/ 	.word	0x00000ac0


	//   ....[8]....
        /*0258*/ 	.word	0x00000ad0


	//   ....[9]....
        /*025c*/ 	.word	0x00000b30


	//   ....[10]....
        /*0260*/ 	.word	0x00000b60


	//   ....[11]....
        /*0264*/ 	.word	0x00000c50


	//   ....[12]....
        /*0268*/ 	.word	0x00000c80


	//   ....[13]....
        /*026c*/ 	.word	0x00000d00


	//   ....[14]....
        /*0270*/ 	.word	0x00000d10


	//   ....[15]....
        /*0274*/ 	.word	0x00000d60


	//   ....[16]....
        /*0278*/ 	.word	0x00000d70


	//   ....[17]....
        /*027c*/ 	.word	0x00000dc0


	//   ....[18]....
        /*0280*/ 	.word	0x00000dd0


	//   ....[19]....
        /*0284*/ 	.word	0x00000e20


	//   ....[20]....
        /*0288*/ 	.word	0x00000e30


	//   ....[21]....
        /*028c*/ 	.word	0x00000fd0


	//   ....[22]....
        /*0290*/ 	.word	0x00000fe0


	//   ....[23]....
        /*0294*/ 	.word	0x00001030


	//   ....[24]....
        /*0298*/ 	.word	0x00001040


	//   ....[25]....
        /*029c*/ 	.word	0x00001090


	//   ....[26]....
        /*02a0*/ 	.word	0x000010a0


	//   ....[27]....
        /*02a4*/ 	.word	0x000010f0


	//   ....[28]....
        /*02a8*/ 	.word	0x00001100


	//   ....[29]....
        /*02ac*/ 	.word	0x00001150


	//   ....[30]....
        /*02b0*/ 	.word	0x00001160


	//   ....[31]....
        /*02b4*/ 	.word	0x000016a0


	//   ....[32]....
        /*02b8*/ 	.word	0x000016b0


	//   ....[33]....
        /*02bc*/ 	.word	0x00001700


	//   ....[34]....
        /*02c0*/ 	.word	0x00001710


	//   ....[35]....
        /*02c4*/ 	.word	0x00001760


	//   ....[36]....
        /*02c8*/ 	.word	0x00001770


	//   ....[37]....
        /*02cc*/ 	.word	0x000017c0


	//   ....[38]....
        /*02d0*/ 	.word	0x000017d0


	//   ....[39]....
        /*02d4*/ 	.word	0x00001820


	//   ....[40]....
        /*02d8*/ 	.word	0x00001830


	//   ....[41]....
        /*02dc*/ 	.word	0x000018c0


	//   ....[42]....
        /*02e0*/ 	.word	0x000018d0


	//   ....[43]....
        /*02e4*/ 	.word	0x00001920


	//   ....[44]....
        /*02e8*/ 	.word	0x00001930


	//   ....[45]....
        /*02ec*/ 	.word	0x00001980


	//   ....[46]....
        /*02f0*/ 	.word	0x00001990


	//   ....[47]....
        /*02f4*/ 	.word	0x000019e0


	//   ....[48]....
        /*02f8*/ 	.word	0x000019f0


	//   ....[49]....
        /*02fc*/ 	.word	0x00001a40


	//   ....[50]....
        /*0300*/ 	.word	0x00001a50


	//   ....[51]....
        /*0304*/ 	.word	0x00001af0


	//   ....[52]....
        /*0308*/ 	.word	0x00001b00


	//   ....[53]....
        /*030c*/ 	.word	0x00001b50


	//   ....[54]....
        /*0310*/ 	.word	0x00001b60


	//   ....[55]....
        /*0314*/ 	.word	0x00001bb0


	//   ....[56]....
        /*0318*/ 	.word	0x00001bc0


	//   ....[57]....
        /*031c*/ 	.word	0x00001c10


	//   ....[58]....
        /*0320*/ 	.word	0x00001c20


	//   ....[59]....
        /*0324*/ 	.word	0x00001c70


	//   ....[60]....
        /*0328*/ 	.word	0x00001c80


	//   ....[61]....
        /*032c*/ 	.word	0x00001d10


	//   ....[62]....
        /*0330*/ 	.word	0x00001d20


	//   ....[63]....
        /*0334*/ 	.word	0x00001d70


	//   ....[64]....
        /*0338*/ 	.word	0x00001d80


	//   ....[65]....
        /*033c*/ 	.word	0x00001dd0


	//   ....[66]....
        /*0340*/ 	.word	0x00001de0


	//   ....[67]....
        /*0344*/ 	.word	0x00001e40


	//   ....[68]....
        /*0348*/ 	.word	0x00001e50


	//   ....[69]....
        /*034c*/ 	.word	0x00001ec0


	//   ....[70]....
        /*0350*/ 	.word	0x00001f00


	//   ....[71]....
        /*0354*/ 	.word	0x00002150


	//   ....[72]....
        /*0358*/ 	.word	0x00002160


	//   ....[73]....
        /*035c*/ 	.word	0x000021b0


	//   ....[74]....
        /*0360*/ 	.word	0x000021c0


	//   ....[75]....
        /*0364*/ 	.word	0x00002210


	//   ....[76]....
        /*0368*/ 	.word	0x00002220


	//   ....[77]....
        /*036c*/ 	.word	0x00002280


	//   ....[78]....
        /*0370*/ 	.word	0x00002290


	//   ....[79]....
        /*0374*/ 	.word	0x000022e0


	//   ....[80]....
        /*0378*/ 	.word	0x000022f0


	//   ....[81]....
        /*037c*/ 	.word	0x00002570


	//   ....[82]....
        /*0380*/ 	.word	0x000025d0


	//   ....[83]....
        /*0384*/ 	.word	0x000025f0


	//   ....[84]....
        /*0388*/ 	.word	0x00002620


	//   ....[85]....
        /*038c*/ 	.word	0x00002650


	//----- nvinfo : EIATTR_EXIT_INSTR_OFFSETS
	.align		4
.L_1429:
        /*0390*/ 	.byte	0x04, 0x1c
        /*0392*/ 	.short	(.L_1431 - .L_1430)


	//   ....[0]....
.L_1430:
        /*0394*/ 	.word	0x00002920


	//----- nvinfo : EIATTR_CRS_STACK_SIZE
	.align		4
.L_1431:
        /*0398*/ 	.byte	0x04, 0x1e
        /*039a*/ 	.short	(.L_1433 - .L_1432)
.L_1432:
        /*039c*/ 	.word	0x00000000


	//----- nvinfo : EIATTR_CBANK_PARAM_SIZE
	.align		4
.L_1433:
        /*03a0*/ 	.byte	0x03, 0x19
        /*03a2*/ 	.short	0x0060


	//----- nvinfo : EIATTR_PARAM_CBANK
	.align		4
        /*03a4*/ 	.byte	0x04, 0x0a
        /*03a6*/ 	.short	(.L_1435 - .L_1434)
	.align		4
.L_1434:
        /*03a8*/ 	.word	index@(.nv.constant0._ZN4vllm3moe44grouped_topk_fused_small_expert_count_kernelI13__nv_bfloat16fiLNS0_11ScoringFuncE0ELi384ELb0ELi8EEEvPT_PfPT1_PKT0_llllllbd)
        /*03ac*/ 	.short	0x0210
        /*03ae*/ 	.short	0x0060


	//----- nvinfo : EIATTR_SW_WAR
	.align		4
.L_1435:
        /*03b0*/ 	.byte	0x04, 0x36
        /*03b2*/ 	.short	(.L_1437 - .L_1436)
.L_1436:
        /*03b4*/ 	.word	0x00000008
.L_1437:


//--------------------- .nv.info._ZN4vllm3moe44grouped_topk_fused_small_expert_count_kernelI13__nv_bfloat16fiLNS0_11ScoringFuncE0ELi512ELb0ELi8EEEvPT_PfPT1_PKT0_llllllbd --------------------------
	.section	.nv.info._ZN4vllm3moe44grouped_topk_fused_small_expert_count_kernelI13__nv_bfloat16fiLNS0_11ScoringFuncE0ELi512ELb0ELi8EEEvPT_PfPT1_PKT0_llllllbd,"",@"SHT_CUDA_INFO"
	.sectionflags	@""
	.align	4


	//----- nvinfo : EIATTR_CUDA_API_VERSION
	.align		4
        /*0000*/ 	.byte	0x04, 0x37
        /*0002*/ 	.short	(.L_1439 - .L_1438)
.L_1438:
        /*0004*/ 	.word	0x00000082


	//----- nvinfo : EIATTR_KPARAM_INFO
	.align		4
.L_1439:
        /*0008*/ 	.byte	0x04, 0x17
        /*000a*/ 	.short	(.L_1441 - .L_1440)
.L_1440:
        /*000c*/ 	.word	0x00000000
        /*0010*/ 	.short	0x000b
        /*0012*/ 	.short	0x0058
        /*0014*/ 	.byte	0x00, 0xf0, 0x21, 0x00


	//----- nvinfo : EIATTR_KPARAM_INFO
	.align		4
.L_1441:
        /*0018*/ 	.byte	0x04, 0x17
        /*001a*/ 	.short	(.L_1443 - .L_1442)
.L_1442:
        /*001c*/ 	.word	0x00000000
        /*0020*/ 	.short	0x000a
        /*0022*/ 	.short	0x0050
        /*0024*/ 	.byte	0x00, 0xf0, 0x05, 0x00


	//----- nvinfo : EIATTR_KPARAM_INFO
	.align		4
.L_1443:
        /*0028*/ 	.byte	0x04, 0x17
        /*002a*/ 	.short	(.L_1445 - .L_1444)
.L_1444:
        /*002c*/ 	.word	0x00000000
        /*0030*/ 	.short	0x0009
        /*0032*/ 	.short	0x0048
        /*0034*/ 	.byte	0x00, 0xf0, 0x21, 0x00


	//----- nvinfo : EIATTR_KPARAM_INFO
	.align		4
.L_1445:
        /*0038*/ 	.byte	0x04, 0x17
        /*003a*/ 	.short	(.L_1447 - .L_1446)
.L_1446:
        /*003c*/ 	.word	0x00000000
        /*0040*/ 	.short	0x0008
        /*0042*/ 	.short	0x0040
        /*0044*/ 	.byte	0x00, 0xf0, 0x21, 0x00


	//----- nvinfo : EIATTR_KPARAM_INFO
	.align		4
.L_1447:
        /*0048*/ 	.byte	0x04, 0x17
        /*004a*/ 	.short	(.L_1449 - .L_1448)
.L_1448:
        /*004c*/ 	.word	0x00000000
        /*0050*/ 	.short	0x0007
        /*0052*/ 	.short	0x0038
        /*0054*/ 	.byte	0x00, 0xf0, 0x21, 0x00


	//----- nvinfo : EIATTR_KPARAM_INFO
	.align		4
.L_1449:
        /*0058*/ 	.byte	0x04, 0x17
        /*005a*/ 	.short	(.L_1451 - .L_1450)
.L_1450:
        /*005c*/ 	.word	0x00000000
        /*0060*/ 	.short	0x0006
        /*0062*/ 	.short	0x0030
        /*0064*/ 	.byte	0x00, 0xf0, 0x21, 0x00


	//----- nvinfo : EIATTR_KPARAM_INFO
	.align		4
.L_1451:
        /*0068*/ 	.byte	0x04, 0x17
        /*006a*/ 	.short	(.L_1453 - .L_1452)
.L_1452:
        /*006c*/ 	.word	0x00000000
        /*0070*/ 	.short	0x0005
        /*0072*/ 	.short	0x0028
        /*0074*/ 	.byte	0x00, 0xf0, 0x21, 0x00


	//----- nvinfo : EIATTR_KPARAM_INFO
	.align		4
.L_1453:
        /*0078*/ 	.byte	0x04, 0x17
        /*007a*/ 	.short	(.L_1455 - .L_1454)
.L_1454:
        /*007c*/ 	.word	0x00000000
        /*0080*/ 	.short	0x0004
        /*0082*/ 	.short	0x0020
        /*0084*/ 	.byte	0x00, 0xf0, 0x21, 0x00


	//----- nvinfo : EIATTR_KPARAM_INFO
	.align		4
.L_1455:
        /*0088*/ 	.byte	0x04, 0x17
        /*008a*/ 	.short	(.L_1457 - .L_1456)
.L_1456:
        /*008c*/ 	.word	0x00000000
        /*0090*/ 	.short	0x0003
        /*0092*/ 	.short	0x0018
        /*0094*/ 	.byte	0x00, 0xf0, 0x21, 0x00


	//----- nvinfo : EIATTR_KPARAM_INFO
	.align		4
.L_1457:
        /*0098*/ 	.byte	0x04, 0x17
        /*009a*/ 	.short	(.L_1459 - .L_1458)
.L_1458:
        /*009c*/ 	.word	0x00000000
        /*00a0*/ 	.short	0x0002
        /*00a2*/ 	.short	0x0010
        /*00a4*/ 	.byte	0x00, 0xf0, 0x21, 0x00


	//----- nvinfo : EIATTR_KPARAM_INFO
	.align		4
.L_1459:
        /*00a8*/ 	.byte	0x04, 0x17
        /*00aa*/ 	.short	(.L_1461 - .L_1460)
.L_1460:
        /*00ac*/ 	.word	0x00000000
        /*00b0*/ 	.short	0x0001
        /*00b2*/ 	.short	0x0008
        /*00b4*/ 	.byte	0x00, 0xf0, 0x21, 0x00


	//----- nvinfo : EIATTR_KPARAM_INFO
	.align		4
.L_1461:
        /*00b8*/ 	.byte	0x04, 0x17
        /*00ba*/ 	.short	(.L_1463 - .L_1462)
.L_1462:
        /*00bc*/ 	.word	0x00000000
        /*00c0*/ 	.short	0x0000
        /*00c2*/ 	.short	0x0000
        /*00c4*/ 	.byte	0x00, 0xf0, 0x21, 0x00


	//----- nvinfo : EIATTR_SPARSE_MMA_MASK
	.align		4
.L_1463:
        /*00c8*/ 	.byte	0x03, 0x50
        /*00ca*/ 	.short	0x0000


	//----- nvinfo : EIATTR_MAXREG_COUNT
	.align		4
        /*00cc*/ 	.byte	0x03, 0x1b
        /*00ce*/ 	.short	0x00ff


	//----- nvinfo : EIATTR_NUM_BARRIERS
	.align		4
        /*00d0*/ 	.byte	0x02, 0x4c
        /*00d2*/ 	.byte	0x01
	.zero		1


	//----- nvinfo : EIATTR_MERCURY_ISA_VERSION
	.align		4
        /*00d4*/ 	.byte	0x03, 0x5f
        /*00d6*/ 	.short	0x0101


	//----- nvinfo : EIATTR_COOP_GROUP_MASK_REGIDS
	.align		4
        /*00d8*/ 	.byte	0x04, 0x29
        /*00da*/ 	.short	(.L_1465 - .L_1464)


	//   ....[0]....
.L_1464:
        /*00dc*/ 	.word	0xffffffff


	//   ....[1]....
        /*00e0*/ 	.word	0xffffffff


	//   ....[2]....
        /*00e4*/ 	.word	0xffffffff


	//   ....[3]....
        /*00e8*/ 	.word	0xffffffff


	//   ....[4]....
        /*00ec*/ 	.word	0xffffffff


	//   ....[5]....
        /*00f0*/ 	.word	0xffffffff


	//   ....[6]....
        /*00f4*/ 	.word	0xffffffff


	//   ....[7]....
        /*00f8*/ 	.word	0xffffffff


	//   ....[8]....
        /*00fc*/ 	.word	0xffffffff


	//   ....[9]....
        /*0100*/ 	.word	0xffffffff


	//   ....[10]....
        /*0104*/ 	.word	0xffffffff


	//   ....[11]....
        /*0108*/ 	.word	0xffffffff


	//   ....[12]....
        /*010c*/ 	.word	0xffffffff


	//   ....[13]....
        /*0110*/ 	.word	0xffffffff


	//   ....[14]....
        /*0114*/ 	.word	0xffffffff


	//   ....[15]....
        /*0118*/ 	.word	0xffffffff


	//   ....[16]....
        /*011c*/ 	.word	0xffffffff


	//   ....[17]....
        /*0120*/ 	.word	0xffffffff


	//   ....[18]....
        /*0124*/ 	.word	0xffffffff


	//   ....[19]....
        /*0128*/ 	.word	0xffffffff


	//   ....[20]....
        /*012c*/ 	.word	0xffffffff


	//   ....[21]....
        /*0130*/ 	.word	0xffffffff


	//   ....[22]....
        /*0134*/ 	.word	0xffffffff


	//   ....[23]....
        /*0138*/ 	.word	0xffffffff


	//   ....[24]....
        /*013c*/ 	.word	0xffffffff


	//   ....[25]....
        /*0140*/ 	.word	0xffffffff


	//   ....[26]....
        /*0144*/ 	.word	0xffffffff


	//   ....[27]....
        /*0148*/ 	.word	0xffffffff


	//   ....[28]....
        /*014c*/ 	.word	0xffffffff


	//   ....[29]....
        /*0150*/ 	.word	0xffffffff


	//   ....[30]....
        /*0154*/ 	.word	0xffffffff


	//   ....[31]....
        /*0158*/ 	.word	0xffffffff


	//   ....[32]....
        /*015c*/ 	.word	0xffffffff


	//   ....[33]....
        /*0160*/ 	.word	0xffffffff


	//   ....[34]....
        /*0164*/ 	.word	0xffffffff


	//   ....[35]....
        /*0168*/ 	.word	0xffffffff


	//   ....[36]....
        /*016c*/ 	.word	0xffffffff


	//   ....[37]....
        /*0170*/ 	.word	0xffffffff


	//   ....[38]....
        /*0174*/ 	.word	0xffffffff


	//   ....[39]....
        /*0178*/ 	.word	0xffffffff


	//   ....[40]....
        /*017c*/ 	.word	0xffffffff


	//   ....[41]....
        /*0180*/ 	.word	0xffffffff


	//   ....[42]....
        /*0184*/ 	.word	0xffffffff


	//   ....[43]....
        /*0188*/ 	.word	0xffffffff


	//   ....[44]....
        /*018c*/ 	.word	0xffffffff


	//   ....[45]....
        /*0190*/ 	.word	0xffffffff


	//   ....[46]....
        /*0194*/ 	.word	0xffffffff


	//   ....[47]....
        /*0198*/ 	.word	0xffffffff


	//   ....[48]....
        /*019c*/ 	.word	0xffffffff


	//   ....[49]....
        /*01a0*/ 	.word	0xffffffff


	//   ....[50]....
        /*01a4*/ 	.word	0xffffffff


	//   ....[51]....
        /*01a8*/ 	.word	0xffffffff


	//   ....[52]....
        /*01ac*/ 	.word	0xffffffff


	//   ....[53]....
        /*01b0*/ 	.word	0xffffffff


	//   ....[54]....
        /*01b4*/ 	.word	0xffffffff


	//   ....[55]....
        /*01b8*/ 	.word	0xffffffff


	//   ....[56]....
        /*01bc*/ 	.word	0xffffffff


	//   ....[57]....
        /*01c0*/ 	.word	0xffffffff


	//   ....[58]....
        /*01c4*/ 	.word	0xffffffff


	//   ....[59]....
        /*01c8*/ 	.word	0xffffffff


	//   ....[60]....
        /*01cc*/ 	.word	0xffffffff


	//   ....[61]....
        /*01d0*/ 	.word	0xffffffff


	//   ....[62]....
        /*01d4*/ 	.word	0xffffffff


	//   ....[63]....
        /*01d8*/ 	.word	0xffffffff


	//   ....[64]....
        /*01dc*/ 	.word	0xffffffff


	//   ....[65]....
        /*01e0*/ 	.word	0xffffffff


	//   ....[66]....
        /*01e4*/ 	.word	0xffffffff


	//   ....[67]....
        /*01e8*/ 	.word	0xffffffff


	//   ....[68]....
        /*01ec*/ 	.word	0xffffffff


	//   ....[69]....
        /*01f0*/ 	.word	0xffffffff


	//   ....[70]....
        /*01f4*/ 	.word	0xffffffff


	//   ....[71]....
        /*01f8*/ 	.word	0xffffffff


	//   ....[72]....
        /*01fc*/ 	.word	0xffffffff


	//   ....[73]....
        /*0200*/ 	.word	0xffffffff


	//   ....[74]....
        /*0204*/ 	.word	0xffffffff


	//   ....[75]....
        /*0208*/ 	.word	0xffffffff


	//   ....[76]....
        /*020c*/ 	.word	0xffffffff


	//   ....[77]....
        /*0210*/ 	.word	0xffffffff


	//   ....[78]....
        /*0214*/ 	.word	0xffffffff


	//   ....[79]....
        /*0218*/ 	.word	0xffffffff


	//   ....[80]....
        /*021c*/ 	.word	0xffffffff


	//   ....[81]....
        /*0220*/ 	.word	0xffffffff


	//   ....[82]....
        /*0224*/ 	.word	0xffffffff


	//   ....[83]....
        /*0228*/ 	.word	0xffffffff


	//   ....[84]....
        /*022c*/ 	.word	0xffffffff


	//   ....[85]....
        /*0230*/ 	.word	0xffffffff


	//----- nvinfo : EIATTR_COOP_GROUP_INSTR_OFFSETS
	.align		4
.L_1465:
        /*0234*/ 	.byte	0x04, 0x28
        /*0236*/ 	.short	(.L_1467 - .L_1466)


	//   ....[0]....
.L_1466:
        /*0238*/ 	.word	0x00000190


	//   ....[1]....
        /*023c*/ 	.word	0x000009a0


	//   ....[2]....
        /*0240*/ 	.word	0x000009b0


	//   ....[3]....
        /*0244*/ 	.word	0x00000a00


	//   ....[4]....
        /*0248*/ 	.word	0x00000a10


	//   ....[5]....
        /*024c*/ 	.word	0x00000a60


	//   ....[6]....
        /*0250*/ 	.word	0x00000a70


	//   ....[7]....
        /*0254*/ 	.word	0x00000ac0


	//   ....[8]....
        /*0258*/ 	.word	0x00000ad0


	//   ....[9]....
        /*025c*/ 	.word	0x00000b30


	//   ....[10]....
        /*0260*/ 	.word	0x00000b60


	//   ....[11]....
        /*0264*/ 	.word	0x00000c50


	//   ....[12]....
        /*0268*/ 	.word	0x00000c80


	//   ....[13]....
        /*026c*/ 	.word	0x00000d00


	//   ....[14]....
        /*0270*/ 	.word	0x00000d10


	//   ....[15]....
        /*0274*/ 	.word	0x00000d60


	//   ....[16]....
        /*0278*/ 	.word	0x00000d70


	//   ....[17]....
        /*027c*/ 	.word	0x00000dc0


	//   ....[18]....
        /*0280*/ 	.word	0x00000dd0


	//   ....[19]....
        /*0284*/ 	.word	0x00000e20


	//   ....[20]....
        /*0288*/ 	.word	0x00000e30


	//   ....[21]....
        /*028c*/ 	.word	0x00000fd0


	//   ....[22]....
        /*0290*/ 	.word	0x00000fe0


	//   ....[23]....
        /*0294*/ 	.word	0x00001030


	//   ....[24]....
        /*0298*/ 	.word	0x00001040


	//   ....[25]....
        /*029c*/ 	.word	0x00001090


	//   ....[26]....
        /*02a0*/ 	.word	0x000010a0


	//   ....[27]....
        /*02a4*/ 	.word	0x000010f0


	//   ....[28]....
        /*02a8*/ 	.word	0x00001100


	//   ....[29]....
        /*02ac*/ 	.word	0x00001150


	//   ....[30]....
        /*02b0*/ 	.word	0x00001160


	//   ....[31]....
        /*02b4*/ 	.word	0x00001620


	//   ....[32]....
        /*02b8*/ 	.word	0x00001630


	//   ....[33]....
        /*02bc*/ 	.word	0x00001680


	//   ....[34]....
        /*02c0*/ 	.word	0x00001690


	//   ....[35]....
        /*02c4*/ 	.word	0x000016e0


	//   ....[36]....
        /*02c8*/ 	.word	0x000016f0


	//   ....[37]....
        /*02cc*/ 	.word	0x00001740


	//   ....[38]....
        /*02d0*/ 	.word	0x00001750


	//   ....[39]....
        /*02d4*/ 	.word	0x000017a0


	//   ....[40]....
        /*02d8*/ 	.word	0x000017b0


	//   ....[41]....
        /*02dc*/ 	.word	0x00001840


	//   ....[42]....
        /*02e0*/ 	.word	0x00001850


	//   ....[43]....
        /*02e4*/ 	.word	0x000018a0


	//   ....[44]....
        /*02e8*/ 	.word	0x000018b0


	//   ....[45]....
        /*02ec*/ 	.word	0x00001900


	//   ....[46]....
        /*02f0*/ 	.word	0x00001910


	//   ....[47]....
        /*02f4*/ 	.word	0x00001960


	//   ....[48]....
        /*02f8*/ 	.word	0x00001970


	//   ....[49]....
        /*02fc*/ 	.word	0x000019c0


	//   ....[50]....
        /*0300*/ 	.word	0x000019d0


	//   ....[51]....
        /*0304*/ 	.word	0x00001a70


	//   ....[52]....
        /*0308*/ 	.word	0x00001a80


	//   ....[53]....
        /*030c*/ 	.word	0x00001ad0


	//   ....[54]....
        /*0310*/ 	.word	0x00001ae0


	//   ....[55]....
        /*0314*/ 	.word	0x00001b30


	//   ....[56]....
        /*0318*/ 	.word	0x00001b40


	//   ....[57]....
        /*031c*/ 	.word	0x00001b90


	//   ....[58]....
        /*0320*/ 	.word	0x00001ba0


	//   ....[59]....
        /*0324*/ 	.word	0x00001bf0


	//   ....[60]....
        /*0328*/ 	.word	0x00001c00


	//   ....[61]....
        /*032c*/ 	.word	0x00001c90


	//   ....[62]....
        /*0330*/ 	.word	0x00001ca0


	//   ....[63]....
        /*0334*/ 	.word	0x00001cf0


	//   ....[64]....
        /*0338*/ 	.word	0x00001d00


	//   ....[65]....
        /*033c*/ 	.word	0x00001d50


	//   ....[66]....
        /*0340*/ 	.word	0x00001d60


	//   ....[67]....
        /*0344*/ 	.word	0x00001dc0


	//   ....[68]....
        /*0348*/ 	.word	0x00001dd0


	//   ....[69]....
        /*034c*/ 	.word	0x00001e40


	//   ....[70]....
        /*0350*/ 	.word	0x00001e80


	//   ....[71]....
        /*0354*/ 	.word	0x000020e0


	//   ....[72]....
        /*0358*/ 	.word	0x000020f0


	//   ....[73]....
        /*035c*/ 	.word	0x00002140


	//   ....[74]....
        /*0360*/ 	.word	0x00002150


	//   ....[75]....
        /*0364*/ 	.word	0x000021a0


	//   ....[76]....
        /*0368*/ 	.word	0x000021b0


	//   ....[77]....
        /*036c*/ 	.word	0x00002200


	//   ....[78]....
        /*0370*/ 	.word	0x00002210


	//   ....[79]....
        /*0374*/ 	.word	0x00002260


	//   ....[80]....
        /*0378*/ 	.word	0x00002270


	//   ....[81]....
        /*037c*/ 	.word	0x000024e0


	//   ....[82]....
        /*0380*/ 	.word	0x00002540


	//   ....[83]....
        /*0384*/ 	.word	0x00002560


	//   ....[84]....
        /*0388*/ 	.word	0x00002590


	//   ....[85]....
        /*038c*/ 	.word	0x000025c0


	//----- nvinfo : EIATTR_EXIT_INSTR_OFFSETS
	.align		4
.L_1467:
        /*0390*/ 	.byte	0x04, 0x1c
        /*0392*/ 	.short	(.L_1469 - .L_1468)


	//   ....[0]....
.L_1468:
        /*0394*/ 	.word	0x00002890


	//----- nvinfo : EIATTR_CRS_STACK_SIZE
	.align		4
.L_1469:
        /*0398*/ 	.byte	0x04, 0x1e
        /*039a*/ 	.short	(.L_1471 - .L_1470)
.L_1470:
        /*039c*/ 	.word	0x00000000


	//----- nvinfo : EIATTR_CBANK_PARAM_SIZE
	.align		4
.L_1471:
        /*03a0*/ 	.byte	0x03, 0x19
        /*03a2*/ 	.short	0x0060


	//----- nvinfo : EIATTR_PARAM_CBANK
	.align		4
        /*03a4*/ 	.byte	0x04, 0x0a
        /*03a6*/ 	.short	(.L_1473 - .L_1472)
	.align		4
.L_1472:
        /*03a8*/ 	.word	index@(.nv.constant0._ZN4vllm3moe44grouped_topk_fused_small_expert_count_kernelI13__nv_bfloat16fiLNS0_11ScoringFuncE0ELi512ELb0ELi8EEEvPT_PfPT1_PKT0_llllllbd)
        /*03ac*/ 	.short	0x0210
        /*03ae*/ 	.short	0x0060


	//----- nvinfo : EIATTR_SW_WAR
	.align		4
.L_1473:
        /*03b0*/ 	.byte	0x04, 0x36
        /*03b2*/ 	.short	(.L_1475 - .L_1474)
.L_1474:
        /*03b4*/ 	.word	0x00000008
.L_1475:


//--------------------- .nv.info._ZN4vllm3moe44grouped_topk_fused_small_expert_count_kernelI13__nv_bfloat16fiLNS0_11ScoringFuncE0ELi512ELb0ELi22EEEvPT_PfPT1_PKT0_llllllbd --------------------------
	.section	.nv.info._ZN4vllm3moe44grouped_topk_fused_small_expert_count_kernelI13__nv_bfloat16fiLNS0_11ScoringFuncE0ELi512ELb0ELi22EEEvPT_PfPT1_PKT0_llllllbd,"",@"SHT_CUDA_INFO"
	.sectionflags	@""
	.align	4


	//----- nvinfo : EIATTR_CUDA_API_VERSION
	.align		4
        /*0000*/ 	.byte	0x04, 0x37
        /*0002*/ 	.short	(.L_1477 - .L_1476)
.L_1476:
        /*0004*/ 	.word	0x00000082


	//----- nvinfo : EIATTR_KPARAM_INFO
	.align		4
.L_1477:
        /*0008*/ 	.byte	0x04, 0x17
        /*000a*/ 	.short	(.L_1479 - .L_1478)
.L_1478:
        /*000c*/ 	.word	0x00000000
        /*0010*/ 	.short	0x000b
        /*0012*/ 	.short	0x0058
        /*0014*/ 	.byte	0x00, 0xf0, 0x21, 0x00


	//----- nvinfo : EIATTR_KPARAM_INFO
	.align		4
.L_1479:
        /*0018*/ 	.byte	0x04, 0x17
        /*001a*/ 	.short	(.L_1481 - .L_1480)
.L_1480:
        /*001c*/ 	.word	0x00000000
        /*0020*/ 	.short	0x000a
        /*0022*/ 	.short	0x0050
        /*0024*/ 	.byte	0x00, 0xf0, 0x05, 0x00


	//----- nvinfo : EIATTR_KPARAM_INFO
	.align		4
.L_1481:
        /*0028*/ 	.byte	0x04, 0x17
        /*002a*/ 	.short	(.L_1483 - .L_1482)
.L_1482:
        /*002c*/ 	.word	0x00000000
        /*0030*/ 	.short	0x0009
        /*0032*/ 	.short	0x0048
        /*0034*/ 	.byte	0x00, 0xf0, 0x21, 0x00


	//----- nvinfo : EIATTR_KPARAM_INFO
	.align		4
.L_1483:
        /*0038*/ 	.byte	0x04, 0x17
        /*003a*/ 	.short	(.L_1485 - .L_1484)
.L_1484:
        /*003c*/ 	.word	0x00000000
        /*0040*/ 	.short	0x0008
        /*0042*/ 	.short	0x0040
        /*0044*/ 	.byte	0x00, 0xf0, 0x21, 0x00


	//----- nvinfo : EIATTR_KPARAM_INFO
	.align		4
.L_1485:
        /*0048*/ 	.byte	0x04, 0x17
        /*004a*/ 	.short	(.L_1487 - .L_1486)
.L_1486:
        /*004c*/ 	.word	0x00000000
        /*0050*/ 	.short	0x0007
        /*0052*/ 	.short	0x0038
        /*0054*/ 	.byte	0x00, 0xf0, 0x21, 0x00


	//----- nvinfo : EIATTR_KPARAM_INFO
	.align		4
.L_1487:
        /*0058*/ 	.byte	0x04, 0x17
        /*005a*/ 	.short	(.L_1489 - .L_1488)
.L_1488:
        /*005c*/ 	.word	0x00000000
        /*0060*/ 	.short	0x0006
        /*0062*/ 	.short	0x0030
        /*0064*/ 	.byte	0x00, 0xf0, 0x21, 0x00


	//----- nvinfo : EIATTR_KPARAM_INFO
	.align		4
.L_1489:
        /*0068*/ 	.byte	0x04, 0x17
        /*006a*/ 	.short	(.L_1491 - .L_1490)
.L_1490:
        /*006c*/ 	.word	0x00000000
        /*0070*/ 	.short	0x0005
        /*0072*/ 	.short	0x0028
        /*0074*/ 	.byte	0x00, 0xf0, 0x21, 0x00


	//----- nvinfo : EIATTR_KPARAM_INFO
	.align		4
.L_1491:
        /*0078*/ 	.byte	0x04, 0x17
        /*007a*/ 	.short	(.L_1493 - .L_1492)
.L_1492:
        /*007c*/ 	.word	0x00000000
        /*0080*/ 	.short	0x0004
        /*0082*/ 	.short	0x0020
        /*0084*/ 	.byte	0x00, 0xf0, 0x21, 0x00


	//----- nvinfo : EIATTR_KPARAM_INFO
	.align		4
.L_1493:
        /*0088*/ 	.byte	0x04, 0x17
        /*008a*/ 	.short	(.L_1495 - .L_1494)
.L_1494:
        /*008c*/ 	.word	0x00000000
        /*0090*/ 	.short	0x0003
        /*0092*/ 	.short	0x0018
        /*0094*/ 	.byte	0x00, 0xf0, 0x21, 0x00


	//----- nvinfo : EIATTR_KPARAM_INFO
	.align		4
.L_1495:
        /*0098*/ 	.byte	0x04, 0x17
        /*009a*/ 	.short	(.L_1497 - .L_1496)
.L_1496:
        /*009c*/ 	.word	0x00000000
        /*00a0*/ 	.short	0x0002
        /*00a2*/ 	.short	0x0010
        /*00a4*/ 	.byte	0x00, 0xf0, 0x21, 0x00


	//----- nvinfo : EIATTR_KPARAM_INFO
	.align		4
.L_1497:
        /*00a8*/ 	.byte	0x04, 0x17
        /*00aa*/ 	.short	(.L_1499 - .L_1498)
.L_1498:
        /*00ac*/ 	.word	0x00000000
        /*00b0*/ 	.short	0x0001
        /*00b2*/ 	.short	0x0008
        /*00b4*/ 	.byte	0x00, 0xf0, 0x21, 0x00


	//----- nvinfo : EIATTR_KPARAM_INFO
	.align		4
.L_1499:
        /*00b8*/ 	.byte	0x04, 0x17
        /*00ba*/ 	.short	(.L_1501 - .L_1500)
.L_1500:
        /*00bc*/ 	.word	0x00000000
        /*00c0*/ 	.short	0x0000
        /*00c2*/ 	.short	0x0000
        /*00c4*/ 	.byte	0x00, 0xf0, 0x21, 0x00


	//----- nvinfo : EIATTR_SPARSE_MMA_MASK
	.align		4
.L_1501:
        /*00c8*/ 	.byte	0x03, 0x50
        /*00ca*/ 	.short	0x0000


	//----- nvinfo : EIATTR_MAXREG_COUNT
	.align		4
        /*00cc*/ 	.byte	0x03, 0x1b
        /*00ce*/ 	.short	0x00ff


	//----- nvinfo : EIATTR_NUM_BARRIERS
	.align		4
        /*00d0*/ 	.byte	0x02, 0x4c
        /*00d2*/ 	.byte	0x01
	.zero		1


	//----- nvinfo : EIATTR_MERCURY_ISA_VERSION
	.align		4
        /*00d4*/ 	.byte	0x03, 0x5f
        /*00d6*/ 	.short	0x0101


	//----- nvinfo : EIATTR_COOP_GROUP_MASK_REGIDS
	.align		4
        /*00d8*/ 	.byte	0x04, 0x29
        /*00da*/ 	.short	(.L_1503 - .L_1502)


	//   ....[0]....
.L_1502:
        /*00dc*/ 	.word	0xffffffff


	//   ....[1]....
        /*00e0*/ 	.word	0xffffffff


	//   ....[2]....
        /*00e4*/ 	.word	0xffffffff


	//   ....[3]....
        /*00e8*/ 	.word	0xffffffff


	//   ....[4]....
        /*00ec*/ 	.word	0xffffffff


	//   ....[5]....
        /*00f0*/ 	.word	0xffffffff


	//   ....[6]....
        /*00f4*/ 	.word	0xffffffff


	//   ....[7]....
        /*00f8*/ 	.word	0xffffffff


	//   ....[8]....
        /*00fc*/ 	.word	0xffffffff


	//   ....[9]....
        /*0100*/ 	.word	0xffffffff


	//   ....[10]....
        /*0104*/ 	.word	0xffffffff


	//   ....[11]....
        /*0108*/ 	.word	0xffffffff


	//   ....[12]....
        /*010c*/ 	.word	0xffffffff


	//   ....[13]....
        /*0110*/ 	.word	0xffffffff


	//   ....[14]....
        /*0114*/ 	.word	0xffffffff


	//   ....[15]....
        /*0118*/ 	.word	0xffffffff


	//   ....[16]....
        /*011c*/ 	.word	0xffffffff


	//   ....[17]....
        /*0120*/ 	.word	0xffffffff


	//   ....[18]....
        /*0124*/ 	.word	0xffffffff


	//   ....[19]....
        /*0128*/ 	.word	0xffffffff


	//   ....[20]....
        /*012c*/ 	.word	0xffffffff


	//   ....[21]....
        /*0130*/ 	.word	0xffffffff


	//   ....[22]....
        /*0134*/ 	.word	0xffffffff


	//   ....[23]....
        /*0138*/ 	.word	0xffffffff


	//   ....[24]....
        /*013c*/ 	.word	0xffffffff


	//   ....[25]....
        /*0140*/ 	.word	0xffffffff


	//   ....[26]....
        /*0144*/ 	.word	0xffffffff


	//   ....[27]....
        /*0148*/ 	.word	0xffffffff


	//   ....[28]....
        /*014c*/ 	.word	0xffffffff


	//   ....[29]....
        /*0150*/ 	.word	0xffffffff


	//   ....[30]....
        /*0154*/ 	.word	0xffffffff


	//   ....[31]....
        /*0158*/ 	.word	0xffffffff


	//   ....[32]....
        /*015c*/ 	.word	0xffffffff


	//   ....[33]....
        /*0160*/ 	.word	0xffffffff


	//   ....[34]....
        /*0164*/ 	.word	0xffffffff


	//   ....[35]....
        /*0168*/ 	.word	0xffffffff


	//   ....[36]....
        /*016c*/ 	.word	0xffffffff


	//   ....[37]....
        /*0170*/ 	.word	0xffffffff


	//   ....[38]....
        /*0174*/ 	.word	0xffffffff


	//   ....[39]....
        /*0178*/ 	.word	0xffffffff


	//   ....[40]....
        /*017c*/ 	.word	0xffffffff


	//   ....[41]....
        /*0180*/ 	.word	0xffffffff


	//   ....[42]....
        /*0184*/ 	.word	0xffffffff


	//   ....[43]....
        /*0188*/ 	.word	0xffffffff


	//   ....[44]....
        /*018c*/ 	.word	0xffffffff


	//   ....[45]....
        /*0190*/ 	.word	0xffffffff


	//   ....[46]....
        /*0194*/ 	.word	0xffffffff


	//   ....[47]....
        /*0198*/ 	.word	0xffffffff


	//   ....[48]....
        /*019c*/ 	.word	0xffffffff


	//   ....[49]....
        /*01a0*/ 	.word	0xffffffff


	//   ....[50]....
        /*01a4*/ 	.word	0xffffffff


	//   ....[51]....
        /*01a8*/ 	.word	0xffffffff


	//   ....[52]....
        /*01ac*/ 	.word	0xffffffff


	//   ....[53]....
        /*01b0*/ 	.word	0xffffffff


	//   ....[54]....
        /*01b4*/ 	.word	0xffffffff


	//   ....[55]....
        /*01b8*/ 	.word	0xffffffff


	//   ....[56]....
        /*01bc*/ 	.word	0xffffffff


	//   ....[57]....
        /*01c0*/ 	.word	0xffffffff


	//   ....[58]....
        /*01c4*/ 	.word	0xffffffff


	//   ....[59]....
        /*01c8*/ 	.word	0xffffffff


	//   ....[60]....
        /*01cc*/ 	.word	0xffffffff


	//   ....[61]....
        /*01d0*/ 	.word	0xffffffff


	//   ....[62]....
        /*01d4*/ 	.word	0xffffffff


	//   ....[63]....
        /*01d8*/ 	.word	0xffffffff


	//   ....[64]....
        /*01dc*/ 	.word	0xffffffff


	//   ....[65]....
        /*01e0*/ 	.word	0xffffffff


	//----- nvinfo : EIATTR_COOP_GROUP_INSTR_OFFSETS
	.align		4
.L_1503:
        /*01e4*/ 	.byte	0x04, 0x28
        /*01e6*/ 	.short	(.L_1505 - .L_1504)


	//   ....[0]....
.L_1504:
        /*01e8*/ 	.word	0x00000190


	//   ....[1]....
        /*01ec*/ 	.word	0x000009a0


	//   ....[2]....
        /*01f0*/ 	.word	0x000009d0


	//   ....[3]....
        /*01f4*/ 	.word	0x00000a50


	//   ....[4]....
        /*01f8*/ 	.word	0x00000a60


	//   ....[5]....
        /*01fc*/ 	.word	0x00000ab0


	//   ....[6]....
        /*0200*/ 	.word	0x00000ac0


	//   ....[7]....
        /*0204*/ 	.word	0x00000b10


	//   ....[8]....
        /*0208*/ 	.word	0x00000b20


	//   ....[9]....
        /*020c*/ 	.word	0x00000b70


	//   ....[10]....
        /*0210*/ 	.word	0x00000b80


	//   ....[11]....
        /*0214*/ 	.word	0x00000c40


	//   ....[12]....
        /*0218*/ 	.word	0x00000c70


	//   ....[13]....
        /*021c*/ 	.word	0x00000cf0


	//   ....[14]....
        /*0220*/ 	.word	0x00000d00


	//   ....[15]....
        /*0224*/ 	.word	0x00000d50


	//   ....[16]....
        /*0228*/ 	.word	0x00000d60


	//   ....[17]....
        /*022c*/ 	.word	0x00000db0


	//   ....[18]....
        /*0230*/ 	.word	0x00000dc0


	//   ....[19]....
        /*0234*/ 	.word	0x00000e20


	//   ....[20]....
        /*0238*/ 	.word	0x00000e40


	//   ....[21]....
        /*023c*/ 	.word	0x00000fc0


	//   ....[22]....
        /*0240*/ 	.word	0x00000fd0


	//   ....[23]....
        /*0244*/ 	.word	0x00001020


	//   ....[24]....
        /*0248*/ 	.word	0x00001030


	//   ....[25]....
        /*024c*/ 	.word	0x00001080


	//   ....[26]....
        /*0250*/ 	.word	0x00001090


	//   ....[27]....
        /*0254*/ 	.word	0x000010e0


	//   ....[28]....
        /*0258*/ 	.word	0x000010f0


	//   ....[29]....
        /*025c*/ 	.word	0x00001140


	//   ....[30]....
        /*0260*/ 	.word	0x00001150


	//   ....[31]....
        /*0264*/ 	.word	0x000018e0


	//   ....[32]....
        /*0268*/ 	.word	0x00001900


	//   ....[33]....
        /*026c*/ 	.word	0x00001950


	//   ....[34]....
        /*0270*/ 	.word	0x00001960


	//   ....[35]....
        /*0274*/ 	.word	0x000019b0


	//   ....[36]....
        /*0278*/ 	.word	0x000019c0


	//   ....[37]....
        /*027c*/ 	.word	0x00001a20


	//   ....[38]....
        /*0280*/ 	.word	0x00001a50


	//   ....[39]....
        /*0284*/ 	.word	0x00001aa0


	//   ....[40]....
        /*0288*/ 	.word	0x00001ab0


	//   ....[41]....
        /*028c*/ 	.word	0x00001b70


	//   ....[42]....
        /*0290*/ 	.word	0x00001b90


	//   ....[43]....
        /*0294*/ 	.word	0x00001be0


	//   ....[44]....
        /*0298*/ 	.word	0x00001bf0


	//   ....[45]....
        /*029c*/ 	.word	0x00001c40


	//   ....[46]....
        /*02a0*/ 	.word	0x00001c50


	//   ....[47]....
        /*02a4*/ 	.word	0x00001ca0


	//   ....[48]....
        /*02a8*/ 	.word	0x00001cb0


	//   ....[49]....
        /*02ac*/ 	.word	0x00001d20


	//   ....[50]....
        /*02b0*/ 	.word	0x00001d50


	//   ....[51]....
        /*02b4*/ 	.word	0x00001ec0


	//   ....[52]....
        /*02b8*/ 	.word	0x00001ed0


	//   ....[53]....
        /*02bc*/ 	.word	0x00001f20


	//   ....[54]....
        /*02c0*/ 	.word	0x00001f30


	//   ....[55]....
        /*02c4*/ 	.word	0x00001f80


	//   ....[56]....
        /*02c8*/ 	.word	0x00001f90


	//   ....[57]....
        /*02cc*/ 	.word	0x00001fe0


	//   ....[58]....
        /*02d0*/ 	.word	0x00001ff0


	//   ....[59]....
        /*02d4*/ 	.word	0x00002040


	//   ....[60]....
        /*02d8*/ 	.word	0x00002050


	//   ....[61]....
        /*02dc*/ 	.word	0x00002270


	//   ....[62]....
        /*02e0*/ 	.word	0x000022d0


	//   ....[63]....
        /*02e4*/ 	.word	0x000022f0


	//   ....[64]....
        /*02e8*/ 	.word	0x00002320


	//   ....[65]....
        /*02ec*/ 	.word	0x00002350


	//----- nvinfo : EIATTR_EXIT_INSTR_OFFSETS
	.align		4
.L_1505:
        /*02f0*/ 	.byte	0x04, 0x1c
        /*02f2*/ 	.short	(.L_1507 - .L_1506)


	//   ....[0]....
.L_1506:
        /*02f4*/ 	.word	0x00002620


	//----- nvinfo : EIATTR_CRS_STACK_SIZE
	.align		4
.L_1507:
        /*02f8*/ 	.byte	0x04, 0x1e
        /*02fa*/ 	.short	(.L_1509 - .L_1508)
.L_1508:
        /*02fc*/ 	.word	0x00000000


	//----- nvinfo : EIATTR_CBANK_PARAM_SIZE
	.align		4
.L_1509:
        /*0300*/ 	.byte	0x03, 0x19
        /*0302*/ 	.short	0x0060


	//----- nvinfo : EIATTR_PARAM_CBANK
	.align		4
        /*0304*/ 	.byte	0x04, 0x0a
        /*0306*/ 	.short	(.L_1511 - .L_1510)
	.align		4
.L_1510:
        /*0308*/ 	.word	index@(.nv.constant0._ZN4vllm3moe44grouped_topk_fused_small_expert_count_kernelI13__nv_bfloat16fiLNS0_11ScoringFuncE0ELi512ELb0ELi22EEEvPT_PfPT1_PKT0_llllllbd)
        /*030c*/ 	.short	0x0210
        /*030e*/ 	.short	0x0060


	//----- nvinfo : EIATTR_SW_WAR
	.align		4
.L_1511:
        /*0310*/ 	.byte	0x04, 0x36
        /*0312*/ 	.short	(.L_1513 - .L_1512)
.L_1512:
        /*0314*/ 	.word	0x00000008
.L_1513:


//--------------------- .nv.info._ZN4vllm3moe44grouped_topk_fused_small_expert_count_kernelI13__nv_bfloat16fiLNS0_11ScoringFuncE0ELi256ELb1ELi8EEEvPT_PfPT1_PKT0_llllllbd --------------------------
	.section	.nv.info._ZN4vllm3moe44grouped_topk_fused_small_expert_count_kernelI13__nv_bfloat16fiLNS0_11ScoringFuncE0ELi256ELb1ELi8EEEvPT_PfPT1_PKT0_llllllbd,"",@"SHT_CUDA_INFO"
	.sectionflags	@""
	.align	4


	//----- nvinfo : EIATTR_CUDA_API_VERSION
	.align		4
        /*0000*/ 	.byte	0x04, 0x37
        /*0002*/ 	.short	(.L_1515 - .L_1514)
.L_1514:
        /*0004*/ 	.word	0x00000082


	//----- nvinfo : EIATTR_KPARAM_INFO
	.align		4
.L_1515:
        /*0008*/ 	.byte	0x04, 0x17
        /*000a*/ 	.short	(.L_1517 - .L_1516)
.L_1516:
        /*000c*/ 	.word	0x00000000
        /*0010*/ 	.short	0x000b
        /*0012*/ 	.short	0x0058
        /*0014*/ 	.byte	0x00, 0xf0, 0x21, 0x00


	//----- nvinfo : EIATTR_KPARAM_INFO
	.align		4
.L_1517:
        /*0018*/ 	.byte	0x04, 0x17
        /*001a*/ 	.short	(.L_1519 - .L_1518)
.L_1518:
        /*001c*/ 	.word	0x00000000
        /*0020*/ 	.short	0x000a
        /*0022*/ 	.short	0x0050
        /*0024*/ 	.byte	0x00, 0xf0, 0x05, 0x00


	//----- nvinfo : EIATTR_KPARAM_INFO
	.align		4
.L_1519:
        /*0028*/ 	.byte	0x04, 0x17
        /*002a*/ 	.short	(.L_1521 - .L_1520)
.L_1520:
        /*002c*/ 	.word	0x00000000
        /*0030*/ 	.short	0x0009
        /*0032*/ 	.short	0x0048
        /*0034*/ 	.byte	0x00, 0xf0, 0x21, 0x00


	//----- nvinfo : EIATTR_KPARAM_INFO
	.align		4
.L_1521:
        /*0038*/ 	.byte	0x04, 0x17
        /*003a*/ 	.short	(.L_1523 - .L_1522)
.L_1522:
        /*003c*/ 	.word	0x00000000
        /*0040*/ 	.short	0x0008
        /*0042*/ 	.short	0x0040
        /*0044*/ 	.byte	0x00, 0xf0, 0x21, 0x00


	//----- nvinfo : EIATTR_KPARAM_INFO
	.align		4
.L_1523:
        /*0048*/ 	.byte	0x04, 0x17
        /*004a*/ 	.short	(.L_1525 - .L_1524)
.L_1524:
        /*004c*/ 	.word	0x00000000
        /*0050*/ 	.short	0x0007
        /*0052*/ 	.short	0x0038
        /*0054*/ 	.byte	0x00, 0xf0, 0x21, 0x00


	//----- nvinfo : EIATTR_KPARAM_INFO
	.align		4
.L_1525:
        /*0058*/ 	.byte	0x04, 0x17
        /*005a*/ 	.short	(.L_1527 - .L_1526)
.L_1526:
        /*005c*/ 	.word	0x00000000
        /*0060*/ 	.short	0x0006
        /*0062*/ 	.short	0x0030
        /*0064*/ 	.byte	0x00, 0xf0, 0x21, 0x00


	//----- nvinfo : EIATTR_KPARAM_INFO
	.align		4
.L_1527:
        /*0068*/ 	.byte	0x04, 0x17
        /*006a*/ 	.short	(.L_1529 - .L_1528)
.L_1528:
        /*006c*/ 	.word	0x00000000
        /*0070*/ 	.short	0x0005
        /*0072*/ 	.short	0x0028
        /*0074*/ 	.byte	0x00, 0xf0, 0x21, 0x00


	//----- nvinfo : EIATTR_KPARAM_INFO
	.align		4
.L_1529:
        /*0078*/ 	.byte	0x04, 0x17
        /*007a*/ 	.short	(.L_1531 - .L_1530)
.L_1530:
        /*007c*/ 	.word	0x00000000
        /*0080*/ 	.short	0x0004
        /*0082*/ 	.short	0x0020
        /*0084*/ 	.byte	0x00, 0xf0, 0x21, 0x00


	//----- nvinfo : EIATTR_KPARAM_INFO
	.align		4
.L_1531:
        /*0088*/ 	.byte	0x04, 0x17
        /*008a*/ 	.short	(.L_1533 - .L_1532)
.L_1532:
        /*008c*/ 	.word	0x00000000
        /*0090*/ 	.short	0x0003
        /*0092*/ 	.short	0x0018
        /*0094*/ 	.byte	0x00, 0xf0, 0x21, 0x00


	//----- nvinfo : EIATTR_KPARAM_INFO
	.align		4
.L_1533:
        /*0098*/ 	.byte	0x04, 0x17
        /*009a*/ 	.short	(.L_1535 - .L_1534)
.L_1534:
        /*009c*/ 	.word	0x00000000
        /*00a0*/ 	.short	0x0002
        /*00a2*/ 	.short	0x0010
        /*00a4*/ 	.byte	0x00, 0xf0, 0x21, 0x00


	//----- nvinfo : EIATTR_KPARAM_INFO
	.align		4
.L_1535:
        /*00a8*/ 	.byte	0x04, 0x17
        /*00aa*/ 	.short	(.L_1537 - .L_1536)
.L_1536:
        /*00ac*/ 	.word	0x00000000
        /*00b0*/ 	.short	0x0001
        /*00b2*/ 	.short	0x0008
        /*00b4*/ 	.byte	0x00, 0xf0, 0x21, 0x00


	//----- nvinfo : EIATTR_KPARAM_INFO
	.align		4
.L_1537:
        /*00b8*/ 	.byte	0x04, 0x17
        /*00ba*/ 	.short	(.L_1539 - .L_1538)
.L_1538:
        /*00bc*/ 	.word	0x00000000
        /*00c0*/ 	.short	0x0000
        /*00c2*/ 	.short	0x0000
        /*00c4*/ 	.byte	0x00, 0xf0, 0x21, 0x00


	//----- nvinfo : EIATTR_SPARSE_MMA_MASK
	.align		4
.L_1539:
        /*00c8*/ 	.byte	0x03, 0x50
        /*00ca*/ 	.short	0x0000


	//----- nvinfo : EIATTR_MAXREG_COUNT
	.align		4
        /*00cc*/ 	.byte	0x03, 0x1b
        /*00ce*/ 	.short	0x00ff


	//----- nvinfo : EIATTR_NUM_BARRIERS
	.align		4
        /*00d0*/ 	.byte	0x02, 0x4c
        /*00d2*/ 	.byte	0x01
	.zero		1


	//----- nvinfo : EIATTR_MERCURY_ISA_VERSION
	.align		4
        /*00d4*/ 	.byte	0x03, 0x5f
        /*00d6*/ 	.short	0x0101


	//----- nvinfo : EIATTR_COOP_GROUP_MASK_REGIDS
	.align		4
        /*00d8*/ 	.byte	0x04, 0x29
        /*00da*/ 	.short	(.L_1541 - .L_1540)


	//   ....[0]....
.L_1540:
        /*00dc*/ 	.word	0xffffffff


	//   ....[1]....
        /*00e0*/ 	.word	0xffffffff


	//   ....[2]....
        /*00e4*/ 	.word	0xffffffff


	//   ....[3]....
        /*00e8*/ 	.word	0xffffffff


	//   ....[4]....
        /*00ec*/ 	.word	0xffffffff


	//   ....[5]....
        /*00f0*/ 	.word	0xffffffff


	//   ....[6]....
        /*00f4*/ 	.word	0xffffffff


	//   ....[7]....
        /*00f8*/ 	.word	0xffffffff


	//   ....[8]....
        /*00fc*/ 	.word	0xffffffff


	//   ....[9]....
        /*0100*/ 	.word	0xffffffff


	//   ....[10]....
        /*0104*/ 	.word	0xffffffff


	//   ....[11]....
        /*0108*/ 	.word	0xffffffff


	//   ....[12]....
        /*010c*/ 	.word	0xffffffff


	//   ....[13]....
        /*0110*/ 	.word	0xffffffff


	//   ....[14]....
        /*0114*/ 	.word	0xffffffff


	//   ....[15]....
        /*0118*/ 	.word	0xffffffff


	//   ....[16]....
        /*011c*/ 	.word	0xffffffff


	//   ....[17]....
        /*0120*/ 	.word	0xffffffff


	//   ....[18]....
        /*0124*/ 	.word	0xffffffff


	//   ....[19]....
        /*0128*/ 	.word	0xffffffff


	//   ....[20]....
        /*012c*/ 	.word	0xffffffff


	//   ....[21]....
        /*0130*/ 	.word	0xffffffff


	//   ....[22]....
        /*0134*/ 	.word	0xffffffff


	//   ....[23]....
        /*0138*/ 	.word	0xffffffff


	//   ....[24]....
        /*013c*/ 	.word	0xffffffff


	//   ....[25]....
        /*0140*/ 	.word	0xffffffff


	//   ....[26]....
        /*0144*/ 	.word	0xffffffff


	//   ....[27]....
        /*0148*/ 	.word	0xffffffff


	//   ....[28]....
        /*014c*/ 	.word	0xffffffff


	//   ....[29]....
        /*0150*/ 	.word	0xffffffff


	//   ....[30]....
        /*0154*/ 	.word	0xffffffff


	//   ....[31]....
        /*0158*/ 	.word	0xffffffff


	//   ....[32]....
        /*015c*/ 	.word	0xffffffff


	//   ....[33]....
        /*0160*/ 	.word	0xffffffff


	//   ....[34]....
        /*0164*/ 	.word	0xffffffff


	//   ....[35]....
        /*0168*/ 	.word	0xffffffff


	//   ....[36]....
        /*016c*/ 	.word	0xffffffff


	//   ....[37]....
        /*0170*/ 	.word	0xffffffff


	//   ....[38]....
        /*0174*/ 	.word	0xffffffff


	//   ....[39]....
        /*0178*/ 	.word	0xffffffff


	//   ....[40]....
        /*017c*/ 	.word	0xffffffff


	//   ....[41]....
        /*0180*/ 	.word	0xffffffff


	//   ....[42]....
        /*0184*/ 	.word	0xffffffff


	//   ....[43]....
        /*0188*/ 	.word	0xffffffff


	//   ....[44]....
        /*018c*/ 	.word	0xffffffff


	//   ....[45]....
        /*0190*/ 	.word	0xffffffff


	//   ....[46]....
        /*0194*/ 	.word	0xffffffff


	//   ....[47]....
        /*0198*/ 	.word	0xffffffff


	//   ....[48]....
        /*019c*/ 	.word	0xffffffff


	//   ....[49]....
        /*01a0*/ 	.word	0xffffffff


	//   ....[50]....
        /*01a4*/ 	.word	0xffffffff


	//   ....[51]....
        /*01a8*/ 	.word	0xffffffff


	//   ....[52]....
        /*01ac*/ 	.word	0xffffffff


	//   ....[53]....
        /*01b0*/ 	.word	0xffffffff


	//   ....[54]....
        /*01b4*/ 	.word	0xffffffff


	//   ....[55]....
        /*01b8*/ 	.word	0xffffffff


	//   ....[56]....
        /*01bc*/ 	.word	0xffffffff


	//   ....[57]....
        /*01c0*/ 	.word	0xffffffff


	//   ....[58]....
        /*01c4*/ 	.word	0xffffffff


	//   ....[59]....
        /*01c8*/ 	.word	0xffffffff


	//   ....[60]....
        /*01cc*/ 	.word	0xffffffff


	//   ....[61]....
        /*01d0*/ 	.word	0xffffffff


	//   ....[62]....
        /*01d4*/ 	.word	0xffffffff


	//   ....[63]....
        /*01d8*/ 	.word	0xffffffff


	//   ....[64]....
        /*01dc*/ 	.word	0xffffffff


	//   ....[65]....
        /*01e0*/ 	.word	0xffffffff


	//   ....[66]....
        /*01e4*/ 	.word	0xffffffff


	//   ....[67]....
        /*01e8*/ 	.word	0xffffffff


	//   ....[68]....
        /*01ec*/ 	.word	0xffffffff


	//   ....[69]....
        /*01f0*/ 	.word	0xffffffff


	//   ....[70]....
        /*01f4*/ 	.word	0xffffffff


	//   ....[71]....
        /*01f8*/ 	.word	0xffffffff


	//   ....[72]....
        /*01fc*/ 	.word	0xffffffff


	//   ....[73]....
        /*0200*/ 	.word	0xffffffff


	//   ....[74]....
        /*0204*/ 	.word	0xffffffff


	//   ....[75]....
        /*0208*/ 	.word	0xffffffff


	//   ....[76]....
        /*020c*/ 	.word	0xffffffff


	//   ....[77]....
        /*0210*/ 	.word	0xffffffff


	//   ....[78]....
        /*0214*/ 	.word	0xffffffff


	//   ....[79]....
        /*0218*/ 	.word	0xffffffff


	//   ....[80]....
        /*021c*/ 	.word	0xffffffff


	//   ....[81]....
        /*0220*/ 	.word	0xffffffff


	//   ....[82]....
        /*0224*/ 	.word	0xffffffff


	//   ....[83]....
        /*0228*/ 	.word	0xffffffff


	//   ....[84]....
        /*022c*/ 	.word	0xffffffff


	//   ....[85]....
        /*0230*/ 	.word	0xffffffff


	//   ....[86]....
        /*0234*/ 	.word	0xffffffff


	//   ....[87]....
        /*0238*/ 	.word	0xffffffff


	//   ....[88]....
        /*023c*/ 	.word	0xffffffff


	//   ....[89]....
        /*0240*/ 	.word	0xffffffff


	//   ....[90]....
        /*0244*/ 	.word	0xffffffff


	//   ....[91]....
        /*0248*/ 	.word	0xffffffff


	//----- nvinfo : EIATTR_COOP_GROUP_INSTR_OFFSETS
	.align		4
.L_1541:
        /*024c*/ 	.byte	0x04, 0x28
        /*024e*/ 	.short	(.L_1543 - .L_1542)


	//   ....[0]....
.L_1542:
        /*0250*/ 	.word	0x00000060


	//   ....[1]....
        /*0254*/ 	.word	0x00000220


	//   ....[2]....
        /*0258*/ 	.word	0x00000290


	//   ....[3]....
        /*025c*/ 	.word	0x000002e0


	//   ....[4]....
        /*0260*/ 	.word	0x000002f0


	//   ....[5]....
        /*0264*/ 	.word	0x00000340


	//   ....[6]....
        /*0268*/ 	.word	0x00000350


	//   ....[7]....
        /*026c*/ 	.word	0x000003a0


	//   ....[8]....
        /*0270*/ 	.word	0x000003b0


	//   ....[9]....
        /*0274*/ 	.word	0x00000400


	//   ....[10]....
        /*0278*/ 	.word	0x00000410


	//   ....[11]....
        /*027c*/ 	.word	0x00000490


	//   ....[12]....
        /*0280*/ 	.word	0x000004d0


	//   ....[13]....
        /*0284*/ 	.word	0x000004e0


	//   ....[14]....
        /*0288*/ 	.word	0x00000530


	//   ....[15]....
        /*028c*/ 	.word	0x00000540


	//   ....[16]....
        /*0290*/ 	.word	0x000005b0


	//   ....[17]....
        /*0294*/ 	.word	0x000005c0


	//   ....[18]....
        /*0298*/ 	.word	0x000006a0


	//   ....[19]....
        /*029c*/ 	.word	0x000006e0


	//   ....[20]....
        /*02a0*/ 	.word	0x00000960


	//   ....[21]....
        /*02a4*/ 	.word	0x00000970


	//   ....[22]....
        /*02a8*/ 	.word	0x000009c0


	//   ....[23]....
        /*02ac*/ 	.word	0x000009d0


	//   ....[24]....
        /*02b0*/ 	.word	0x00000a20


	//   ....[25]....
        /*02b4*/ 	.word	0x00000a30


	//   ....[26]....
        /*02b8*/ 	.word	0x00000a80


	//   ....[27]....
        /*02bc*/ 	.word	0x00000a90


	//   ....[28]....
        /*02c0*/ 	.word	0x00000ae0


	//   ....[29]....
        /*02c4*/ 	.word	0x00000af0


	//   ....[30]....
        /*02c8*/ 	.word	0x00000b90


	//   ....[31]....
        /*02cc*/ 	.word	0x00000bd0


	//   ....[32]....
        /*02d0*/ 	.word	0x00000be0


	//   ....[33]....
        /*02d4*/ 	.word	0x00000c30


	//   ....[34]....
        /*02d8*/ 	.word	0x00000c40


	//   ....[35]....
        /*02dc*/ 	.word	0x00000c90


	//   ....[36]....
        /*02e0*/ 	.word	0x00000ca0


	//   ....[37]....
        /*02e4*/ 	.word	0x00000cf0


	//   ....[38]....
        /*02e8*/ 	.word	0x00000d00


	//   ....[39]....
        /*02ec*/ 	.word	0x00000d80


	//   ....[40]....
        /*02f0*/ 	.word	0x00000dc0


	//   ....[41]....
        /*02f4*/ 	.word	0x00000dd0


	//   ....[42]....
        /*02f8*/ 	.word	0x00000e20


	//   ....[43]....
        /*02fc*/ 	.word	0x00000e30


	//   ....[44]....
        /*0300*/ 	.word	0x00000e80


	//   ....[45]....
        /*0304*/ 	.word	0x00000e90


	//   ....[46]....
        /*0308*/ 	.word	0x00000ee0


	//   ....[47]....
        /*030c*/ 	.word	0x00000ef0


	//   ....[48]....
        /*0310*/ 	.word	0x00000f70


	//   ....[49]....
        /*0314*/ 	.word	0x00000fb0


	//   ....[50]....
        /*0318*/ 	.word	0x00000fc0


	//   ....[51]....
        /*031c*/ 	.word	0x00001010


	//   ....[52]....
        /*0320*/ 	.word	0x00001020


	//   ....[53]....
        /*0324*/ 	.word	0x00001080


	//   ....[54]....
        /*0328*/ 	.word	0x00001090


	//   ....[55]....
        /*032c*/ 	.word	0x00001140


	//   ....[56]....
        /*0330*/ 	.word	0x00001190


	//   ....[57]....
        /*0334*/ 	.word	0x000018f0


	//   ....[58]....
        /*0338*/ 	.word	0x00001920


	//   ....[59]....
        /*033c*/ 	.word	0x000019a0


	//   ....[60]....
        /*0340*/ 	.word	0x000019b0


	//   ....[61]....
        /*0344*/ 	.word	0x00001a00


	//   ....[62]....
        /*0348*/ 	.word	0x00001a10


	//   ....[63]....
        /*034c*/ 	.word	0x00001a60


	//   ....[64]....
        /*0350*/ 	.word	0x00001a70


	//   ....[65]....
        /*0354*/ 	.word	0x00001ac0


	//   ....[66]....
        /*0358*/ 	.word	0x00001ad0


	//   ....[67]....
        /*035c*/ 	.word	0x00001b80


	//   ....[68]....
        /*0360*/ 	.word	0x00001bb0


	//   ....[69]....
        /*0364*/ 	.word	0x00001c30


	//   ....[70]....
        /*0368*/ 	.word	0x00001c40


	//   ....[71]....
        /*036c*/ 	.word	0x00001c90


	//   ....[72]....
        /*0370*/ 	.word	0x00001ca0


	//   ....[73]....
        /*0374*/ 	.word	0x00001cf0


	//   ....[74]....
        /*0378*/ 	.word	0x00001d00


	//   ....[75]....
        /*037c*/ 	.word	0x00001d70


	//   ....[76]....
        /*0380*/ 	.word	0x00001d80


	//   ....[77]....
        /*0384*/ 	.word	0x00001e70


	//   ....[78]....
        /*0388*/ 	.word	0x00001e80


	//   ....[79]....
        /*038c*/ 	.word	0x00001ed0


	//   ....[80]....
        /*0390*/ 	.word	0x00001ee0


	//   ....[81]....
        /*0394*/ 	.word	0x00001f30


	//   ....[82]....
        /*0398*/ 	.word	0x00001f40


	//   ....[83]....
        /*039c*/ 	.word	0x00001f90


	//   ....[84]....
        /*03a0*/ 	.word	0x00001fa0


	//   ....[85]....
        /*03a4*/ 	.word	0x00001ff0


	//   ....[86]....
        /*03a8*/ 	.word	0x00002000


	//   ....[87]....
        /*03ac*/ 	.word	0x000021f0


	//   ....[88]....
        /*03b0*/ 	.word	0x00002250


	//   ....[89]....
        /*03b4*/ 	.word	0x00002270


	//   ....[90]....
        /*03b8*/ 	.word	0x000022a0


	//   ....[91]....
        /*03bc*/ 	.word	0x000022d0


	//----- nvinfo : EIATTR_EXIT_INSTR_OFFSETS
	.align		4
.L_1543:
        /*03c0*/ 	.byte	0x04, 0x1c
        /*03c2*/ 	.short	(.L_1545 - .L_1544)


	//   ....[0]....
.L_1544:
        /*03c4*/ 	.word	0x000000a0


	//   ....[1]....
        /*03c8*/ 	.word	0x000025a0


	//----- nvinfo : EIATTR_CRS_STACK_SIZE
	.align		4
.L_1545:
        /*03cc*/ 	.byte	0x04, 0x1e
        /*03ce*/ 	.short	(.L_1547 - .L_1546)
.L_1546:
        /*03d0*/ 	.word	0x00000000


	//----- nvinfo : EIATTR_CBANK_PARAM_SIZE
	.align		4
.L_1547:
        /*03d4*/ 	.byte	0x03, 0x19
        /*03d6*/ 	.short	0x0060


	//----- nvinfo : EIATTR_PARAM_CBANK
	.align		4
        /*03d8*/ 	.byte	0x04, 0x0a
        /*03da*/ 	.short	(.L_1549 - .L_1548)
	.align		4
.L_1548:
        /*03dc*/ 	.word	index@(.nv.constant0._ZN4vllm3moe44grouped_topk_fused_small_expert_count_kernelI13__nv_bfloat16fiLNS0_11ScoringFuncE0ELi256ELb1ELi8EEEvPT_PfPT1_PKT0_llllllbd)
        /*03e0*/ 	.short	0x0210
        /*03e2*/ 	.short	0x0060


	//----- nvinfo : EIATTR_SW_WAR
	.align		4
.L_1549:
        /*03e4*/ 	.byte	0x04, 0x36
        /*03e6*/ 	.short	(.L_1551 - .L_1550)
.L_1550:
        /*03e8*/ 	.word	0x00000008
.L_1551:


//--------------------- .nv.info._ZN4vllm3moe25grouped_topk_fused_kernelI6__half13__nv_bfloat16iLNS0_11ScoringFuncE0EEEvPT_PfPT1_PKT0_lllllbd --------------------------
	.section	.nv.info._ZN4vllm3moe25grouped_topk_fused_kernelI6__half13__nv_bfloat16iLNS0_11ScoringFuncE0EEEvPT_PfPT1_PKT0_lllllbd,"",@"SHT_CUDA_INFO"
	.sectionflags	@""
	.align	4


	//----- nvinfo : EIATTR_CUDA_API_VERSION
	.align		4
        /*0000*/ 	.byte	0x04, 0x37
        /*0002*/ 	.short	(.L_1553 - .L_1552)
.L_1552:
        /*0004*/ 	.word	0x00000082


	//----- nvinfo : EIATTR_KPARAM_INFO
	.align		4
.L_1553:
        /*0008*/ 	.byte	0x04, 0x17
        /*000a*/ 	.short	(.L_1555 - .L_1554)
.L_1554:
        /*000c*/ 	.word	0x00000000
        /*0010*/ 	.short	0x000a
        /*0012*/ 	.short	0x0050
        /*0014*/ 	.byte	0x00, 0xf0, 0x21, 0x00


	//----- nvinfo : EIATTR_KPARAM_INFO
	.align		4
.L_1555:
        /*0018*/ 	.byte	0x04, 0x17
        /*001a*/ 	.short	(.L_1557 - .L_1556)
.L_1556:
        /*001c*/ 	.word	0x00000000
        /*0020*/ 	.short	0x0009
        /*0022*/ 	.short	0x0048
        /*0024*/ 	.byte	0x00, 0xf0, 0x05, 0x00


	//----- nvinfo : EIATTR_KPARAM_INFO
	.align		4
.L_1557:
        /*0028*/ 	.byte	0x04, 0x17
        /*002a*/ 	.short	(.L_1559 - .L_1558)
.L_1558:
        /*002c*/ 	.word	0x00000000
        /*0030*/ 	.short	0x0008
        /*0032*/ 	.short	0x0040
        /*0034*/ 	.byte	0x00, 0xf0, 0x21, 0x00


	//----- nvinfo : EIATTR_KPARAM_INFO
	.align		4
.L_1559:
        /*0038*/ 	.byte	0x04, 0x17
        /*003a*/ 	.short	(.L_1561 - .L_1560)
.L_1560:
        /*003c*/ 	.word	0x00000000
        /*0040*/ 	.short	0x0007
        /*0042*/ 	.short	0x0038
        /*0044*/ 	.byte	0x00, 0xf0, 0x21, 0x00


	//----- nvinfo : EIATTR_KPARAM_INFO
	.align		4
.L_1561:
        /*0048*/ 	.byte	0x04, 0x17
        /*004a*/ 	.short	(.L_1563 - .L_1562)
.L_1562:
        /*004c*/ 	.word	0x00000000
        /*0050*/ 	.short	0x0006
        /*0052*/ 	.short	0x0030
        /*0054*/ 	.byte	0x00, 0xf0, 0x21, 0x00


	//----- nvinfo : EIATTR_KPARAM_INFO
	.align		4
.L_1563:
        /*0058*/ 	.byte	0x04, 0x17
        /*005a*/ 	.short	(.L_1565 - .L_1564)
.L_1564:
        /*005c*/ 	.word	0x00000000
        /*0060*/ 	.short	0x0005
        /*0062*/ 	.short	0x0028
        /*0064*/ 	.byte	0x00, 0xf0, 0x21, 0x00


	//----- nvinfo : EIATTR_KPARAM_INFO
	.align		4
.L_1565:
        /*0068*/ 	.byte	0x04, 0x17
        /*006a*/ 	.short	(.L_1567 - .L_1566)
.L_1566:
        /*006c*/ 	.word	0x00000000
        /*0070*/ 	.short	0x0004
        /*0072*/ 	.short	0x0020
        /*0074*/ 	.byte	0x00, 0xf0, 0x21, 0x00


	//----- nvinfo : EIATTR_KPARAM_INFO
	.align		4
.L_1567:
        /*0078*/ 	.byte	0x04, 0x17
        /*007a*/ 	.short	(.L_1569 - .L_1568)
.L_1568:
        /*007c*/ 	.word	0x00000000
        /*0080*/ 	.short	0x0003
        /*0082*/ 	.short	0x0018
        /*0084*/ 	.byte	0x00, 0xf0, 0x21, 0x00


	//----- nvinfo : EIATTR_KPARAM_INFO
	.align		4
.L_1569:
        /*0088*/ 	.byte	0x04, 0x17
        /*008a*/ 	.short	(.L_1571 - .L_1570)
.L_1570:
        /*008c*/ 	.word	0x00000000
        /*0090*/ 	.short	0x0002
        /*0092*/ 	.short	0x0010
        /*0094*/ 	.byte	0x00, 0xf0, 0x21, 0x00


	//----- nvinfo : EIATTR_KPARAM_INFO
	.align		4
.L_1571:
        /*0098*/ 	.byte	0x04, 0x17
        /*009a*/ 	.short	(.L_1573 - .L_1572)
.L_1572:
        /*009c*/ 	.word	0x00000000
        /*00a0*/ 	.short	0x0001
        /*00a2*/ 	.short	0x0008
        /*00a4*/ 	.byte	0x00, 0xf0, 0x21, 0x00


	//----- nvinfo : EIATTR_KPARAM_INFO
	.align		4
.L_1573:
        /*00a8*/ 	.byte	0x04, 0x17
        /*00aa*/ 	.short	(.L_1575 - .L_1574)
.L_1574:
        /*00ac*/ 	.word	0x00000000
        /*00b0*/ 	.short	0x0000
        /*00b2*/ 	.short	0x0000
        /*00b4*/ 	.byte	0x00, 0xf0, 0x21, 0x00


	//----- nvinfo : EIATTR_SPARSE_MMA_MASK
	.align		4
.L_1575:
        /*00b8*/ 	.byte	0x03, 0x50
        /*00ba*/ 	.short	0x0000


	//----- nvinfo : EIATTR_MAXREG_COUNT
	.align		4
        /*00bc*/ 	.byte	0x03, 0x1b
        /*00be*/ 	.short	0x00ff


	//----- nvinfo : EIATTR_NUM_BARRIERS
	.align		4
        /*00c0*/ 	.byte	0x02, 0x4c
        /*00c2*/ 	.byte	0x01
	.zero		1


	//----- nvinfo : EIATTR_MERCURY_ISA_VERSION
	.align		4
        /*00c4*/ 	.byte	0x03, 0x5f
        /*00c6*/ 	.short	0x0101


	//----- nvinfo : EIATTR_COOP_GROUP_MASK_REGIDS
	.align		4
        /*00c8*/ 	.byte	0x04, 0x29
        /*00ca*/ 	.short	(.L_1577 - .L_1576)


	//   ....[0]....
.L_1576:
        /*00cc*/ 	.word	0xffffffff


	//   ....[1]....
        /*00d0*/ 	.word	0xffffffff


	//   ....[2]....
        /*00d4*/ 	.word	0xffffffff


	//   ....[3]....
        /*00d8*/ 	.word	0xffffffff


	//   ....[4]....
        /*00dc*/ 	.word	0xffffffff


	//   ....[5]....
        /*00e0*/ 	.word	0xffffffff


	//   ....[6]....
        /*00e4*/ 	.word	0xffffffff


	//   ....[7]....
        /*00e8*/ 	.word	0xffffffff


	//   ....[8]....
        /*00ec*/ 	.word	0xffffffff


	//   ....[9]....
        /*00f0*/ 	.word	0xffffffff


	//   ....[10]....
        /*00f4*/ 	.word	0xffffffff


	//   ....[11]....
        /*00f8*/ 	.word	0xffffffff


	//   ....[12]....
        /*00fc*/ 	.word	0xffffffff


	//   ....[13]....
        /*0100*/ 	.word	0xffffffff


	//   ....[14]....
        /*0104*/ 	.word	0xffffffff


	//   ....[15]....
        /*0108*/ 	.word	0xffffffff


	//   ....[16]....
        /*010c*/ 	.word	0xffffffff


	//   ....[17]....
        /*0110*/ 	.word	0xffffffff


	//   ....[18]....
        /*0114*/ 	.word	0xffffffff


	//   ....[19]....
        /*0118*/ 	.word	0xffffffff


	//   ....[20]....
        /*011c*/ 	.word	0xffffffff


	//   ....[21]....
        /*0120*/ 	.word	0xffffffff


	//   ....[22]....
        /*0124*/ 	.word	0xffffffff


	//   ....[23]....
        /*0128*/ 	.word	0xffffffff


	//   ....[24]....
        /*012c*/ 	.word	0xffffffff


	//   ....[25]....
        /*0130*/ 	.word	0xffffffff


	//   ....[26]....
        /*0134*/ 	.word	0xffffffff


	//   ....[27]....
        /*0138*/ 	.word	0xffffffff


	//   ....[28]....
        /*013c*/ 	.word	0xffffffff


	//   ....[29]....
        /*0140*/ 	.word	0xffffffff


	//   ....[30]....
        /*0144*/ 	.word	0xffffffff


	//   ....[31]....
        /*0148*/ 	.word	0xffffffff


	//   ....[32]....
        /*014c*/ 	.word	0xffffffff


	//   ....[33]....
        /*0150*/ 	.word	0xffffffff


	//   ....[34]....
        /*0154*/ 	.word	0xffffffff


	//   ....[35]....
        /*0158*/ 	.word	0xffffffff


	//   ....[36]....
        /*015c*/ 	.word	0xffffffff


	//   ....[37]....
        /*0160*/ 	.word	0xffffffff


	//   ....[38]....
        /*0164*/ 	.word	0xffffffff


	//   ....[39]....
        /*0168*/ 	.word	0xffffffff


	//   ....[40]....
        /*016c*/ 	.word	0xffffffff


	//   ....[41]....
        /*0170*/ 	.word	0xffffffff


	//   ....[42]....
        /*0174*/ 	.word	0xffffffff


	//   ....[43]....
        /*0178*/ 	.word	0xffffffff


	//   ....[44]....
        /*017c*/ 	.word	0xffffffff


	//   ....[45]....
        /*0180*/ 	.word	0xffffffff


	//   ....[46]....
        /*0184*/ 	.word	0xffffffff


	//   ....[47]....
        /*0188*/ 	.word	0xffffffff


	//   ....[48]....
        /*018c*/ 	.word	0xffffffff


	//   ....[49]....
        /*0190*/ 	.word	0xffffffff


	//   ....[50]....
        /*0194*/ 	.word	0xffffffff


	//   ....[51]....
        /*0198*/ 	.word	0xffffffff


	//   ....[52]....
        /*019c*/ 	.word	0xffffffff


	//   ....[53]....
        /*01a0*/ 	.word	0xffffffff


	//   ....[54]....
        /*01a4*/ 	.word	0xffffffff


	//   ....[55]....
        /*01a8*/ 	.word	0xffffffff


	//   ....[56]....
        /*01ac*/ 	.word	0xffffffff


	//   ....[57]....
        /*01b0*/ 	.word	0xffffffff


	//   ....[58]....
        /*01b4*/ 	.word	0xffffffff


	//   ....[59]....
        /*01b8*/ 	.word	0xffffffff


	//   ....[60]....
        /*01bc*/ 	.word	0xffffffff


	//   ....[61]....
        /*01c0*/ 	.word	0xffffffff


	//   ....[62]....
        /*01c4*/ 	.word	0xffffffff


	//   ....[63]....
        /*01c8*/ 	.word	0xffffffff


	//   ....[64]....
        /*01cc*/ 	.word	0xffffffff


	//   ....[65]....
        /*01d0*/ 	.word	0xffffffff


	//   ....[66]....
        /*01d4*/ 	.word	0xffffffff


	//   ....[67]....
        /*01d8*/ 	.word	0xffffffff


	//   ....[68]....
        /*01dc*/ 	.word	0xffffffff


	//   ....[69]....
        /*01e0*/ 	.word	0xffffffff


	//   ....[70]....
        /*01e4*/ 	.word	0xffffffff


	//   ....[71]....
        /*01e8*/ 	.word	0xffffffff


	//   ....[72]....
        /*01ec*/ 	.word	0xffffffff


	//   ....[73]....
        /*01f0*/ 	.word	0xffffffff


	//   ....[74]....
        /*01f4*/ 	.word	0xffffffff


	//   ....[75]....
        /*01f8*/ 	.word	0xffffffff


	//   ....[76]....
        /*01fc*/ 	.word	0xffffffff


	//   ....[77]....
        /*0200*/ 	.word	0xffffffff


	//   ....[78]....
        /*0204*/ 	.word	0xffffffff


	//   ....[79]....
        /*0208*/ 	.word	0xffffffff


	//   ....[80]....
        /*020c*/ 	.word	0xffffffff


	//   ....[81]....
        /*0210*/ 	.word	0xffffffff


	//   ....[82]....
        /*0214*/ 	.word	0xffffffff


	//   ....[83]....
        /*0218*/ 	.word	0xffffffff


	//   ....[84]....
        /*021c*/ 	.word	0xffffffff


	//   ....[85]....
        /*0220*/ 	.word	0xffffffff


	//   ....[86]....
        /*0224*/ 	.word	0xffffffff


	//   ....[87]....
        /*0228*/ 	.word	0xffffffff


	//   ....[88]....
        /*022c*/ 	.word	0xffffffff


	//   ....[89]....
        /*0230*/ 	.word	0xffffffff


	//   ....[90]....
        /*0234*/ 	.word	0xffffffff


	//   ....[91]....
        /*0238*/ 	.word	0xffffffff


	//   ....[92]....
        /*023c*/ 	.word	0xffffffff


	//   ....[93]....
        /*0240*/ 	.word	0xffffffff


	//   ....[94]....
        /*0244*/ 	.word	0xffffffff


	//   ....[95]....
        /*0248*/ 	.word	0xffffffff


	//   ....[96]....
        /*024c*/ 	.word	0xffffffff


	//   ....[97]....
        /*0250*/ 	.word	0xffffffff


	//   ....[98]....
        /*0254*/ 	.word	0xffffffff


	//   ....[99]....
        /*0258*/ 	.word	0xffffffff


	//   ....[100]....
        /*025c*/ 	.word	0xffffffff


	//   ....[101]....
        /*0260*/ 	.word	0xffffffff


	//   ....[102]....
        /*0264*/ 	.word	0xffffffff


	//   ....[103]....
        /*0268*/ 	.word	0xffffffff


	//   ....[104]....
        /*026c*/ 	.word	0xffffffff


	//   ....[105]....
        /*0270*/ 	.word	0xffffffff


	//   ....[106]....
        /*0274*/ 	.word	0xffffffff


	//   ....[107]....
        /*0278*/ 	.word	0xffffffff


	//   ....[108]....
        /*027c*/ 	.word	0xffffffff


	//   ....[109]....
        /*0280*/ 	.word	0xffffffff


	//   ....[110]....
        /*0284*/ 	.word	0xffffffff


	//   ....[111]....
        /*0288*/ 	.word	0xffffffff


	//   ....[112]....
        /*028c*/ 	.word	0xffffffff


	//   ....[113]....
        /*0290*/ 	.word	0xffffffff


	//   ....[114]....
        /*0294*/ 	.word	0xffffffff


	//   ....[115]....
        /*0298*/ 	.word	0xffffffff


	//   ....[116]....
        /*029c*/ 	.word	0xffffffff


	//   ....[117]....
        /*02a0*/ 	.word	0xffffffff


	//   ....[118]....
        /*02a4*/ 	.word	0xffffffff


	//   ....[119]....
        /*02a8*/ 	.word	0xffffffff


	//   ....[120]....
        /*02ac*/ 	.word	0xffffffff


	//   ....[121]....
        /*02b0*/ 	.word	0xffffffff


	//   ....[122]....
        /*02b4*/ 	.word	0xffffffff


	//   ....[123]....
        /*02b8*/ 	.word	0xffffffff


	//   ....[124]....
        /*02bc*/ 	.word	0xffffffff


	//   ....[125]....
        /*02c0*/ 	.word	0xffffffff


	//   ....[126]....
        /*02c4*/ 	.word	0xffffffff


	//   ....[127]....
        /*02c8*/ 	.word	0xffffffff


	//   ....[128]....
        /*02cc*/ 	.word	0xffffffff


	//   ....[129]....
        /*02d0*/ 	.word	0xffffffff


	//   ....[130]....
        /*02d4*/ 	.word	0xffffffff


	//   ....[131]....
        /*02d8*/ 	.word	0xffffffff


	//   ....[132]....
        /*02dc*/ 	.word	0xffffffff


	//   ....[133]....
        /*02e0*/ 	.word	0xffffffff


	//   ....[134]....
        /*02e4*/ 	.word	0xffffffff


	//   ....[135]....
        /*02e8*/ 	.word	0xffffffff


	//   ....[136]....
        /*02ec*/ 	.word	0xffffffff


	//   ....[137]....
        /*02f0*/ 	.word	0xffffffff


	//   ....[138]....
        /*02f4*/ 	.word	0xffffffff


	//   ....[139]....
        /*02f8*/ 	.word	0xffffffff


	//   ....[140]....
        /*02fc*/ 	.word	0xffffffff


	//   ....[141]....
        /*0300*/ 	.word	0xffffffff


	//   ....[142]....
        /*0304*/ 	.word	0xffffffff


	//   ....[143]....
        /*0308*/ 	.word	0xffffffff


	//   ....[144]....
        /*030c*/ 	.word	0xffffffff


	//   ....[145]....
        /*0310*/ 	.word	0xffffffff


	//   ....[146]....
        /*0314*/ 	.word	0xffffffff


	//   ....[147]....
        /*0318*/ 	.word	0xffffffff


	//   ....[148]....
        /*031c*/ 	.word	0xffffffff


	//   ....[149]....
        /*0320*/ 	.word	0xffffffff


	//   ....[150]....
        /*0324*/ 	.word	0xffffffff


	//   ....[151]....
        /*0328*/ 	.word	0xffffffff


	//   ....[152]....
        /*032c*/ 	.word	0xffffffff


	//   ....[153]....
        /*0330*/ 	.word	0xffffffff


	//   ....[154]....
        /*0334*/ 	.word	0xffffffff


	//   ....[155]....
        /*0338*/ 	.word	0xffffffff


	//   ....[156]....
        /*033c*/ 	.word	0xffffffff


	//   ....[157]....
        /*0340*/ 	.word	0xffffffff


	//   ....[158]....
        /*0344*/ 	.word	0xffffffff


	//   ....[159]....
        /*0348*/ 	.word	0xffffffff


	//   ....[160]....
        /*034c*/ 	.word	0xffffffff


	//   ....[161]....
        /*0350*/ 	.word	0xffffffff


	//   ....[162]....
        /*0354*/ 	.word	0xffffffff


	//   ....[163]....
        /*0358*/ 	.word	0xffffffff


	//   ....[164]....
        /*035c*/ 	.word	0xffffffff


	//   ....[165]....
        /*0360*/ 	.word	0xffffffff


	//   ....[166]....
        /*0364*/ 	.word	0xffffffff


	//   ....[167]....
        /*0368*/ 	.word	0xffffffff


	//   ....[168]....
        /*036c*/ 	.word	0xffffffff


	//   ....[169]....
        /*0370*/ 	.word	0xffffffff


	//   ....[170]....
        /*0374*/ 	.word	0xffffffff


	//   ....[171]....
        /*0378*/ 	.word	0xffffffff


	//   ....[172]....
        /*037c*/ 	.word	0xffffffff


	//   ....[173]....
        /*0380*/ 	.word	0xffffffff


	//   ....[174]....
        /*0384*/ 	.word	0xffffffff


	//   ....[175]....
        /*0388*/ 	.word	0xffffffff


	//   ....[176]....
        /*038c*/ 	.word	0xffffffff


	//   ....[177]....
        /*0390*/ 	.word	0xffffffff


	//   ....[178]....
        /*0394*/ 	.word	0xffffffff


	//   ....[179]....
        /*0398*/ 	.word	0xffffffff


	//   ....[180]....
        /*039c*/ 	.word	0xffffffff


	//   ....[181]....
        /*03a0*/ 	.word	0xffffffff


	//   ....[182]....
        /*03a4*/ 	.word	0xffffffff


	//   ....[183]....
        /*03a8*/ 	.word	0xffffffff


	//   ....[184]....
        /*03ac*/ 	.word	0xffffffff


	//   ....[185]....
        /*03b0*/ 	.word	0xffffffff


	//   ....[186]....
        /*03b4*/ 	.word	0x05000002


	//   ....[187]....
        /*03b8*/ 	.word	0x05000002


	//   ....[188]....
        /*03bc*/ 	.word	0x05000002


	//   ....[189]....
        /*03c0*/ 	.word	0x05000002


	//   ....[190]....
        /*03c4*/ 	.word	0x05000002


	//   ....[191]....
        /*03c8*/ 	.word	0x05000002


	//   ....[192]....
        /*03cc*/ 	.word	0x05000002


	//   ....[193]....
        /*03d0*/ 	.word	0x05000002


	//   ....[194]....
        /*03d4*/ 	.word	0x05000002


	//   ....[195]....
        /*03d8*/ 	.word	0x05000002


	//   ....[196]....
        /*03dc*/ 	.word	0x05000002


	//   ....[197]....
        /*03e0*/ 	.word	0x05000002


	//   ....[198]....
        /*03e4*/ 	.word	0x05000002


	//   ....[199]....
        /*03e8*/ 	.word	0x05000002


	//   ....[200]....
        /*03ec*/ 	.word	0x05000002


	//   ....[201]....
        /*03f0*/ 	.word	0x05000002


	//   ....[202]....
        /*03f4*/ 	.word	0x05000002


	//   ....[203]....
        /*03f8*/ 	.word	0x05000002


	//   ....[204]....
        /*03fc*/ 	.word	0x05000002


	//   ....[205]....
        /*0400*/ 	.word	0x05000002


	//   ....[206]....
        /*0404*/ 	.word	0x05000002


	//   ....[207]....
        /*0408*/ 	.word	0x05000002


	//   ....[208]....
        /*040c*/ 	.word	0x05000002


	//   ....[209]....
        /*0410*/ 	.word	0x05000002


	//   ....[210]....
        /*0414*/ 	.word	0x05000002


	//   ....[211]....
        /*0418*/ 	.word	0x05000002


	//   ....[212]....
        /*041c*/ 	.word	0x05000002


	//   ....[213]....
        /*0420*/ 	.word	0x05000002


	//   ....[214]....
        /*0424*/ 	.word	0x05000002


	//   ....[215]....
        /*0428*/ 	.word	0x05000002


	//   ....[216]....
        /*042c*/ 	.word	0x05000002


	//   ....[217]....
        /*0430*/ 	.word	0x05000002


	//   ....[218]....
        /*0434*/ 	.word	0x05000002


	//   ....[219]....
        /*0438*/ 	.word	0x05000002


	//   ....[220]....
        /*043c*/ 	.word	0x05000002


	//   ....[221]....
        /*0440*/ 	.word	0x05000002


	//   ....[222]....
        /*0444*/ 	.word	0x05000002


	//   ....[223]....
        /*0448*/ 	.word	0x05000002


	//   ....[224]....
        /*044c*/ 	.word	0x05000002


	//   ....[225]....
        /*0450*/ 	.word	0x05000002


	//   ....[226]....
        /*0454*/ 	.word	0x05000002


	//   ....[227]....
        /*0458*/ 	.word	0x05000002


	//   ....[228]....
        /*045c*/ 	.word	0x05000002


	//   ....[229]....
        /*0460*/ 	.word	0x05000002


	//   ....[230]....
        /*0464*/ 	.word	0x05000002


	//   ....[231]....
        /*0468*/ 	.word	0x05000002


	//   ....[232]....
        /*046c*/ 	.word	0x05000002


	//   ....[233]....
        /*0470*/ 	.word	0x05000002


	//----- nvinfo : EIATTR_COOP_GROUP_INSTR_OFFSETS
	.align		4
.L_1577:
        /*0474*/ 	.byte	0x04, 0x28
        /*0476*/ 	.short	(.L_1579 - .L_1578)


	//   ....[0]....
.L_1578:
        /*0478*/ 	.word	0x00001200


	//   ....[1]....
        /*047c*/ 	.word	0x00001250


	//   ....[2]....
        /*0480*/ 	.word	0x00001290


	//   ....[3]....
        /*0484*/ 	.word	0x000012d0


	//   ....[4]....
        /*0488*/ 	.word	0x00001310


	//   ....[5]....
        /*048c*/ 	.word	0x00001360


	//   ....[6]....
        /*0490*/ 	.word	0x000013e0


	//   ....[7]....
        /*0494*/ 	.word	0x00001420


	//   ....[8]....
        /*0498*/ 	.word	0x00001460


	//   ....[9]....
        /*049c*/ 	.word	0x000014a0


	//   ....[10]....
        /*04a0*/ 	.word	0x000014e0


	//   ....[11]....
        /*04a4*/ 	.word	0x00001750


	//   ....[12]....
        /*04a8*/ 	.word	0x000018b0


	//   ....[13]....
        /*04ac*/ 	.word	0x00001940


	//   ....[14]....
        /*04b0*/ 	.word	0x00001950


	//   ....[15]....
        /*04b4*/ 	.word	0x000019f0


	//   ....[16]....
        /*04b8*/ 	.word	0x00001a20


	//   ....[17]....
        /*04bc*/ 	.word	0x00001ac0


	//   ....[18]....
        /*04c0*/ 	.word	0x00001ad0


	//   ....[19]....
        /*04c4*/ 	.word	0x00001b70


	//   ....[20]....
        /*04c8*/ 	.word	0x00001b90


	//   ....[21]....
        /*04cc*/ 	.word	0x00001c30


	//   ....[22]....
        /*04d0*/ 	.word	0x00001c40


	//   ....[23]....
        /*04d4*/ 	.word	0x00001ce0


	//   ....[24]....
        /*04d8*/ 	.word	0x00001cf0


	//   ....[25]....
        /*04dc*/ 	.word	0x00001dd0


	//   ....[26]....
        /*04e0*/ 	.word	0x00001de0


	//   ....[27]....
        /*04e4*/ 	.word	0x00001e90


	//   ....[28]....
        /*04e8*/ 	.word	0x00001ea0


	//   ....[29]....
        /*04ec*/ 	.word	0x00001f30


	//   ....[30]....
        /*04f0*/ 	.word	0x00001f40


	//   ....[31]....
        /*04f4*/ 	.word	0x00001fd0


	//   ....[32]....
        /*04f8*/ 	.word	0x00001fe0


	//   ....[33]....
        /*04fc*/ 	.word	0x00002070


	//   ....[34]....
        /*0500*/ 	.word	0x00002080


	//   ....[35]....
        /*0504*/ 	.word	0x00002110


	//   ....[36]....
        /*0508*/ 	.word	0x00002120


	//   ....[37]....
        /*050c*/ 	.word	0x000021b0


	//   ....[38]....
        /*0510*/ 	.word	0x000021c0


	//   ....[39]....
        /*0514*/ 	.word	0x00002250


	//   ....[40]....
        /*0518*/ 	.word	0x00002260


	//   ....[41]....
        /*051c*/ 	.word	0x000022f0


	//   ....[42]....
        /*0520*/ 	.word	0x00002300


	//   ....[43]....
        /*0524*/ 	.word	0x00002410


	//   ....[44]....
        /*0528*/ 	.word	0x00002420


	//   ....[45]....
        /*052c*/ 	.word	0x000024b0


	//   ....[46]....
        /*0530*/ 	.word	0x000024c0


	//   ....[47]....
        /*0534*/ 	.word	0x00002550


	//   ....[48]....
        /*0538*/ 	.word	0x00002560


	//   ....[49]....
        /*053c*/ 	.word	0x000025f0


	//   ....[50]....
        /*0540*/ 	.word	0x00002600


	//   ....[51]....
        /*0544*/ 	.word	0x000026a0


	//   ....[52]....
        /*0548*/ 	.word	0x000026b0


	//   ....[53]....
        /*054c*/ 	.word	0x00002750


	//   ....[54]....
        /*0550*/ 	.word	0x00002820


	//   ....[55]....
        /*0554*/ 	.word	0x00002850


	//   ....[56]....
        /*0558*/ 	.word	0x00002900


	//   ....[57]....
        /*055c*/ 	.word	0x00002930


	//   ....[58]....
        /*0560*/ 	.word	0x000029d0


	//   ....[59]....
        /*0564*/ 	.word	0x000029e0


	//   ....[60]....
        /*0568*/ 	.word	0x00002a90


	//   ....[61]....
        /*056c*/ 	.word	0x00002aa0


	//   ....[62]....
        /*0570*/ 	.word	0x00002b40


	//   ....[63]....
        /*0574*/ 	.word	0x00002b50


	//   ....[64]....
        /*0578*/ 	.word	0x00002bf0


	//   ....[65]....
        /*057c*/ 	.word	0x00002c00


	//   ....[66]....
        /*0580*/ 	.word	0x00002ce0


	//   ....[67]....
        /*0584*/ 	.word	0x00002cf0


	//   ....[68]....
        /*0588*/ 	.word	0x00002da0


	//   ....[69]....
        /*058c*/ 	.word	0x00002db0


	//   ....[70]....
        /*0590*/ 	.word	0x00002e40


	//   ....[71]....
        /*0594*/ 	.word	0x00002e50


	//   ....[72]....
        /*0598*/ 	.word	0x00002ee0


	//   ....[73]....
        /*059c*/ 	.word	0x00002ef0


	//   ....[74]....
        /*05a0*/ 	.word	0x00002f80


	//   ....[75]....
        /*05a4*/ 	.word	0x00002f90


	//   ....[76]....
        /*05a8*/ 	.word	0x00003020


	//   ....[77]....
        /*05ac*/ 	.word	0x00003030


	//   ....[78]....
        /*05b0*/ 	.word	0x000030c0


	//   ....[79]....
        /*05b4*/ 	.word	0x000030d0


	//   ....[80]....
        /*05b8*/ 	.word	0x00003160


	//   ....[81]....
        /*05bc*/ 	.word	0x00003170


	//   ....[82]....
        /*05c0*/ 	.word	0x00003200


	//   ....[83]....
        /*05c4*/ 	.word	0x00003210


	//   ....[84]....
        /*05c8*/ 	.word	0x00003330


	//   ....[85]....
        /*05cc*/ 	.word	0x00003340


	//   ....[86]....
        /*05d0*/ 	.word	0x000033d0


	//   ....[87]....
        /*05d4*/ 	.word	0x000033e0


	//   ....[88]....
        /*05d8*/ 	.word	0x00003470


	//   ....[89]....
        /*05dc*/ 	.word	0x00003480


	//   ....[90]....
        /*05e0*/ 	.word	0x00003510


	//   ....[91]....
        /*05e4*/ 	.word	0x00003520


	//   ....[92]....
        /*05e8*/ 	.word	0x000035b0


	//   ....[93]....
        /*05ec*/ 	.word	0x000035c0


	//   ....[94]....
        /*05f0*/ 	.word	0x00003650


	//   ....[95]....
        /*05f4*/ 	.word	0x00003ae0


	//   ....[96]....
        /*05f8*/ 	.word	0x00003d30


	//   ....[97]....
        /*05fc*/ 	.word	0x00003e80


	//   ....[98]....
        /*0600*/ 	.word	0x00003ee0


	//   ....[99]....
        /*0604*/ 	.word	0x00003ef0


	//   ....[100]....
        /*0608*/ 	.word	0x00003f90


	//   ....[101]....
        /*060c*/ 	.word	0x00003fa0


	//   ....[102]....
        /*0610*/ 	.word	0x00004040


	//   ....[103]....
        /*0614*/ 	.word	0x00004050


	//   ....[104]....
        /*0618*/ 	.word	0x000040f0


	//   ....[105]....
        /*061c*/ 	.word	0x00004100


	//   ....[106]....
        /*0620*/ 	.word	0x000041a0


	//   ....[107]....
        /*0624*/ 	.word	0x000041b0


	//   ....[108]....
        /*0628*/ 	.word	0x00004250


	//   ....[109]....
        /*062c*/ 	.word	0x00004260


	//   ....[110]....
        /*0630*/ 	.word	0x00004300


	//   ....[111]....
        /*0634*/ 	.word	0x00004310


	//   ....[112]....
        /*0638*/ 	.word	0x000043a0


	//   ....[113]....
        /*063c*/ 	.word	0x000043b0


	//   ....[114]....
        /*0640*/ 	.word	0x00004440


	//   ....[115]....
        /*0644*/ 	.word	0x00004450


	//   ....[116]....
        /*0648*/ 	.word	0x000044e0


	//   ....[117]....
        /*064c*/ 	.word	0x000044f0


	//   ....[118]....
        /*0650*/ 	.word	0x00004580


	//   ....[119]....
        /*0654*/ 	.word	0x00004590


	//   ....[120]....
        /*0658*/ 	.word	0x00004620


	//   ....[121]....
        /*065c*/ 	.word	0x00004630


	//   ....[122]....
        /*0660*/ 	.word	0x000046c0


	//   ....[123]....
        /*0664*/ 	.word	0x000046d0


	//   ....[124]....
        /*0668*/ 	.word	0x00004760


	//   ....[125]....
        /*066c*/ 	.word	0x00004770


	//   ....[126]....
        /*0670*/ 	.word	0x00004800


	//   ....[127]....
        /*0674*/ 	.word	0x00004810


	//   ....[128]....
        /*0678*/ 	.word	0x00004930


	//   ....[129]....
        /*067c*/ 	.word	0x00004940


	//   ....[130]....
        /*0680*/ 	.word	0x000049d0


	//   ....[131]....
        /*0684*/ 	.word	0x000049e0


	//   ....[132]....
        /*0688*/ 	.word	0x00004a70


	//   ....[133]....
        /*068c*/ 	.word	0x00004a80


	//   ....[134]....
        /*0690*/ 	.word	0x00004b10


	//   ....[135]....
        /*0694*/ 	.word	0x00004b20


	//   ....[136]....
        /*0698*/ 	.word	0x00004bb0


	//   ....[137]....
        /*069c*/ 	.word	0x00004bc0


	//   ....[138]....
        /*06a0*/ 	.word	0x00004c40


	//   ....[139]....
        /*06a4*/ 	.word	0x00004c50


	//   ....[140]....
        /*06a8*/ 	.word	0x00004ca0


	//   ....[141]....
        /*06ac*/ 	.word	0x00004e30


	//   ....[142]....
        /*06b0*/ 	.word	0x00004e50


	//   ....[143]....
        /*06b4*/ 	.word	0x00004f00


	//   ....[144]....
        /*06b8*/ 	.word	0x00004f10


	//   ....[145]....
        /*06bc*/ 	.word	0x00004fe0


	//   ....[146]....
        /*06c0*/ 	.word	0x00004ff0


	//   ....[147]....
        /*06c4*/ 	.word	0x000050a0


	//   ....[148]....
        /*06c8*/ 	.word	0x000050b0


	//   ....[149]....
        /*06cc*/ 	.word	0x00005180


	//   ....[150]....
        /*06d0*/ 	.word	0x00005190


	//   ....[151]....
        /*06d4*/ 	.word	0x00005250


	//   ....[152]....
        /*06d8*/ 	.word	0x00005260


	//   ....[153]....
        /*06dc*/ 	.word	0x00005320


	//   ....[154]....
        /*06e0*/ 	.word	0x00005330


	//   ....[155]....
        /*06e4*/ 	.word	0x000053e0


	//   ....[156]....
        /*06e8*/ 	.word	0x000053f0


	//   ....[157]....
        /*06ec*/ 	.word	0x000054a0


	//   ....[158]....
        /*06f0*/ 	.word	0x000054b0


	//   ....[159]....
        /*06f4*/ 	.word	0x00005560


	//   ....[160]....
        /*06f8*/ 	.word	0x00005570


	//   ....[161]....
        /*06fc*/ 	.word	0x00005620


	//   ....[162]....
        /*0700*/ 	.word	0x00005630


	//   ....[163]....
        /*0704*/ 	.word	0x000056e0


	//   ....[164]....
        /*0708*/ 	.word	0x000056f0


	//   ....[165]....
        /*070c*/ 	.word	0x000057a0


	//   ....[166]....
        /*0710*/ 	.word	0x000057b0


	//   ....[167]....
        /*0714*/ 	.word	0x00005860


	//   ....[168]....
        /*0718*/ 	.word	0x00005870


	//   ....[169]....
        /*071c*/ 	.word	0x00005920


	//   ....[170]....
        /*0720*/ 	.word	0x00005930


	//   ....[171]....
        /*0724*/ 	.word	0x00005a70


	//   ....[172]....
        /*0728*/ 	.word	0x00005a80


	//   ....[173]....
        /*072c*/ 	.word	0x00005b20


	//   ....[174]....
        /*0730*/ 	.word	0x00005b30


	//   ....[175]....
        /*0734*/ 	.word	0x00005bd0


	//   ....[176]....
        /*0738*/ 	.word	0x00005be0


	//   ....[177]....
        /*073c*/ 	.word	0x00005c80


	//   ....[178]....
        /*0740*/ 	.word	0x00005c90


	//   ....[179]....
        /*0744*/ 	.word	0x00005d30


	//   ....[180]....
        /*0748*/ 	.word	0x00005d40


	//   ....[181]....
        /*074c*/ 	.word	0x00005f90


	//   ....[182]....
        /*0750*/ 	.word	0x00005fb0


	//   ....[183]....
        /*0754*/ 	.word	0x00005fd0


	//   ....[184]....
        /*0758*/ 	.word	0x00005ff0


	//   ....[185]....
        /*075c*/ 	.word	0x00006010


	//   ....[186]....
        /*0760*/ 	.word	0x000067d0


	//   ....[187]....
        /*0764*/ 	.word	0x00006860


	//   ....[188]....
        /*0768*/ 	.word	0x00006900


	//   ....[189]....
        /*076c*/ 	.word	0x000069d0


	//   ....[190]....
        /*0770*/ 	.word	0x00006a20


	//   ....[191]....
        /*0774*/ 	.word	0x00006b10


	//   ....[192]....
        /*0778*/ 	.word	0x00006b60


	//   ....[193]....
        /*077c*/ 	.word	0x00006c30


	//   ....[194]....
        /*0780*/ 	.word	0x00006c80


	//   ....[195]....
        /*0784*/ 	.word	0x00006d80


	//   ....[196]....
        /*0788*/ 	.word	0x00006dd0


	//   ....[197]....
        /*078c*/ 	.word	0x00006eb0


	//   ....[198]....
        /*0790*/ 	.word	0x00006f00


	//   ....[199]....
        /*0794*/ 	.word	0x00006ff0


	//   ....[200]....
        /*0798*/ 	.word	0x00007040


	//   ....[201]....
        /*079c*/ 	.word	0x00007120


	//   ....[202]....
        /*07a0*/ 	.word	0x00007170


	//   ....[203]....
        /*07a4*/ 	.word	0x00007250


	//   ....[204]....
        /*07a8*/ 	.word	0x000072a0


	//   ....[205]....
        /*07ac*/ 	.word	0x00007380


	//   ....[206]....
        /*07b0*/ 	.word	0x000073d0


	//   ....[207]....
        /*07b4*/ 	.word	0x000074b0


	//   ....[208]....
        /*07b8*/ 	.word	0x00007500


	//   ....[209]....
        /*07bc*/ 	.word	0x000075e0


	//   ....[210]....
        /*07c0*/ 	.word	0x00007630


	//   ....[211]....
        /*07c4*/ 	.word	0x00007710


	//   ....[212]....
        /*07c8*/ 	.word	0x00007760


	//   ....[213]....
        /*07cc*/ 	.word	0x00007840


	//   ....[214]....
        /*07d0*/ 	.word	0x00007890


	//   ....[215]....
        /*07d4*/ 	.word	0x00007970


	//   ....[216]....
        /*07d8*/ 	.word	0x000079c0


	//   ....[217]....
        /*07dc*/ 	.word	0x00007b20


	//   ....[218]....
        /*07e0*/ 	.word	0x00007b70


	//   ....[219]....
        /*07e4*/ 	.word	0x00007c60


	//   ....[220]....
        /*07e8*/ 	.word	0x00007cb0


	//   ....[221]....
        /*07ec*/ 	.word	0x00007da0


	//   ....[222]....
        /*07f0*/ 	.word	0x00007df0


	//   ....[223]....
        /*07f4*/ 	.word	0x00007ee0


	//   ....[224]....
        /*07f8*/ 	.word	0x00007f30


	//   ....[225]....
        /*07fc*/ 	.word	0x00008020


	//   ....[226]....
        /*0800*/ 	.word	0x00008070


	//   ....[227]....
        /*0804*/ 	.word	0x00008120


	//   ....[228]....
        /*0808*/ 	.word	0x000081c0


	//   ....[229]....
        /*080c*/ 	.word	0x00008260


	//   ....[230]....
        /*0810*/ 	.word	0x000082e0


	//   ....[231]....
        /*0814*/ 	.word	0x00008340


	//   ....[232]....
        /*0818*/ 	.word	0x000083a0


	//   ....[233]....
        /*081c*/ 	.word	0x00008400


	//----- nvinfo : EIATTR_EXIT_INSTR_OFFSETS
	.align		4
.L_1579:
        /*0820*/ 	.byte	0x04, 0x1c
        /*0822*/ 	.short	(.L_1581 - .L_1580)


	//   ....[0]....
.L_1580:
        /*0824*/ 	.word	0x00000070


	//   ....[1]....
        /*0828*/ 	.word	0x000000f0


	//   ....[2]....
        /*082c*/ 	.word	0x00001570


	//   ....[3]....
        /*0830*/ 	.word	0x00006240


	//   ....[4]....
        /*0834*/ 	.word	0x00006780


	//----- nvinfo : EIATTR_CRS_STACK_SIZE
	.align		4
.L_1581:
        /*0838*/ 	.byte	0x04, 0x1e
        /*083a*/ 	.short	(.L_1583 - .L_1582)
.L_1582:
        /*083c*/ 	.word	0x00000000


	//----- nvinfo : EIATTR_CBANK_PARAM_SIZE
	.align		4
.L_1583:
        /*0840*/ 	.byte	0x03, 0x19
        /*0842*/ 	.short	0x0058


	//----- nvinfo : EIATTR_PARAM_CBANK
	.align		4
        /*0844*/ 	.byte	0x04, 0x0a
        /*0846*/ 	.short	(.L_1585 - .L_1584)
	.align		4
.L_1584:
        /*0848*/ 	.word	index@(.nv.constant0._ZN4vllm3moe25grouped_topk_fused_kernelI6__half13__nv_bfloat16iLNS0_11ScoringFuncE0EEEvPT_PfPT1_PKT0_lllllbd)
        /*084c*/ 	.short	0x0210
        /*084e*/ 	.short	0x0058


	//----- nvinfo : EIATTR_SW_WAR
	.align		4
.L_1585:
        /*0850*/ 	.byte	0x04, 0x36
        /*0852*/ 	.short	(.L_1587 - .L_1586)
.L_1586:
        /*0854*/ 	.word	0x00000008
.L_1587:


//--------------------- .nv.info._ZN4vllm3moe44grouped_topk_fused_small_expert_count_kernelI6__half13__nv_bfloat16iLNS0_11ScoringFuncE0ELi128ELb0ELi8EEEvPT_PfPT1_PKT0_llllllbd --------------------------
	.section	.nv.info._ZN4vllm3moe44grouped_topk_fused_small_expert_count_kernelI6__half13__nv_bfloat16iLNS0_11ScoringFuncE0ELi128ELb0ELi8EEEvPT_PfPT1_PKT0_llllllbd,"",@"SHT_CUDA_INFO"
	.sectionflags	@""
	.align	4


	//----- nvinfo : EIATTR_CUDA_API_VERSION
	.align		4
        /*0000*/ 	.byte	0x04, 0x37
        /*0002*/ 	.short	(.L_1589 - .L_1588)
.L_1588:
        /*0004*/ 	.word	0x00000082


	//----- nvinfo : EIATTR_KPARAM_INFO
	.align		4
.L_1589:
        /*0008*/ 	.byte	0x04, 0x17
        /*000a*/ 	.short	(.L_1591 - .L_1590)
.L_1590:
        /*000c*/ 	.word	0x00000000
        /*0010*/ 	.short	0x000b
        /*0012*/ 	.short	0x0058
        /*0014*/ 	.byte	0x00, 0xf0, 0x21, 0x00


	//----- nvinfo : EIATTR_KPARAM_INFO
	.align		4
.L_1591:
        /*0018*/ 	.byte	0x04, 0x17
        /*001a*/ 	.short	(.L_1593 - .L_1592)
.L_1592:
        /*001c*/ 	.word	0x00000000
        /*0020*/ 	.short	0x000a
        /*0022*/ 	.short	0x0050
        /*0024*/ 	.byte	0x00, 0xf0, 0x05, 0x00


	//----- nvinfo : EIATTR_KPARAM_INFO
	.align		4
.L_1593:
        /*0028*/ 	.byte	0x04, 0x17
        /*002a*/ 	.short	(.L_1595 - .L_1594)
.L_1594:
        /*002c*/ 	.word	0x00000000
        /*0030*/ 	.short	0x0009
        /*0032*/ 	.short	0x0048
        /*0034*/ 	.byte	0x00, 0xf0, 0x21, 0x00


	//----- nvinfo : EIATTR_KPARAM_INFO
	.align		4
.L_1595:
        /*0038*/ 	.byte	0x04, 0x17
        /*003a*/ 	.short	(.L_1597 - .L_1596)
.L_1596:
        /*003c*/ 	.word	0x00000000
        /*0040*/ 	.short	0x0008
        /*0042*/ 	.short	0x0040
        /*0044*/ 	.byte	0x00, 0xf0, 0x21, 0x00


	//----- nvinfo : EIATTR_KPARAM_INFO
	.align		4
.L_1597:
        /*0048*/ 	.byte	0x04, 0x17
        /*004a*/ 	.short	(.L_1599 - .L_1598)
.L_1598:
        /*004c*/ 	.word	0x00000000
        /*0050*/ 	.short	0x0007
        /*0052*/ 	.short	0x0038
        /*0054*/ 	.byte	0x00, 0xf0, 0x21, 0x00


	//----- nvinfo : EIATTR_KPARAM_INFO
	.align		4
.L_1599:
        /*0058*/ 	.byte	0x04, 0x17
        /*005a*/ 	.short	(.L_1601 - .L_1600)
.L_1600:
        /*005c*/ 	.word	0x00000000
        /*0060*/ 	.short	0x0006
        /*0062*/ 	.short	0x0030
        /*0064*/ 	.byte	0x00, 0xf0, 0x21, 0x00


	//----- nvinfo : EIATTR_KPARAM_INFO
	.align		4
.L_1601:
        /*0068*/ 	.byte	0x04, 0x17
        /*006a*/ 	.short	(.L_1603 - .L_1602)
.L_1602:
        /*006c*/ 	.word	0x00000000
        /*0070*/ 	.short	0x0005
        /*0072*/ 	.short	0x0028
        /*0074*/ 	.byte	0x00, 0xf0, 0x21, 0x00


	//----- nvinfo : EIATTR_KPARAM_INFO
	.align		4
.L_1603:
        /*0078*/ 	.byte	0x04, 0x17
        /*007a*/ 	.short	(.L_1605 - .L_1604)
.L_1604:
        /*007c*/ 	.word	0x00000000
        /*0080*/ 	.short	0x0004
        /*0082*/ 	.short	0x0020
        /*0084*/ 	.byte	0x00, 0xf0, 0x21, 0x00


	//----- nvinfo : EIATTR_KPARAM_INFO
	.align		4
.L_1605:
        /*0088*/ 	.byte	0x04, 0x17
        /*008a*/ 	.short	(.L_1607 - .L_1606)
.L_1606:
        /*008c*/ 	.word	0x00000000
        /*0090*/ 	.short	0x0003
        /*0092*/ 	.short	0x0018
        /*0094*/ 	.byte	0x00, 0xf0, 0x21, 0x00


	//----- nvinfo : EIATTR_KPARAM_INFO
	.align		4
.L_1607:
        /*0098*/ 	.byte	0x04, 0x17
        /*009a*/ 	.short	(.L_1609 - .L_1608)
.L_1608:
        /*009c*/ 	.word	0x00000000
        /*00a0*/ 	.short	0x0002
        /*00a2*/ 	.short	0x0010
        /*00a4*/ 	.byte	0x00, 0xf0, 0x21, 0x00


	//----- nvinfo : EIATTR_KPARAM_INFO
	.align		4
.L_1609:
        /*00a8*/ 	.byte	0x04, 0x17
        /*00aa*/ 	.short	(.L_1611 - .L_1610)
.L_1610:
        /*00ac*/ 	.word	0x00000000
        /*00b0*/ 	.short	0x0001
        /*00b2*/ 	.short	0x0008
        /*00b4*/ 	.byte	0x00, 0xf0, 0x21, 0x00


	//----- nvinfo : EIATTR_KPARAM_INFO
	.align		4
.L_1611:
        /*00b8*/ 	.byte	0x04, 0x17
        /*00ba*/ 	.short	(.L_1613 - .L_1612)
.L_1612:
        /*00bc*/ 	.word	0x00000000
        /*00c0*/ 	.short	0x0000
        /*00c2*/ 	.short	0x0000
        /*00c4*/ 	.byte	0x00, 0xf0, 0x21, 0x00


	//----- nvinfo : EIATTR_SPARSE_MMA_MASK
	.align		4
.L_1613:
        /*00c8*/ 	.byte	0x03, 0x50
        /*00ca*/ 	.short	0x0000


	//----- nvinfo : EIATTR_MAXREG_COUNT
	.align		4
        /*00cc*/ 	.byte	0x03, 0x1b
        /*00ce*/ 	.short	0x00ff


	//----- nvinfo : EIATTR_NUM_BARRIERS
	.align		4
        /*00d0*/ 	.byte	0x02, 0x4c
        /*00d2*/ 	.byte	0x01
	.zero		1


	//----- nvinfo : EIATTR_MERCURY_ISA_VERSION
	.align		4
        /*00d4*/ 	.byte	0x03, 0x5f
        /*00d6*/ 	.short	0x0101


	//----- nvinfo : EIATTR_COOP_GROUP_MASK_REGIDS
	.align		4
        /*00d8*/ 	.byte	0x04, 0x29
        /*00da*/ 	.short	(.L_1615 - .L_1614)


	//   ....[0]....
.L_1614:
        /*00dc*/ 	.word	0xffffffff


	//   ....[1]....
        /*00e0*/ 	.word	0xffffffff


	//   ....[2]....
        /*00e4*/ 	.word	0xffffffff


	//   ....[3]....
        /*00e8*/ 	.word	0xffffffff


	//   ....[4]....
        /*00ec*/ 	.word	0xffffffff


	//   ....[5]....
        /*00f0*/ 	.word	0xffffffff


	//   ....[6]....
        /*00f4*/ 	.word	0xffffffff


	//   ....[7]....
        /*00f8*/ 	.word	0xffffffff


	//   ....[8]....
        /*00fc*/ 	.word	0xffffffff


	//   ....[9]....
        /*0100*/ 	.word	0xffffffff


	//   ....[10]....
        /*0104*/ 	.word	0xffffffff


	//   ....[11]....
        /*0108*/ 	.word	0xffffffff


	//   ....[12]....
        /*010c*/ 	.word	0xffffffff


	//   ....[13]....
        /*0110*/ 	.word	0xffffffff


	//   ....[14]....
        /*0114*/ 	.word	0xffffffff


	//   ....[15]....
        /*0118*/ 	.word	0xffffffff


	//   ....[16]....
        /*011c*/ 	.word	0xffffffff


	//   ....[17]....
        /*0120*/ 	.word	0xffffffff


	//   ....[18]....
        /*0124*/ 	.word	0xffffffff


	//   ....[19]....
        /*0128*/ 	.word	0xffffffff


	//   ....[20]....
        /*012c*/ 	.word	0xffffffff


	//   ....[21]....
        /*0130*/ 	.word	0xffffffff


	//   ....[22]....
        /*0134*/ 	.word	0xffffffff


	//   ....[23]....
        /*0138*/ 	.word	0xffffffff


	//   ....[24]....
        /*013c*/ 	.word	0xffffffff


	//   ....[25]....
        /*0140*/ 	.word	0xffffffff


	//   ....[26]....
        /*0144*/ 	.word	0xffffffff


	//   ....[27]....
        /*0148*/ 	.word	0xffffffff


	//   ....[28]....
        /*014c*/ 	.word	0xffffffff


	//   ....[29]....
        /*0150*/ 	.word	0xffffffff


	//   ....[30]....
        /*0154*/ 	.word	0xffffffff


	//   ....[31]....
        /*0158*/ 	.word	0xffffffff


	//   ....[32]....
        /*015c*/ 	.word	0xffffffff


	//   ....[33]....
        /*0160*/ 	.word	0xffffffff


	//   ....[34]....
        /*0164*/ 	.word	0xffffffff


	//   ....[35]....
        /*0168*/ 	.word	0xffffffff


	//----- nvinfo : EIATTR_COOP_GROUP_INSTR_OFFSETS
	.align		4
.L_1615:
        /*016c*/ 	.byte	0x04, 0x28
        /*016e*/ 	.short	(.L_1617 - .L_1616)


	//   ....[0]....
.L_1616:
        /*0170*/ 	.word	0x00000180


	//   ....[1]....
        /*0174*/ 	.word	0x00000910


	//   ....[2]....
        /*0178*/ 	.word	0x00000940


	//   ....[3]....
        /*017c*/ 	.word	0x000009b0


	//   ....[4]....
        /*0180*/ 	.word	0x000009c0


	//   ....[5]....
        /*0184*/ 	.word	0x00000a10


	//   ....[6]....
        /*0188*/ 	.word	0x00000a20


	//   ....[7]....
        /*018c*/ 	.word	0x00000a70


	//   ....[8]....
        /*0190*/ 	.word	0x00000a80


	//   ....[9]....
        /*0194*/ 	.word	0x00000ad0


	//   ....[10]....
        /*0198*/ 	.word	0x00000ae0


	//   ....[11]....
        /*019c*/ 	.word	0x00000b80


	//   ....[12]....
        /*01a0*/ 	.word	0x00000bb0


	//   ....[13]....
        /*01a4*/ 	.word	0x00000c10


	//   ....[14]....
        /*01a8*/ 	.word	0x00000c20


	//   ....[15]....
        /*01ac*/ 	.word	0x00000c70


	//   ....[16]....
        /*01b0*/ 	.word	0x00000c80


	//   ....[17]....
        /*01b4*/ 	.word	0x00000ce0


	//   ....[18]....
        /*01b8*/ 	.word	0x00000d00


	//   ....[19]....
        /*01bc*/ 	.word	0x00000d60


	//   ....[20]....
        /*01c0*/ 	.word	0x00000d70


	//   ....[21]....
        /*01c4*/ 	.word	0x00000e90


	//   ....[22]....
        /*01c8*/ 	.word	0x00000ea0


	//   ....[23]....
        /*01cc*/ 	.word	0x00000ef0


	//   ....[24]....
        /*01d0*/ 	.word	0x00000f00


	//   ....[25]....
        /*01d4*/ 	.word	0x00000f50


	//   ....[26]....
        /*01d8*/ 	.word	0x00000f60


	//   ....[27]....
        /*01dc*/ 	.word	0x00000fb0


	//   ....[28]....
        /*01e0*/ 	.word	0x00000fc0


	//   ....[29]....
        /*01e4*/ 	.word	0x00001010


	//   ....[30]....
        /*01e8*/ 	.word	0x00001020


	//   ....[31]....
        /*01ec*/ 	.word	0x000011f0


	//   ....[32]....
        /*01f0*/ 	.word	0x00001250


	//   ....[33]....
        /*01f4*/ 	.word	0x00001270


	//   ....[34]....
        /*01f8*/ 	.word	0x000012a0


	//   ....[35]....
        /*01fc*/ 	.word	0x000012d0


	//----- nvinfo : EIATTR_EXIT_INSTR_OFFSETS
	.align		4
.L_1617:
        /*0200*/ 	.byte	0x04, 0x1c
        /*0202*/ 	.short	(.L_1619 - .L_1618)


	//   ....[0]....
.L_1618:
        /*0204*/ 	.word	0x000015a0


	//----- nvinfo : EIATTR_CRS_STACK_SIZE
	.align		4
.L_1619:
        /*0208*/ 	.byte	0x04, 0x1e
        /*020a*/ 	.short	(.L_1621 - .L_1620)
.L_1620:
        /*020c*/ 	.word	0x00000000


	//----- nvinfo : EIATTR_CBANK_PARAM_SIZE
	.align		4
.L_1621:
        /*0210*/ 	.byte	0x03, 0x19
        /*0212*/ 	.short	0x0060


	//----- nvinfo : EIATTR_PARAM_CBANK
	.align		4
        /*0214*/ 	.byte	0x04, 0x0a
        /*0216*/ 	.short	(.L_1623 - .L_1622)
	.align		4
.L_1622:
        /*0218*/ 	.word	index@(.nv.constant0._ZN4vllm3moe44grouped_topk_fused_small_expert_count_kernelI6__half13__nv_bfloat16iLNS0_11ScoringFuncE0ELi128ELb0ELi8EEEvPT_PfPT1_PKT0_llllllbd)
        /*021c*/ 	.short	0x0210
        /*021e*/ 	.short	0x0060


	//----- nvinfo : EIATTR_SW_WAR
	.align		4
.L_1623:
        /*0220*/ 	.byte	0x04, 0x36
        /*0222*/ 	.short	(.L_1625 - .L_1624)
.L_1624:
        /*0224*/ 	.word	0x00000008
.L_1625:


//--------------------- .nv.info._ZN4vllm3moe44grouped_topk_fused_small_expert_count_kernelI6__half13__nv_bfloat16iLNS0_11ScoringFuncE0ELi384ELb0ELi8EEEvPT_PfPT1_PKT0_llllllbd --------------------------
	.section	.nv.info._ZN4vllm3moe44grouped_topk_fused_small_expert_count_kernelI6__half13__nv_bfloat16iLNS0_11ScoringFuncE0ELi384ELb0ELi8EEEvPT_PfPT1_PKT0_llllllbd,"",@"SHT_CUDA_INFO"
	.sectionflags	@""
	.align	4


	//----- nvinfo : EIATTR_CUDA_API_VERSION
	.align		4
        /*0000*/ 	.byte	0x04, 0x37
        /*0002*/ 	.short	(.L_1627 - .L_1626)
.L_1626:
        /*0004*/ 	.word	0x00000082


	//----- nvinfo : EIATTR_KPARAM_INFO
	.align		4
.L_1627:
        /*0008*/ 	.byte	0x04, 0x17
        /*000a*/ 	.short	(.L_1629 - .L_1628)
.L_1628:
        /*000c*/ 	.word	0x00000000
        /*0010*/ 	.short	0x000b
        /*0012*/ 	.short	0x0058
        /*0014*/ 	.byte	0x00, 0xf0, 0x21, 0x00


	//----- nvinfo : EIATTR_KPARAM_INFO
	.align		4
.L_1629:
        /*0018*/ 	.byte	0x04, 0x17
        /*001a*/ 	.short	(.L_1631 - .L_1630)
.L_1630:
        /*001c*/ 	.word	0x00000000
        /*0020*/ 	.short	0x000a
        /*0022*/ 	.short	0x0050
        /*0024*/ 	.byte	0x00, 0xf0, 0x05, 0x00


	//----- nvinfo : EIATTR_KPARAM_INFO
	.align		4
.L_1631:
        /*0028*/ 	.byte	0x04, 0x17
        /*002a*/ 	.short	(.L_1633 - .L_1632)
.L_1632:
        /*002c*/ 	.word	0x00000000
        /*0030*/ 	.short	0x0009
        /*0032*/ 	.short	0x0048
        /*0034*/ 	.byte	0x00, 0xf0, 0x21, 0x00


	//----- nvinfo : EIATTR_KPARAM_INFO
	.align		4
.L_1633:
        /*0038*/ 	.byte	0x04, 0x17
        /*003a*/ 	.short	(.L_1635 - .L_1634)
.L_1634:
        /*003c*/ 	.word	0x00000000
        /*0040*/ 	.short	0x0008
        /*0042*/ 	.short	0x0040
        /*0044*/ 	.byte	0x00, 0xf0, 0x21, 0x00


	//----- nvinfo : EIATTR_KPARAM_INFO
	.align		4
.L_1635:
        /*0048*/ 	.byte	0x04, 0x17
        /*004a*/ 	.short	(.L_1637 - .L_1636)
.L_1636:
        /*004c*/ 	.word	0x00000000
        /*0050*/ 	.short	0x0007
        /*0052*/ 	.short	0x0038
        /*0054*/ 	.byte	0x00, 0xf0, 0x21, 0x00


	//----- nvinfo : EIATTR_KPARAM_INFO
	.align		4
.L_1637:
        /*0058*/ 	.byte	0x04, 0x17
        /*005a*/ 	.short	(.L_1639 - .L_1638)
.L_1638:
        /*005c*/ 	.word	0x00000000
        /*0060*/ 	.short	0x0006
        /*0062*/ 	.short	0x0030
        /*0064*/ 	.byte	0x00, 0xf0, 0x21, 0x00


	//----- nvinfo : EIATTR_KPARAM_INFO
	.align		4
.L_1639:
        /*0068*/ 	.byte	0x04, 0x17
        /*006a*/ 	.short	(.L_1641 - .L_1640)
.L_1640:
        /*006c*/ 	.word	0x00000000
        /*0070*/ 	.short	0x0005
        /*0072*/ 	.short	0x0028
        /*0074*/ 	.byte	0x00, 0xf0, 0x21, 0x00


	//----- nvinfo : EIATTR_KPARAM_INFO
	.align		4
.L_1641:
        /*0078*/ 	.byte	0x04, 0x17
        /*007a*/ 	.short	(.L_1643 - .L_1642)
.L_1642:
        /*007c*/ 	.word	0x00000000
        /*0080*/ 	.short	0x0004
        /*0082*/ 	.short	0x0020
        /*0084*/ 	.byte	0x00, 0xf0, 0x21, 0x00


	//----- nvinfo : EIATTR_KPARAM_INFO
	.align		4
.L_1643:
        /*0088*/ 	.byte	0x04, 0x17
        /*008a*/ 	.short	(.L_1645 - .L_1644)
.L_1644:
        /*008c*/ 	.word	0x00000000
        /*0090*/ 	.short	0x0003
        /*0092*/ 	.short	0x0018
        /*0094*/ 	.byte	0x00, 0xf0, 0x21, 0x00


	//----- nvinfo : EIATTR_KPARAM_INFO
	.align		4
.L_1645:
        /*0098*/ 	.byte	0x04, 0x17
        /*009a*/ 	.short	(.L_1647 - .L_1646)
.L_1646:
        /*009c*/ 	.word	0x00000000
        /*00a0*/ 	.short	0x0002
        /*00a2*/ 	.short	0x0010
        /*00a4*/ 	.byte	0x00, 0xf0, 0x21, 0x00


	//----- nvinfo : EIATTR_KPARAM_INFO
	.align		4
.L_1647:
        /*00a8*/ 	.byte	0x04, 0x17
        /*00aa*/ 	.short	(.L_1649 - .L_1648)
.L_1648:
        /*00ac*/ 	.word	0x00000000
        /*00b0*/ 	.short	0x0001
        /*00b2*/ 	.short	0x0008
        /*00b4*/ 	.byte	0x00, 0xf0, 0x21, 0x00


	//----- nvinfo : EIATTR_KPARAM_INFO
	.align		4
.L_1649:
        /*00b8*/ 	.byte	0x04, 0x17
        /*00ba*/ 	.short	(.L_1651 - .L_1650)
.L_1650:
        /*00bc*/ 	.word	0x00000000
        /*00c0*/ 	.short	0x0000
        /*00c2*/ 	.short	0x0000
        /*00c4*/ 	.byte	0x00, 0xf0, 0x21, 0x00


	//----- nvinfo : EIATTR_SPARSE_MMA_MASK
	.align		4
.L_1651:
        /*00c8*/ 	.byte	0x03, 0x50
        /*00ca*/ 	.short	0x0000


	//----- nvinfo : EIATTR_MAXREG_COUNT
	.align		4
        /*00cc*/ 	.byte	0x03, 0x1b
        /*00ce*/ 	.short	0x00ff


	//----- nvinfo : EIATTR_NUM_BARRIERS
	.align		4
        /*00d0*/ 	.byte	0x02, 0x4c
        /*00d2*/ 	.byte	0x01
	.zero		1


	//----- nvinfo : EIATTR_MERCURY_ISA_VERSION
	.align		4
        /*00d4*/ 	.byte	0x03, 0x5f
        /*00d6*/ 	.short	0x0101


	//----- nvinfo : EIATTR_COOP_GROUP_MASK_REGIDS
	.align		4
        /*00d8*/ 	.byte	0x04, 0x29
        /*00da*/ 	.short	(.L_1653 - .L_1652)


	//   ....[0]....
.L_1652:
        /*00dc*/ 	.word	0xffffffff


	//   ....[1]....
        /*00e0*/ 	.word	0xffffffff


	//   ....[2]....
        /*00e4*/ 	.word	0xffffffff


	//   ....[3]....
        /*00e8*/ 	.word	0xffffffff


	//   ....[4]....
        /*00ec*/ 	.word	0xffffffff


	//   ....[5]....
        /*00f0*/ 	.word	0xffffffff


	//   ....[6]....
        /*00f4*/ 	.word	0xffffffff


	//   ....[7]....
        /*00f8*/ 	.word	0xffffffff


	//   ....[8]....
        /*00fc*/ 	.word	0xffffffff


	//   ....[9]....
        /*0100*/ 	.word	0xffffffff


	//   ....[10]....
        /*0104*/ 	.word	0xffffffff


	//   ....[11]....
        /*0108*/ 	.word	0xffffffff


	//   ....[12]....
        /*010c*/ 	.word	0xffffffff


	//   ....[13]....
        /*0110*/ 	.word	0xffffffff


	//   ....[14]....
        /*0114*/ 	.word	0xffffffff


	//   ....[15]....
        /*0118*/ 	.word	0xffffffff


	//   ....[16]....
        /*011c*/ 	.word	0xffffffff


	//   ....[17]....
        /*0120*/ 	.word	0xffffffff


	//   ....[18]....
        /*0124*/ 	.word	0xffffffff


	//   ....[19]....
        /*0128*/ 	.word	0xffffffff


	//   ....[20]....
        /*012c*/ 	.word	0xffffffff


	//   ....[21]....
        /*0130*/ 	.word	0xffffffff


	//   ....[22]....
        /*0134*/ 	.word	0xffffffff


	//   ....[23]....
        /*0138*/ 	.word	0xffffffff


	//   ....[24]....
        /*013c*/ 	.word	0xffffffff


	//   ....[25]....
        /*0140*/ 	.word	0xffffffff


	//   ....[26]....
        /*0144*/ 	.word	0xffffffff


	//   ....[27]....
        /*0148*/ 	.word	0xffffffff


	//   ....[28]....
        /*014c*/ 	.word	0xffffffff


	//   ....[29]....
        /*0150*/ 	.word	0xffffffff


	//   ....[30]....
        /*0154*/ 	.word	0xffffffff


	//   ....[31]....
        /*0158*/ 	.word	0xffffffff


	//   ....[32]....
        /*015c*/ 	.word	0xffffffff


	//   ....[33]....
        /*0160*/ 	.word	0xffffffff


	//   ....[34]....
        /*0164*/ 	.word	0xffffffff


	//   ....[35]....
        /*0168*/ 	.word	0xffffffff


	//   ....[36]....
        /*016c*/ 	.word	0xffffffff


	//   ....[37]....
        /*0170*/ 	.word	0xffffffff


	//   ....[38]....
        /*0174*/ 	.word	0xffffffff


	//   ....[39]....
        /*0178*/ 	.word	0xffffffff


	//   ....[40]....
        /*017c*/ 	.word	0xffffffff


	//   ....[41]....
        /*0180*/ 	.word	0xffffffff


	//   ....[42]....
        /*0184*/ 	.word	0xffffffff


	//   ....[43]....
        /*0188*/ 	.word	0xffffffff


	//   ....[44]....
        /*018c*/ 	.word	0xffffffff


	//   ....[45]....
        /*0190*/ 	.word	0xffffffff


	//   ....[46]....
        /*0194*/ 	.word	0xffffffff


	//   ....[47]....
        /*0198*/ 	.word	0xffffffff


	//   ....[48]....
        /*019c*/ 	.word	0xffffffff


	//   ....[49]....
        /*01a0*/ 	.word	0xffffffff


	//   ....[50]....
        /*01a4*/ 	.word	0xffffffff


	//   ....[51]....
        /*01a8*/ 	.word	0xffffffff


	//   ....[52]....
        /*01ac*/ 	.word	0xffffffff


	//   ....[53]....
        /*01b0*/ 	.word	0xffffffff


	//   ....[54]....
        /*01b4*/ 	.word	0xffffffff


	//   ....[55]....
        /*01b8*/ 	.word	0xffffffff


	//   ....[56]....
        /*01bc*/ 	.word	0xffffffff


	//   ....[57]....
        /*01c0*/ 	.word	0xffffffff


	//   ....[58]....
        /*01c4*/ 	.word	0xffffffff


	//   ....[59]....
        /*01c8*/ 	.word	0xffffffff


	//   ....[60]....
        /*01cc*/ 	.word	0xffffffff


	//   ....[61]....
        /*01d0*/ 	.word	0xffffffff


	//   ....[62]....
        /*01d4*/ 	.word	0xffffffff


	//   ....[63]....
        /*01d8*/ 	.word	0xffffffff


	//   ....[64]....
        /*01dc*/ 	.word	0xffffffff


	//   ....[65]....
        /*01e0*/ 	.word	0xffffffff


	//   ....[66]....
        /*01e4*/ 	.word	0xffffffff


	//   ....[67]....
        /*01e8*/ 	.word	0xffffffff


	//   ....[68]....
        /*01ec*/ 	.word	0xffffffff


	//   ....[69]....
        /*01f0*/ 	.word	0xffffffff


	//   ....[70]....
        /*01f4*/ 	.word	0xffffffff


	//   ....[71]....
        /*01f8*/ 	.word	0xffffffff


	//   ....[72]....
        /*01fc*/ 	.word	0xffffffff


	//   ....[73]....
        /*0200*/ 	.word	0xffffffff


	//   ....[74]....
        /*0204*/ 	.word	0xffffffff


	//   ....[75]....
        /*0208*/ 	.word	0xffffffff


	//   ....[76]....
        /*020c*/ 	.word	0xffffffff


	//   ....[77]....
        /*0210*/ 	.word	0xffffffff


	//   ....[78]....
        /*0214*/ 	.word	0xffffffff


	//   ....[79]....
        /*0218*/ 	.word	0xffffffff


	//   ....[80]....
        /*021c*/ 	.word	0xffffffff


	//   ....[81]....
        /*0220*/ 	.word	0xffffffff


	//   ....[82]....
        /*0224*/ 	.word	0xffffffff


	//   ....[83]....
        /*0228*/ 	.word	0xffffffff


	//   ....[84]....
        /*022c*/ 	.word	0xffffffff


	//   ....[85]....
        /*0230*/ 	.word	0xffffffff


	//----- nvinfo : EIATTR_COOP_GROUP_INSTR_OFFSETS
	.align		4
.L_1653:
        /*0234*/ 	.byte	0x04, 0x28
        /*0236*/ 	.short	(.L_1655 - .L_1654)


	//   ....[0]....
.L_1654:
        /*0238*/ 	.word	0x00000180


	//   ....[1]....
        /*023c*/ 	.word	0x000009b0


	//   ....[2]....
        /*0240*/ 	.word	0x000009c0


	//   ....[3]....
        /*0244*/ 	.word	0x00000a10


	//   ....[4]....
        /*0248*/ 	.word	0x00000a20


	//   ....[5]....
        /*024c*/ 	.word	0x00000a70


	//   ....[6]....
        /*0250*/ 	.word	0x00000a80


	//   ....[7]....
        /*0254*/ 	.word	0x00000ad0


	//   ....[8]....
        /*0258*/ 	.word	0x00000ae0


	//   ....[9]....
        /*025c*/ 	.word	0x00000b40


	//   ....[10]....
        /*0260*/ 	.word	0x00000b70


	//   ....[11]....
        /*0264*/ 	.word	0x00000c60


	//   ....[12]....
        /*0268*/ 	.word	0x00000c90


	//   ....[13]....
        /*026c*/ 	.word	0x00000d10


	//   ....[14]....
        /*0270*/ 	.word	0x00000d20


	//   ....[15]....
        /*0274*/ 	.word	0x00000d70


	//   ....[16]....
        /*0278*/ 	.word	0x00000d80


	//   ....[17]....
        /*027c*/ 	.word	0x00000dd0


	//   ....[18]....
        /*0280*/ 	.word	0x00000de0


	//   ....[19]....
        /*0284*/ 	.word	0x00000e30


	//   ....[20]....
        /*0288*/ 	.word	0x00000e40


	//   ....[21]....
        /*028c*/ 	.word	0x00000fe0


	//   ....[22]....
        /*0290*/ 	.word	0x00000ff0


	//   ....[23]....
        /*0294*/ 	.word	0x00001040


	//   ....[24]....
        /*0298*/ 	.word	0x00001050


	//   ....[25]....
        /*029c*/ 	.word	0x000010a0


	//   ....[26]....
        /*02a0*/ 	.word	0x000010b0


	//   ....[27]....
        /*02a4*/ 	.word	0x00001100


	//   ....[28]....
        /*02a8*/ 	.word	0x00001110


	//   ....[29]....
        /*02ac*/ 	.word	0x00001160


	//   ....[30]....
        /*02b0*/ 	.word	0x00001170


	//   ....[31]....
        /*02b4*/ 	.word	0x000016b0


	//   ....[32]....
        /*02b8*/ 	.word	0x000016c0


	//   ....[33]....
        /*02bc*/ 	.word	0x00001710


	//   ....[34]....
        /*02c0*/ 	.word	0x00001720


	//   ....[35]....
        /*02c4*/ 	.word	0x00001770


	//   ....[36]....
        /*02c8*/ 	.word	0x00001780


	//   ....[37]....
        /*02cc*/ 	.word	0x000017d0


	//   ....[38]....
        /*02d0*/ 	.word	0x000017e0


	//   ....[39]....
        /*02d4*/ 	.word	0x00001830


	//   ....[40]....
        /*02d8*/ 	.word	0x00001840


	//   ....[41]....
        /*02dc*/ 	.word	0x000018d0


	//   ....[42]....
        /*02e0*/ 	.word	0x000018e0


	//   ....[43]....
        /*02e4*/ 	.word	0x00001930


	//   ....[44]....
        /*02e8*/ 	.word	0x00001940


	//   ....[45]....
        /*02ec*/ 	.word	0x00001990


	//   ....[46]....
        /*02f0*/ 	.word	0x000019a0


	//   ....[47]....
        /*02f4*/ 	.word	0x000019f0


	//   ....[48]....
        /*02f8*/ 	.word	0x00001a00


	//   ....[49]....
        /*02fc*/ 	.word	0x00001a50


	//   ....[50]....
        /*0300*/ 	.word	0x00001a60


	//   ....[51]....
        /*0304*/ 	.word	0x00001b00


	//   ....[52]....
        /*0308*/ 	.word	0x00001b10


	//   ....[53]....
        /*030c*/ 	.word	0x00001b60


	//   ....[54]....
        /*0310*/ 	.word	0x00001b70


	//   ....[55]....
        /*0314*/ 	.word	0x00001bc0


	//   ....[56]....
        /*0318*/ 	.word	0x00001bd0


	//   ....[57]....
        /*031c*/ 	.word	0x00001c20


	//   ....[58]....
        /*0320*/ 	.word	0x00001c30


	//   ....[59]....
        /*0324*/ 	.word	0x00001c80


	//   ....[60]....
        /*0328*/ 	.word	0x00001c90


	//   ....[61]....
        /*032c*/ 	.word	0x00001d20


	//   ....[62]....
        /*0330*/ 	.word	0x00001d30


	//   ....[63]....
        /*0334*/ 	.word	0x00001d80


	//   ....[64]....
        /*0338*/ 	.word	0x00001d90


	//   ....[65]....
        /*033c*/ 	.word	0x00001de0


	//   ....[66]....
        /*0340*/ 	.word	0x00001df0


	//   ....[67]....
        /*0344*/ 	.word	0x00001e50


	//   ....[68]....
        /*0348*/ 	.word	0x00001e60


	//   ....[69]....
        /*034c*/ 	.word	0x00001ed0


	//   ....[70]....
        /*0350*/ 	.word	0x00001f10


	//   ....[71]....
        /*0354*/ 	.word	0x00002160


	//   ....[72]....
        /*0358*/ 	.word	0x00002170


	//   ....[73]....
        /*035c*/ 	.word	0x000021c0


	//   ....[74]....
        /*0360*/ 	.word	0x000021d0


	//   ....[75]....
        /*0364*/ 	.word	0x00002220


	//   ....[76]....
        /*0368*/ 	.word	0x00002230


	//   ....[77]....
        /*036c*/ 	.word	0x00002290


	//   ....[78]....
        /*0370*/ 	.word	0x000022a0


	//   ....[79]....
        /*0374*/ 	.word	0x000022f0


	//   ....[80]....
        /*0378*/ 	.word	0x00002300


	//   ....[81]....
        /*037c*/ 	.word	0x00002580


	//   ....[82]....
        /*0380*/ 	.word	0x000025e0


	//   ....[83]....
        /*0384*/ 	.word	0x00002600


	//   ....[84]....
        /*0388*/ 	.word	0x00002630


	//   ....[85]....
        /*038c*/ 	.word	0x00002660


	//----- nvinfo : EIATTR_EXIT_INSTR_OFFSETS
	.align		4
.L_1655:
        /*0390*/ 	.byte	0x04, 0x1c
        /*0392*/ 	.short	(.L_1657 - .L_1656)


	//   ....[0]....
.L_1656:
        /*0394*/ 	.word	0x00002930


	//----- nvinfo : EIATTR_CRS_STACK_SIZE
	.align		4
.L_1657:
        /*0398*/ 	.byte	0x04, 0x1e
        /*039a*/ 	.short	(.L_1659 - .L_1658)
.L_1658:
        /*039c*/ 	.word	0x00000000


	//----- nvinfo : EIATTR_CBANK_PARAM_SIZE
	.align		4
.L_1659:
        /*03a0*/ 	.byte	0x03, 0x19
        /*03a2*/ 	.short	0x0060


	//----- nvinfo : EIATTR_PARAM_CBANK
	.align		4
        /*03a4*/ 	.byte	0x04, 0x0a
        /*03a6*/ 	.short	(.L_1661 - .L_1660)
	.align		4
.L_1660:
        /*03a8*/ 	.word	index@(.nv.constant0._ZN4vllm3moe44grouped_topk_fused_small_expert_count_kernelI6__half13__nv_bfloat16iLNS0_11ScoringFuncE0ELi384ELb0ELi8EEEvPT_PfPT1_PKT0_llllllbd)
        /*03ac*/ 	.short	0x0210
        /*03ae*/ 	.short	0x0060


	//----- nvinfo : EIATTR_SW_WAR
	.align		4
.L_1661:
        /*03b0*/ 	.byte	0x04, 0x36
        /*03b2*/ 	.short	(.L_1663 - .L_1662)
.L_1662:
        /*03b4*/ 	.word	0x00000008
.L_1663:


//--------------------- .nv.info._ZN4vllm3moe44grouped_topk_fused_small_expert_count_kernelI6__half13__nv_bfloat16iLNS0_11ScoringFuncE0ELi512ELb0ELi8EEEvPT_PfPT1_PKT0_llllllbd --------------------------
	.section	.nv.info._ZN4vllm3moe44grouped_topk_fused_small_expert_count_kernelI6__half13__nv_bfloat16iLNS0_11ScoringFuncE0ELi512ELb0ELi8EEEvPT_PfPT1_PKT0_llllllbd,"",@"SHT_CUDA_INFO"
	.sectionflags	@""
	.align	4


	//----- nvinfo : EIATTR_CUDA_API_VERSION
	.align		4
        /*0000*/ 	.byte	0x04, 0x37
        /*0002*/ 	.short	(.L_1665 - .L_1664)
.L_1664:
        /*0004*/ 	.word	0x00000082


	//----- nvinfo : EIATTR_KPARAM_INFO
	.align		4
.L_1665:
        /*0008*/ 	.byte	0x04, 0x17
        /*000a*/ 	.short	(.L_1667 - .L_1666)
.L_1666:
        /*000c*/ 	.word	0x00000000
        /*0010*/ 	.short	0x000b
        /*0012*/ 	.short	0x0058
        /*0014*/ 	.byte	0x00, 0xf0, 0x21, 0x00


	//----- nvinfo : EIATTR_KPARAM_INFO
	.align		4
.L_1667:
        /*0018*/ 	.byte	0x04, 0x17
        /*001a*/ 	.short	(.L_1669 - .L_1668)
.L_1668:
        /*001c*/ 	.word	0x00000000
        /*0020*/ 	.short	0x000a
        /*0022*/ 	.short	0x0050
        /*0024*/ 	.byte	0x00, 0xf0, 0x05, 0x00


	//----- nvinfo : EIATTR_KPARAM_INFO
	.align		4
.L_1669:
        /*0028*/ 	.byte	0x04, 0x17
        /*002a*/ 	.short	(.L_1671 - .L_1670)
.L_1670:
        /*002c*/ 	.word	0x00000000
        /*0030*/ 	.short	0x0009
        /*0032*/ 	.short	0x0048
        /*0034*/ 	.byte	0x00, 0xf0, 0x21, 0x00


	//----- nvinfo : EIATTR_KPARAM_INFO
	.align		4
.L_1671:
        /*0038*/ 	.byte	0x04, 0x17
        /*003a*/ 	.short	(.L_1673 - .L_1672)
.L_1672:
        /*003c*/ 	.word	0x00000000
        /*0040*/ 	.short	0x0008
        /*0042*/ 	.short	0x0040
        /*0044*/ 	.byte	0x00, 0xf0, 0x21, 0x00


	//----- nvinfo : EIATTR_KPARAM_INFO
	.align		4
.L_1673:
        /*0048*/ 	.byte	0x04, 0x17
        /*004a*/ 	.short	(.L_1675 - .L_1674)
.L_1674:
        /*004c*/ 	.word	0x00000000
        /*0050*/ 	.short	0x0007
        /*0052*/ 	.short	0x0038
        /*0054*/ 	.byte	0x00, 0xf0, 0x21, 0x00


	//----- nvinfo : EIATTR_KPARAM_INFO
	.align		4
.L_1675:
        /*0058*/ 	.byte	0x04, 0x17
        /*005a*/ 	.short	(.L_1677 - .L_1676)
.L_1676:
        /*005c*/ 	.word	0x00000000
        /*0060*/ 	.short	0x0006
        /*0062*/ 	.short	0x0030
        /*0064*/ 	.byte	0x00, 0xf0, 0x21, 0x00


	//----- nvinfo : EIATTR_KPARAM_INFO
	.align		4
.L_1677:
        /*0068*/ 	.byte	0x04, 0x17
        /*006a*/ 	.short	(.L_1679 - .L_1678)
.L_1678:
        /*006c*/ 	.word	0x00000000
        /*0070*/ 	.short	0x0005
        /*0072*/ 	.short	0x0028
        /*0074*/ 	.byte	0x00, 0xf0, 0x21, 0x00


	//----- nvinfo : EIATTR_KPARAM_INFO
	.align		4
.L_1679:
        /*0078*/ 	.byte	0x04, 0x17
        /*007a*/ 	.short	(.L_1681 - .L_1680)
.L_1680:
        /*007c*/ 	.word	0x00000000
        /*0080*/ 	.short	0x0004
        /*0082*/ 	.short	0x0020
        /*0084*/ 	.byte	0x00, 0xf0, 0x21, 0x00


	//----- nvinfo : EIATTR_KPARAM_INFO
	.align		4
.L_1681:
        /*0088*/ 	.byte	0x04, 0x17
        /*008a*/ 	.short	(.L_1683 - .L_1682)
.L_1682:
        /*008c*/ 	.word	0x00000000
        /*0090*/ 	.short	0x0003
        /*0092*/ 	.short	0x0018
        /*0094*/ 	.byte	0x00, 0xf0, 0x21, 0x00


	//----- nvinfo : EIATTR_KPARAM_INFO
	.align		4
.L_1683:
        /*0098*/ 	.byte	0x04, 0x17
        /*009a*/ 	.short	(.L_1685 - .L_1684)
.L_1684:
        /*009c*/ 	.word	0x00000000
        /*00a0*/ 	.short	0x0002
        /*00a2*/ 	.short	0x0010
        /*00a4*/ 	.byte	0x00, 0xf0, 0x21, 0x00


	//----- nvinfo : EIATTR_KPARAM_INFO
	.align		4
.L_1685:
        /*00a8*/ 	.byte	0x04, 0x17
        /*00aa*/ 	.short	(.L_1687 - .L_1686)
.L_1686:
        /*00ac*/ 	.word	0x00000000
        /*00b0*/ 	.short	0x0001
        /*00b2*/ 	.short	0x0008
        /*00b4*/ 	.byte	0x00, 0xf0, 0x21, 0x00


	//----- nvinfo : EIATTR_KPARAM_INFO
	.align		4
.L_1687:
        /*00b8*/ 	.byte	0x04, 0x17
        /*00ba*/ 	.short	(.L_1689 - .L_1688)
.L_1688:
        /*00bc*/ 	.word	0x00000000
        /*00c0*/ 	.short	0x0000
        /*00c2*/ 	.short	0x0000
        /*00c4*/ 	.byte	0x00, 0xf0, 0x21, 0x00


	//----- nvinfo : EIATTR_SPARSE_MMA_MASK
	.align		4
.L_1689:
        /*00c8*/ 	.byte	0x03, 0x50
        /*00ca*/ 	.short	0x0000


	//----- nvinfo : EIATTR_MAXREG_COUNT
	.align		4
        /*00cc*/ 	.byte	0x03, 0x1b
        /*00ce*/ 	.short	0x00ff


	//----- nvinfo : EIATTR_NUM_BARRIERS
	.align		4
        /*00d0*/ 	.byte	0x02, 0x4c
        /*00d2*/ 	.byte	0x01
	.zero		1


	//----- nvinfo : EIATTR_MERCURY_ISA_VERSION
	.align		4
        /*00d4*/ 	.byte	0x03, 0x5f
        /*00d6*/ 	.short	0x0101


	//----- nvinfo : EIATTR_COOP_GROUP_MASK_REGIDS
	.align		4
        /*00d8*/ 	.byte	0x04, 0x29
        /*00da*/ 	.short	(.L_1691 - .L_1690)


	//   ....[0]....
.L_1690:
        /*00dc*/ 	.word	0xffffffff


	//   ....[1]....
        /*00e0*/ 	.word	0xffffffff


	//   ....[2]....
        /*00e4*/ 	.word	0xffffffff


	//   ....[3]....
        /*00e8*/ 	.word	0xffffffff


	//   ....[4]....
        /*00ec*/ 	.word	0xffffffff


	//   ....[5]....
        /*00f0*/ 	.word	0xffffffff


	//   ....[6]....
        /*00f4*/ 	.word	0xffffffff


	//   ....[7]....
        /*00f8*/ 	.word	0xffffffff


	//   ....[8]....
        /*00fc*/ 	.word	0xffffffff


	//   ....[9]....
        /*0100*/ 	.word	0xffffffff


	//   ....[10]....
        /*0104*/ 	.word	0xffffffff


	//   ....[11]....
        /*0108*/ 	.word	0xffffffff


	//   ....[12]....
        /*010c*/ 	.word	0xffffffff


	//   ....[13]....
        /*0110*/ 	.word	0xffffffff


	//   ....[14]....
        /*0114*/ 	.word	0xffffffff


	//   ....[15]....
        /*0118*/ 	.word	0xffffffff


	//   ....[16]....
        /*011c*/ 	.word	0xffffffff


	//   ....[17]....
        /*0120*/ 	.word	0xffffffff


	//   ....[18]....
        /*0124*/ 	.word	0xffffffff


	//   ....[19]....
        /*0128*/ 	.word	0xffffffff


	//   ....[20]....
        /*012c*/ 	.word	0xffffffff


	//   ....[21]....
        /*0130*/ 	.word	0xffffffff


	//   ....[22]....
        /*0134*/ 	.word	0xffffffff


	//   ....[23]....
        /*0138*/ 	.word	0xffffffff


	//   ....[24]....
        /*013c*/ 	.word	0xffffffff


	//   ....[25]....
        /*0140*/ 	.word	0xffffffff


	//   ....[26]....
        /*0144*/ 	.word	0xffffffff


	//   ....[27]....
        /*0148*/ 	.word	0xffffffff


	//   ....[28]....
        /*014c*/ 	.word	0xffffffff


	//   ....[29]....
        /*0150*/ 	.word	0xffffffff


	//   ....[30]....
        /*0154*/ 	.word	0xffffffff


	//   ....[31]....
        /*0158*/ 	.word	0xffffffff


	//   ....[32]....
        /*015c*/ 	.word	0xffffffff


	//   ....[33]....
        /*0160*/ 	.word	0xffffffff


	//   ....[34]....
        /*0164*/ 	.word	0xffffffff


	//   ....[35]....
        /*0168*/ 	.word	0xffffffff


	//   ....[36]....
        /*016c*/ 	.word	0xffffffff


	//   ....[37]....
        /*0170*/ 	.word	0xffffffff


	//   ....[38]....
        /*0174*/ 	.word	0xffffffff


	//   ....[39]....
        /*0178*/ 	.word	0xffffffff


	//   ....[40]....
        /*017c*/ 	.word	0xffffffff


	//   ....[41]....
        /*0180*/ 	.word	0xffffffff


	//   ....[42]....
        /*0184*/ 	.word	0xffffffff


	//   ....[43]....
        /*0188*/ 	.word	0xffffffff


	//   ....[44]....
        /*018c*/ 	.word	0xffffffff


	//   ....[45]....
        /*0190*/ 	.word	0xffffffff


	//   ....[46]....
        /*0194*/ 	.word	0xffffffff


	//   ....[47]....
        /*0198*/ 	.word	0xffffffff


	//   ....[48]....
        /*019c*/ 	.word	0xffffffff


	//   ....[49]....
        /*01a0*/ 	.word	0xffffffff


	//   ....[50]....
        /*01a4*/ 	.word	0xffffffff


	//   ....[51]....
        /*01a8*/ 	.word	0xffffffff


	//   ....[52]....
        /*01ac*/ 	.word	0xffffffff


	//   ....[53]....
        /*01b0*/ 	.word	0xffffffff


	//   ....[54]....
        /*01b4*/ 	.word	0xffffffff


	//   ....[55]....
        /*01b8*/ 	.word	0xffffffff


	//   ....[56]....
        /*01bc*/ 	.word	0xffffffff


	//   ....[57]....
        /*01c0*/ 	.word	0xffffffff


	//   ....[58]....
        /*01c4*/ 	.word	0xffffffff


	//   ....[59]....
        /*01c8*/ 	.word	0xffffffff


	//   ....[60]....
        /*01cc*/ 	.word	0xffffffff


	//   ....[61]....
        /*01d0*/ 	.word	0xffffffff


	//   ....[62]....
        /*01d4*/ 	.word	0xffffffff


	//   ....[63]....
        /*01d8*/ 	.word	0xffffffff


	//   ....[64]....
        /*01dc*/ 	.word	0xffffffff


	//   ....[65]....
        /*01e0*/ 	.word	0xffffffff


	//   ....[66]....
        /*01e4*/ 	.word	0xffffffff


	//   ....[67]....
        /*01e8*/ 	.word	0xffffffff


	//   ....[68]....
        /*01ec*/ 	.word	0xffffffff


	//   ....[69]....
        /*01f0*/ 	.word	0xffffffff


	//   ....[70]....
        /*01f4*/ 	.word	0xffffffff


	//   ....[71]....
        /*01f8*/ 	.word	0xffffffff


	//   ....[72]....
        /*01fc*/ 	.word	0xffffffff


	//   ....[73]....
        /*0200*/ 	.word	0xffffffff


	//   ....[74]....
        /*0204*/ 	.word	0xffffffff


	//   ....[75]....
        /*0208*/ 	.word	0xffffffff


	//   ....[76]....
        /*020c*/ 	.word	0xffffffff


	//   ....[77]....
        /*0210*/ 	.word	0xffffffff


	//   ....[78]....
        /*0214*/ 	.word	0xffffffff


	//   ....[79]....
        /*0218*/ 	.word	0xffffffff


	//   ....[80]....
        /*021c*/ 	.word	0xffffffff


	//   ....[81]....
        /*0220*/ 	.word	0xffffffff


	//   ....[82]....
        /*0224*/ 	.word	0xffffffff


	//   ....[83]....
        /*0228*/ 	.word	0xffffffff


	//   ....[84]....
        /*022c*/ 	.word	0xffffffff


	//   ....[85]....
        /*0230*/ 	.word	0xffffffff


	//----- nvinfo : EIATTR_COOP_GROUP_INSTR_OFFSETS
	.align		4
.L_1691:
        /*0234*/ 	.byte	0x04, 0x28
        /*0236*/ 	.short	(.L_1693 - .L_1692)


	//   ....[0]....
.L_1692:
        /*0238*/ 	.word	0x00000180


	//   ....[1]....
        /*023c*/ 	.word	0x000009b0


	//   ....[2]....
        /*0240*/ 	.word	0x000009c0


	//   ....[3]....
        /*0244*/ 	.word	0x00000a10


	//   ....[4]....
        /*0248*/ 	.word	0x00000a20


	//   ....[5]....
        /*024c*/ 	.word	0x00000a70


	//   ....[6]....
        /*0250*/ 	.word	0x00000a80


	//   ....[7]....
        /*0254*/ 	.word	0x00000ad0


	//   ....[8]....
        /*0258*/ 	.word	0x00000ae0


	//   ....[9]....
        /*025c*/ 	.word	0x00000b40


	//   ....[10]....
        /*0260*/ 	.word	0x00000b70


	//   ....[11]....
        /*0264*/ 	.word	0x00000c60


	//   ....[12]....
        /*0268*/ 	.word	0x00000c90


	//   ....[13]....
        /*026c*/ 	.word	0x00000d10


	//   ....[14]....
        /*0270*/ 	.word	0x00000d20


	//   ....[15]....
        /*0274*/ 	.word	0x00000d70


	//   ....[16]....
        /*0278*/ 	.word	0x00000d80


	//   ....[17]....
        /*027c*/ 	.word	0x00000dd0


	//   ....[18]....
        /*0280*/ 	.word	0x00000de0


	//   ....[19]....
        /*0284*/ 	.word	0x00000e30


	//   ....[20]....
        /*0288*/ 	.word	0x00000e40


	//   ....[21]....
        /*028c*/ 	.word	0x00000fe0


	//   ....[22]....
        /*0290*/ 	.word	0x00000ff0


	//   ....[23]....
        /*0294*/ 	.word	0x00001040


	//   ....[24]....
        /*0298*/ 	.word	0x00001050


	//   ....[25]....
        /*029c*/ 	.word	0x000010a0


	//   ....[26]....
        /*02a0*/ 	.word	0x000010b0


	//   ....[27]....
        /*02a4*/ 	.word	0x00001100


	//   ....[28]....
        /*02a8*/ 	.word	0x00001110


	//   ....[29]....
        /*02ac*/ 	.word	0x00001160


	//   ....[30]....
        /*02b0*/ 	.word	0x00001170


	//   ....[31]....
        /*02b4*/ 	.word	0x00001630


	//   ....[32]....
        /*02b8*/ 	.word	0x00001640


	//   ....[33]....
        /*02bc*/ 	.word	0x00001690


	//   ....[34]....
        /*02c0*/ 	.word	0x000016a0


	//   ....[35]....
        /*02c4*/ 	.word	0x000016f0


	//   ....[36]....
        /*02c8*/ 	.word	0x00001700


	//   ....[37]....
        /*02cc*/ 	.word	0x00001750


	//   ....[38]....
        /*02d0*/ 	.word	0x00001760


	//   ....[39]....
        /*02d4*/ 	.word	0x000017b0


	//   ....[40]....
        /*02d8*/ 	.word	0x000017c0


	//   ....[41]....
        /*02dc*/ 	.word	0x00001850


	//   ....[42]....
        /*02e0*/ 	.word	0x00001860


	//   ....[43]....
        /*02e4*/ 	.word	0x000018b0


	//   ....[44]....
        /*02e8*/ 	.word	0x000018c0


	//   ....[45]....
        /*02ec*/ 	.word	0x00001910


	//   ....[46]....
        /*02f0*/ 	.word	0x00001920


	//   ....[47]....
        /*02f4*/ 	.word	0x00001970


	//   ....[48]....
        /*02f8*/ 	.word	0x00001980


	//   ....[49]....
        /*02fc*/ 	.word	0x000019d0


	//   ....[50]....
        /*0300*/ 	.word	0x000019e0


	//   ....[51]....
        /*0304*/ 	.word	0x00001a80


	//   ....[52]....
        /*0308*/ 	.word	0x00001a90


	//   ....[53]....
        /*030c*/ 	.word	0x00001ae0


	//   ....[54]....
        /*0310*/ 	.word	0x00001af0


	//   ....[55]....
        /*0314*/ 	.word	0x00001b40


	//   ....[56]....
        /*0318*/ 	.word	0x00001b50


	//   ....[57]....
        /*031c*/ 	.word	0x00001ba0


	//   ....[58]....
        /*0320*/ 	.word	0x00001bb0


	//   ....[59]....
        /*0324*/ 	.word	0x00001c00


	//   ....[60]....
        /*0328*/ 	.word	0x00001c10


	//   ....[61]....
        /*032c*/ 	.word	0x00001ca0


	//   ....[62]....
        /*0330*/ 	.word	0x00001cb0


	//   ....[63]....
        /*0334*/ 	.word	0x00001d00


	//   ....[64]....
        /*0338*/ 	.word	0x00001d10


	//   ....[65]....
        /*033c*/ 	.word	0x00001d60


	//   ....[66]....
        /*0340*/ 	.word	0x00001d70


	//   ....[67]....
        /*0344*/ 	.word	0x00001dd0


	//   ....[68]....
        /*0348*/ 	.word	0x00001de0


	//   ....[69]....
        /*034c*/ 	.word	0x00001e50


	//   ....[70]....
        /*0350*/ 	.word	0x00001e90


	//   ....[71]....
        /*0354*/ 	.word	0x000020f0


	//   ....[72]....
        /*0358*/ 	.word	0x00002100


	//   ....[73]....
        /*035c*/ 	.word	0x00002150


	//   ....[74]....
        /*0360*/ 	.word	0x00002160


	//   ....[75]....
        /*0364*/ 	.word	0x000021b0


	//   ....[76]....
        /*0368*/ 	.word	0x000021c0


	//   ....[77]....
        /*036c*/ 	.word	0x00002210


	//   ....[78]....
        /*0370*/ 	.word	0x00002220


	//   ....[79]....
        /*0374*/ 	.word	0x00002270


	//   ....[80]....
        /*0378*/ 	.word	0x00002280


	//   ....[81]....
        /*037c*/ 	.word	0x000024f0


	//   ....[82]....
        /*0380*/ 	.word	0x00002550


	//   ....[83]....
        /*0384*/ 	.word	0x00002570


	//   ....[84]....
        /*0388*/ 	.word	0x000025a0


	//   ....[85]....
        /*038c*/ 	.word	0x000025d0


	//----- nvinfo : EIATTR_EXIT_INSTR_OFFSETS
	.align		4
.L_1693:
        /*0390*/ 	.byte	0x04, 0x1c
        /*0392*/ 	.short	(.L_1695 - .L_1694)


	//   ....[0]....
.L_1694:
        /*0394*/ 	.word	0x000028a0


	//----- nvinfo : EIATTR_CRS_STACK_SIZE
	.align		4
.L_1695:
        /*0398*/ 	.byte	0x04, 0x1e
        /*039a*/ 	.short	(.L_1697 - .L_1696)
.L_1696:
        /*039c*/ 	.word	0x00000000


	//----- nvinfo : EIATTR_CBANK_PARAM_SIZE
	.align		4
.L_1697:
        /*03a0*/ 	.byte	0x03, 0x19
        /*03a2*/ 	.short	0x0060


	//----- nvinfo : EIATTR_PARAM_CBANK
	.align		4
        /*03a4*/ 	.byte	0x04, 0x0a
        /*03a6*/ 	.short	(.L_1699 - .L_1698)
	.align		4
.L_1698:
        /*03a8*/ 	.word	index@(.nv.constant0._ZN4vllm3moe44grouped_topk_fused_small_expert_count_kernelI6__half13__nv_bfloat16iLNS0_11ScoringFuncE0ELi512ELb0ELi8EEEvPT_PfPT1_PKT0_llllllbd)
        /*03ac*/ 	.short	0x0210
        /*03ae*/ 	.short	0x0060


	//----- nvinfo : EIATTR_SW_WAR
	.align		4
.L_1699:
        /*03b0*/ 	.byte	0x04, 0x36
        /*03b2*/ 	.short	(.L_1701 - .L_1700)
.L_1700:
        /*03b4*/ 	.word	0x00000008
.L_1701:


//--------------------- .nv.info._ZN4vllm3moe44grouped_topk_fused_small_expert_count_kernelI6__half13__nv_bfloat16iLNS0_11ScoringFuncE0ELi512ELb0ELi22EEEvPT_PfPT1_PKT0_llllllbd --------------------------
	.section	.nv.info._ZN4vllm3moe44grouped_topk_fused_small_expert_count_kernelI6__half13__nv_bfloat16iLNS0_11ScoringFuncE0ELi512ELb0ELi22EEEvPT_PfPT1_PKT0_llllllbd,"",@"SHT_CUDA_INFO"
	.sectionflags	@""
	.align	4


	//----- nvinfo : EIATTR_CUDA_API_VERSION
	.align		4
        /*0000*/ 	.byte	0x04, 0x37
        /*0002*/ 	.short	(.L_1703 - .L_1702)
.L_1702:
        /*0004*/ 	.word	0x00000082


	//----- nvinfo : EIATTR_KPARAM_INFO
	.align		4
.L_1703:
        /*0008*/ 	.byte	0x04, 0x17
        /*000a*/ 	.short	(.L_1705 - .L_1704)
.L_1704:
        /*000c*/ 	.word	0x00000000
        /*0010*/ 	.short	0x000b
        /*0012*/ 	.short	0x0058
        /*0014*/ 	.byte	0x00, 0xf0, 0x21, 0x00


	//----- nvinfo : EIATTR_KPARAM_INFO
	.align		4
.L_1705:
        /*0018*/ 	.byte	0x04, 0x17
        /*001a*/ 	.short	(.L_1707 - .L_1706)
.L_1706:
        /*001c*/ 	.word	0x00000000
        /*0020*/ 	.short	0x000a
        /*0022*/ 	.short	0x0050
        /*0024*/ 	.byte	0x00, 0xf0, 0x05, 0x00


	//----- nvinfo : EIATTR_KPARAM_INFO
	.align		4
.L_1707:
        /*0028*/ 	.byte	0x04, 0x17
        /*002a*/ 	.short	(.L_1709 - .L_1708)
.L_1708:
        /*002c*/ 	.word	0x00000000
        /*0030*/ 	.short	0x0009
        /*0032*/ 	.short	0x0048
        /*0034*/ 	.byte	0x00, 0xf0, 0x21, 0x00


	//----- nvinfo : EIATTR_KPARAM_INFO
	.align		4
.L_1709:
        /*0038*/ 	.byte	0x04, 0x17
        /*003a*/ 	.short	(.L_1711 - .L_1710)
.L_1710:
        /*003c*/ 	.word	0x00000000
        /*0040*/ 	.short	0x0008
        /*0042*/ 	.short	0x0040
        /*0044*/ 	.byte	0x00, 0xf0, 0x21, 0x00


	//----- nvinfo : EIATTR_KPARAM_INFO
	.align		4
.L_1711:
        /*0048*/ 	.byte	0x04, 0x17
        /*004a*/ 	.short	(.L_1713 - .L_1712)
.L_1712:
        /*004c*/ 	.word	0x00000000
        /*0050*/ 	.short	0x0007
        /*0052*/ 	.short	0x0038
        /*0054*/ 	.byte	0x00, 0xf0, 0x21, 0x00


	//----- nvinfo : EIATTR_KPARAM_INFO
	.align		4
.L_1713:
        /*0058*/ 	.byte	0x04, 0x17
        /*005a*/ 	.short	(.L_1715 - .L_1714)
.L_1714:
        /*005c*/ 	.word	0x00000000
        /*0060*/ 	.short	0x0006
        /*0062*/ 	.short	0x0030
        /*0064*/ 	.byte	0x00, 0xf0, 0x21, 0x00


	//----- nvinfo : EIATTR_KPARAM_INFO
	.align		4
.L_1715:
        /*0068*/ 	.byte	0x04, 0x17
        /*006a*/ 	.short	(.L_1717 - .L_1716)
.L_1716:
        /*006c*/ 	.word	0x00000000
        /*0070*/ 	.short	0x0005
        /*0072*/ 	.short	0x0028
        /*0074*/ 	.byte	0x00, 0xf0, 0x21, 0x00


	//----- nvinfo : EIATTR_KPARAM_INFO
	.align		4
.L_1717:
        /*0078*/ 	.byte	0x04, 0x17
        /*007a*/ 	.short	(.L_1719 - .L_1718)
.L_1718:
        /*007c*/ 	.word	0x00000000
        /*0080*/ 	.short	0x0004
        /*0082*/ 	.short	0x0020
        /*0084*/ 	.byte	0x00, 0xf0, 0x21, 0x00


	//----- nvinfo : EIATTR_KPARAM_INFO
	.align		4
.L_1719:
        /*0088*/ 	.byte	0x04, 0x17
        /*008a*/ 	.short	(.L_1721 - .L_1720)
.L_1720:
        /*008c*/ 	.word	0x00000000
        /*0090*/ 	.short	0x0003
        /*0092*/ 	.short	0x0018
        /*0094*/ 	.byte	0x00, 0xf0, 0x21, 0x00


	//----- nvinfo : EIATTR_KPARAM_INFO
	.align		4
.L_1721:
        /*0098*/ 	.byte	0x04, 0x17
        /*009a*/ 	.short	(.L_1723 - .L_1722)
.L_1722:
        /*009c*/ 	.word	0x00000000
        /*00a0*/ 	.short	0x0002
        /*00a2*/ 	.short	0x0010
        /*00a4*/ 	.byte	0x00, 0xf0, 0x21, 0x00


	//----- nvinfo : EIATTR_KPARAM_INFO
	.align		4
.L_1723:
        /*00a8*/ 	.byte	0x04, 0x17
        /*00aa*/ 	.short	(.L_1725 - .L_1724)
.L_1724:
        /*00ac*/ 	.word	0x00000000
        /*00b0*/ 	.short	0x0001
        /*00b2*/ 	.short	0x0008
        /*00b4*/ 	.byte	0x00, 0xf0, 0x21, 0x00


	//----- nvinfo : EIATTR_KPARAM_INFO
	.align		4
.L_1725:
        /*00b8*/ 	.byte	0x04, 0x17
        /*00ba*/ 	.short	(.L_1727 - .L_1726)
.L_1726:
        /*00bc*/ 	.word	0x00000000
        /*00c0*/ 	.short	0x0000
        /*00c2*/ 	.short	0x0000
        /*00c4*/ 	.byte	0x00, 0xf0, 0x21, 0x00


	//----- nvinfo : EIATTR_SPARSE_MMA_MASK
	.align		4
.L_1727:
        /*00c8*/ 	.byte	0x03, 0x50
        /*00ca*/ 	.short	0x0000


	//----- nvinfo : EIATTR_MAXREG_COUNT
	.align		4
        /*00cc*/ 	.byte	0x03, 0x1b
        /*00ce*/ 	.short	0x00ff


	//----- nvinfo : EIATTR_NUM_BARRIERS
	.align		4
        /*00d0*/ 	.byte	0x02, 0x4c
        /*00d2*/ 	.byte	0x01
	.zero		1


	//----- nvinfo : EIATTR_MERCURY_ISA_VERSION
	.align		4
        /*00d4*/ 	.byte	0x03, 0x5f
        /*00d6*/ 	.short	0x0101


	//----- nvinfo : EIATTR_COOP_GROUP_MASK_REGIDS
	.align		4
        /*00d8*/ 	.byte	0x04, 0x29
        /*00da*/ 	.short	(.L_1729 - .L_1728)


	//   ....[0]....
.L_1728:
        /*00dc*/ 	.word	0xffffffff


	//   ....[1]....
        /*00e0*/ 	.word	0xffffffff


	//   ....[2]....
        /*00e4*/ 	.word	0xffffffff


	//   ....[3]....
        /*00e8*/ 	.word	0xffffffff


	//   ....[4]....
        /*00ec*/ 	.word	0xffffffff


	//   ....[5]....
        /*00f0*/ 	.word	0xffffffff


	//   ....[6]....
        /*00f4*/ 	.word	0xffffffff


	//   ....[7]....
        /*00f8*/ 	.word	0xffffffff


	//   ....[8]....
        /*00fc*/ 	.word	0xffffffff


	//   ....[9]....
        /*0100*/ 	.word	0xffffffff


	//   ....[10]....
        /*0104*/ 	.word	0xffffffff


	//   ....[11]....
        /*0108*/ 	.word	0xffffffff


	//   ....[12]....
        /*010c*/ 	.word	0xffffffff


	//   ....[13]....
        /*0110*/ 	.word	0xffffffff


	//   ....[14]....
        /*0114*/ 	.word	0xffffffff


	//   ....[15]....
        /*0118*/ 	.word	0xffffffff


	//   ....[16]....
        /*011c*/ 	.word	0xffffffff


	//   ....[17]....
        /*0120*/ 	.word	0xffffffff


	//   ....[18]....
        /*0124*/ 	.word	0xffffffff


	//   ....[19]....
        /*0128*/ 	.word	0xffffffff


	//   ....[20]....
        /*012c*/ 	.word	0xffffffff


	//   ....[21]....
        /*0130*/ 	.word	0xffffffff


	//   ....[22]....
        /*0134*/ 	.word	0xffffffff


	//   ....[23]....
        /*0138*/ 	.word	0xffffffff


	//   ....[24]....
        /*013c*/ 	.word	0xffffffff


	//   ....[25]....
        /*0140*/ 	.word	0xffffffff


	//   ....[26]....
        /*0144*/ 	.word	0xffffffff


	//   ....[27]....
        /*0148*/ 	.word	0xffffffff


	//   ....[28]....
        /*014c*/ 	.word	0xffffffff


	//   ....[29]....
        /*0150*/ 	.word	0xffffffff


	//   ....[30]....
        /*0154*/ 	.word	0xffffffff


	//   ....[31]....
        /*0158*/ 	.word	0xffffffff


	//   ....[32]....
        /*015c*/ 	.word	0xffffffff


	//   ....[33]....
        /*0160*/ 	.word	0xffffffff


	//   ....[34]....
        /*0164*/ 	.word	0xffffffff


	//   ....[35]....
        /*0168*/ 	.word	0xffffffff


	//   ....[36]....
        /*016c*/ 	.word	0xffffffff


	//   ....[37]....
        /*0170*/ 	.word	0xffffffff


	//   ....[38]....
        /*0174*/ 	.word	0xffffffff


	//   ....[39]....
        /*0178*/ 	.word	0xffffffff


	//   ....[40]....
        /*017c*/ 	.word	0xffffffff


	//   ....[41]....
        /*0180*/ 	.word	0xffffffff


	//   ....[42]....
        /*0184*/ 	.word	0xffffffff


	//   ....[43]....
        /*0188*/ 	.word	0xffffffff


	//   ....[44]....
        /*018c*/ 	.word	0xffffffff


	//   ....[45]....
        /*0190*/ 	.word	0xffffffff


	//   ....[46]....
        /*0194*/ 	.word	0xffffffff


	//   ....[47]....
        /*0198*/ 	.word	0xffffffff


	//   ....[48]....
        /*019c*/ 	.word	0xffffffff


	//   ....[49]....
        /*01a0*/ 	.word	0xffffffff


	//   ....[50]....
        /*01a4*/ 	.word	0xffffffff


	//   ....[51]....
        /*01a8*/ 	.word	0xffffffff


	//   ....[52]....
        /*01ac*/ 	.word	0xffffffff


	//   ....[53]....
        /*01b0*/ 	.word	0xffffffff


	//   ....[54]....
        /*01b4*/ 	.word	0xffffffff


	//   ....[55]....
        /*01b8*/ 	.word	0xffffffff


	//   ....[56]....
        /*01bc*/ 	.word	0xffffffff


	//   ....[57]....
        /*01c0*/ 	.word	0xffffffff


	//   ....[58]....
        /*01c4*/ 	.word	0xffffffff


	//   ....[59]....
        /*01c8*/ 	.word	0xffffffff


	//   ....[60]....
        /*01cc*/ 	.word	0xffffffff


	//   ....[61]....
        /*01d0*/ 	.word	0xffffffff


	//   ....[62]....
        /*01d4*/ 	.word	0xffffffff


	//   ....[63]....
        /*01d8*/ 	.word	0xffffffff


	//   ....[64]....
        /*01dc*/ 	.word	0xffffffff


	//   ....[65]....
        /*01e0*/ 	.word	0xffffffff


	//----- nvinfo : EIATTR_COOP_GROUP_INSTR_OFFSETS
	.align		4
.L_1729:
        /*01e4*/ 	.byte	0x04, 0x28
        /*01e6*/ 	.short	(.L_1731 - .L_1730)


	//   ....[0]....
.L_1730:
        /*01e8*/ 	.word	0x00000180


	//   ....[1]....
        /*01ec*/ 	.word	0x000009b0


	//   ....[2]....
        /*01f0*/ 	.word	0x000009e0


	//   ....[3]....
        /*01f4*/ 	.word	0x00000a60


	//   ....[4]....
        /*01f8*/ 	.word	0x00000a70


	//   ....[5]....
        /*01fc*/ 	.word	0x00000ac0


	//   ....[6]....
        /*0200*/ 	.word	0x00000ad0


	//   ....[7]....
        /*0204*/ 	.word	0x00000b20


	//   ....[8]....
        /*0208*/ 	.word	0x00000b30


	//   ....[9]....
        /*020c*/ 	.word	0x00000b80


	//   ....[10]....
        /*0210*/ 	.word	0x00000b90


	//   ....[11]....
        /*0214*/ 	.word	0x00000c50


	//   ....[12]....
        /*0218*/ 	.word	0x00000c80


	//   ....[13]....
        /*021c*/ 	.word	0x00000d00


	//   ....[14]....
        /*0220*/ 	.word	0x00000d10


	//   ....[15]....
        /*0224*/ 	.word	0x00000d60


	//   ....[16]....
        /*0228*/ 	.word	0x00000d70


	//   ....[17]....
        /*022c*/ 	.word	0x00000dc0


	//   ....[18]....
        /*0230*/ 	.word	0x00000dd0


	//   ....[19]....
        /*0234*/ 	.word	0x00000e30


	//   ....[20]....
        /*0238*/ 	.word	0x00000e50


	//   ....[21]....
        /*023c*/ 	.word	0x00000fd0


	//   ....[22]....
        /*0240*/ 	.word	0x00000fe0


	//   ....[23]....
        /*0244*/ 	.word	0x00001030


	//   ....[24]....
        /*0248*/ 	.word	0x00001040


	//   ....[25]....
        /*024c*/ 	.word	0x00001090


	//   ....[26]....
        /*0250*/ 	.word	0x000010a0


	//   ....[27]....
        /*0254*/ 	.word	0x000010f0


	//   ....[28]....
        /*0258*/ 	.word	0x00001100


	//   ....[29]....
        /*025c*/ 	.word	0x00001150


	//   ....[30]....
        /*0260*/ 	.word	0x00001160


	//   ....[31]....
        /*0264*/ 	.word	0x000018f0


	//   ....[32]....
        /*0268*/ 	.word	0x00001910


	//   ....[33]....
        /*026c*/ 	.word	0x00001960


	//   ....[34]....
        /*0270*/ 	.word	0x00001970


	//   ....[35]....
        /*0274*/ 	.word	0x000019c0


	//   ....[36]....
        /*0278*/ 	.word	0x000019d0


	//   ....[37]....
        /*027c*/ 	.word	0x00001a30


	//   ....[38]....
        /*0280*/ 	.word	0x00001a60


	//   ....[39]....
        /*0284*/ 	.word	0x00001ab0


	//   ....[40]....
        /*0288*/ 	.word	0x00001ac0


	//   ....[41]....
        /*028c*/ 	.word	0x00001b80


	//   ....[42]....
        /*0290*/ 	.word	0x00001ba0


	//   ....[43]....
        /*0294*/ 	.word	0x00001bf0


	//   ....[44]....
        /*0298*/ 	.word	0x00001c00


	//   ....[45]....
        /*029c*/ 	.word	0x00001c50


	//   ....[46]....
        /*02a0*/ 	.word	0x00001c60


	//   ....[47]....
        /*02a4*/ 	.word	0x00001cb0


	//   ....[48]....
        /*02a8*/ 	.word	0x00001cc0


	//   ....[49]....
        /*02ac*/ 	.word	0x00001d30


	//   ....[50]....
        /*02b0*/ 	.word	0x00001d60


	//   ....[51]....
        /*02b4*/ 	.word	0x00001ed0


	//   ....[52]....
        /*02b8*/ 	.word	0x00001ee0


	//   ....[53]....
        /*02bc*/ 	.word	0x00001f30


	//   ....[54]....
        /*02c0*/ 	.word	0x00001f40


	//   ....[55]....
        /*02c4*/ 	.word	0x00001f90


	//   ....[56]....
        /*02c8*/ 	.word	0x00001fa0


	//   ....[57]....
        /*02cc*/ 	.word	0x00001ff0


	//   ....[58]....
        /*02d0*/ 	.word	0x00002000


	//   ....[59]....
        /*02d4*/ 	.word	0x00002050


	//   ....[60]....
        /*02d8*/ 	.word	0x00002060


	//   ....[61]....
        /*02dc*/ 	.word	0x00002280


	//   ....[62]....
        /*02e0*/ 	.word	0x000022e0


	//   ....[63]....
        /*02e4*/ 	.word	0x00002300


	//   ....[64]....
        /*02e8*/ 	.word	0x00002330


	//   ....[65]....
        /*02ec*/ 	.word	0x00002360


	//----- nvinfo : EIATTR_EXIT_INSTR_OFFSETS
	.align		4
.L_1731:
        /*02f0*/ 	.byte	0x04, 0x1c
        /*02f2*/ 	.short	(.L_1733 - .L_1732)


	//   ....[0]....
.L_1732:
        /*02f4*/ 	.word	0x00002630


	//----- nvinfo : EIATTR_CRS_STACK_SIZE
	.align		4
.L_1733:
        /*02f8*/ 	.byte	0x04, 0x1e
        /*02fa*/ 	.short	(.L_1735 - .L_1734)
.L_1734:
        /*02fc*/ 	.word	0x00000000


	//----- nvinfo : EIATTR_CBANK_PARAM_SIZE
	.align		4
.L_1735:
        /*0300*/ 	.byte	0x03, 0x19
        /*0302*/ 	.short	0x0060


	//----- nvinfo : EIATTR_PARAM_CBANK
	.align		4
        /*0304*/ 	.byte	0x04, 0x0a
        /*0306*/ 	.short	(.L_1737 - .L_1736)
	.align		4
.L_1736:
        /*0308*/ 	.word	index@(.nv.constant0._ZN4vllm3moe44grouped_topk_fused_small_expert_count_kernelI6__half13__nv_bfloat16iLNS0_11ScoringFuncE0ELi512ELb0ELi22EEEvPT_PfPT1_PKT0_llllllbd)
        /*030c*/ 	.short	0x0210
        /*030e*/ 	.short	0x0060


	//----- nvinfo : EIATTR_SW_WAR
	.align		4
.L_1737:
        /*0310*/ 	.byte	0x04, 0x36
        /*0312*/ 	.short	(.L_1739 - .L_1738)
.L_1738:
        /*0314*/ 	.word	0x00000008
.L_1739:


//--------------------- .nv.info._ZN4vllm3moe44grouped_topk_fused_small_expert_count_kernelI6__half13__nv_bfloat16iLNS0_11ScoringFuncE0ELi256ELb1ELi8EEEvPT_PfPT1_PKT0_llllllbd --------------------------
	.section	.nv.info._ZN4vllm3moe44grouped_topk_fused_small_expert_count_kernelI6__half13__nv_bfloat16iLNS0_11ScoringFuncE0ELi256ELb1ELi8EEEvPT_PfPT1_PKT0_llllllbd,"",@"SHT_CUDA_INFO"
	.sectionflags	@""
	.align	4


	//----- nvinfo : EIATTR_CUDA_API_VERSION
	.align		4
        /*0000*/ 	.byte	0x04, 0x37
        /*0002*/ 	.short	(.L_1741 - .L_1740)
.L_1740:
        /*0004*/ 	.word	0x00000082


	//----- nvinfo : EIATTR_KPARAM_INFO
	.align		4
.L_1741:
        /*0008*/ 	.byte	0x04, 0x17
        /*000a*/ 	.short	(.L_1743 - .L_1742)
.L_1742:
        /*000c*/ 	.word	0x00000000
        /*0010*/ 	.short	0x000b
        /*0012*/ 	.short	0x0058
        /*0014*/ 	.byte	0x00, 0xf0, 0x21, 0x00


	//----- nvinfo : EIATTR_KPARAM_INFO
	.align		4
.L_1743:
        /*0018*/ 	.byte	0x04, 0x17
        /*001a*/ 	.short	(.L_1745 - .L_1744)
.L_1744:
        /*001c*/ 	.word	0x00000000
        /*0020*/ 	.short	0x000a
        /*0022*/ 	.short	0x0050
        /*0024*/ 	.byte	0x00, 0xf0, 0x05, 0x00


	//----- nvinfo : EIATTR_KPARAM_INFO
	.align		4
.L_1745:
        /*0028*/ 	.byte	0x04, 0x17
        /*002a*/ 	.short	(.L_1747 - .L_1746)
.L_1746:
        /*002c*/ 	.word	0x00000000
        /*0030*/ 	.short	0x0009
        /*0032*/ 	.short	0x0048
        /*0034*/ 	.byte	0x00, 0xf0, 0x21, 0x00


	//----- nvinfo : EIATTR_KPARAM_INFO
	.align		4
.L_1747:
        /*0038*/ 	.byte	0x04, 0x17
        /*003a*/ 	.short	(.L_1749 - .L_1748)
.L_1748:
        /*003c*/ 	.word	0x00000000
        /*0040*/ 	.short	0x0008
        /*0042*/ 	.short	0x0040
        /*0044*/ 	.byte	0x00, 0xf0, 0x21, 0x00


	//----- nvinfo : EIATTR_KPARAM_INFO
	.align		4
.L_1749:
        /*0048*/ 	.byte	0x04, 0x17
        /*004a*/ 	.short	(.L_1751 - .L_1750)
.L_1750:
        /*004c*/ 	.word	0x00000000
        /*0050*/ 	.short	0x0007
        /*0052*/ 	.short	0x0038
        /*0054*/ 	.byte	0x00, 0xf0, 0x21, 0x00


	//----- nvinfo : EIATTR_KPARAM_INFO
	.align		4
.L_1751:
        /*0058*/ 	.byte	0x04, 0x17
        /*005a*/ 	.short	(.L_1753 - .L_1752)
.L_1752:
        /*005c*/ 	.word	0x00000000
        /*0060*/ 	.short	0x0006
        /*0062*/ 	.short	0x0030
        /*0064*/ 	.byte	0x00, 0xf0, 0x21, 0x00


	//----- nvinfo : EIATTR_KPARAM_INFO
	.align		4
.L_1753:
        /*0068*/ 	.byte	0x04, 0x17
        /*006a*/ 	.short	(.L_1755 - .L_1754)
.L_1754:
        /*006c*/ 	.word	0x00000000
        /*0070*/ 	.short	0x0005
        /*0072*/ 	.short	0x0028
        /*0074*/ 	.byte	0x00, 0xf0, 0x21, 0x00


	//----- nvinfo : EIATTR_KPARAM_INFO
	.align		4
.L_1755:
        /*0078*/ 	.byte	0x04, 0x17
        /*007a*/ 	.short	(.L_1757 - .L_1756)
.L_1756:
        /*007c*/ 	.word	0x00000000
        /*0080*/ 	.short	0x0004
        /*0082*/ 	.short	0x0020
        /*0084*/ 	.byte	0x00, 0xf0, 0x21, 0x00


	//----- nvinfo : EIATTR_KPARAM_INFO
	.align		4
.L_1757:
        /*0088*/ 	.byte	0x04, 0x17
        /*008a*/ 	.short	(.L_1759 - .L_1758)
.L_1758:
        /*008c*/ 	.word	0x00000000
        /*0090*/ 	.short	0x0003
        /*0092*/ 	.short	0x0018
        /*0094*/ 	.byte	0x00, 0xf0, 0x21, 0x00


	//----- nvinfo : EIATTR_KPARAM_INFO
	.align		4
.L_1759:
        /*0098*/ 	.byte	0x04, 0x17
        /*009a*/ 	.short	(.L_1761 - .L_1760)
.L_1760:
        /*009c*/ 	.word	0x00000000
        /*00a0*/ 	.short	0x0002
        /*00a2*/ 	.short	0x0010
        /*00a4*/ 	.byte	0x00, 0xf0, 0x21, 0x00


	//----- nvinfo : EIATTR_KPARAM_INFO
	.align		4
.L_1761:
        /*00a8*/ 	.byte	0x04, 0x17
        /*00aa*/ 	.short	(.L_1763 - .L_1762)
.L_1762:
        /*00ac*/ 	.word	0x00000000
        /*00b0*/ 	.short	0x0001
        /*00b2*/ 	.short	0x0008
        /*00b4*/ 	.byte	0x00, 0xf0, 0x21, 0x00


	//----- nvinfo : EIATTR_KPARAM_INFO
	.align		4
.L_1763:
        /*00b8*/ 	.byte	0x04, 0x17
        /*00ba*/ 	.short	(.L_1765 - .L_1764)
.L_1764:
        /*00bc*/ 	.word	0x00000000
        /*00c0*/ 	.short	0x0000
        /*00c2*/ 	.short	0x0000
        /*00c4*/ 	.byte	0x00, 0xf0, 0x21, 0x00


	//----- nvinfo : EIATTR_SPARSE_MMA_MASK
	.align		4
.L_1765:
        /*00c8*/ 	.byte	0x03, 0x50
        /*00ca*/ 	.short	0x0000


	//----- nvinfo : EIATTR_MAXREG_COUNT
	.align		4
        /*00cc*/ 	.byte	0x03, 0x1b
        /*00ce*/ 	.short	0x00ff


	//----- nvinfo : EIATTR_NUM_BARRIERS
	.align		4
        /*00d0*/ 	.byte	0x02, 0x4c
        /*00d2*/ 	.byte	0x01
	.zero		1


	//----- nvinfo : EIATTR_MERCURY_ISA_VERSION
	.align		4
        /*00d4*/ 	.byte	0x03, 0x5f
        /*00d6*/ 	.short	0x0101


	//----- nvinfo : EIATTR_COOP_GROUP_MASK_REGIDS
	.align		4
        /*00d8*/ 	.byte	0x04, 0x29
        /*00da*/ 	.short	(.L_1767 - .L_1766)


	//   ....[0]....
.L_1766:
        /*00dc*/ 	.word	0xffffffff


	//   ....[1]....
        /*00e0*/ 	.word	0xffffffff


	//   ....[2]....
        /*00e4*/ 	.word	0xffffffff


	//   ....[3]....
        /*00e8*/ 	.word	0xffffffff


	//   ....[4]....
        /*00ec*/ 	.word	0xffffffff


	//   ....[5]....
        /*00f0*/ 	.word	0xffffffff


	//   ....[6]....
        /*00f4*/ 	.word	0xffffffff


	//   ....[7]....
        /*00f8*/ 	.word	0xffffffff


	//   ....[8]....
        /*00fc*/ 	.word	0xffffffff


	//   ....[9]....
        /*0100*/ 	.word	0xffffffff


	//   ....[10]....
        /*0104*/ 	.word	0xffffffff


	//   ....[11]....
        /*0108*/ 	.word	0xffffffff


	//   ....[12]....
        /*010c*/ 	.word	0xffffffff


	//   ....[13]....
        /*0110*/ 	.word	0xffffffff


	//   ....[14]....
        /*0114*/ 	.word	0xffffffff


	//   ....[15]....
        /*0118*/ 	.word	0xffffffff


	//   ....[16]....
        /*011c*/ 	.word	0xffffffff


	//   ....[17]....
        /*0120*/ 	.word	0xffffffff


	//   ....[18]....
        /*0124*/ 	.word	0xffffffff


	//   ....[19]....
        /*0128*/ 	.word	0xffffffff


	//   ....[20]....
        /*012c*/ 	.word	0xffffffff


	//   ....[21]....
        /*0130*/ 	.word	0xffffffff


	//   ....[22]....
        /*0134*/ 	.word	0xffffffff


	//   ....[23]....
        /*0138*/ 	.word	0xffffffff


	//   ....[24]....
        /*013c*/ 	.word	0xffffffff


	//   ....[25]....
        /*0140*/ 	.word	0xffffffff


	//   ....[26]....
        /*0144*/ 	.word	0xffffffff


	//   ....[27]....
        /*0148*/ 	.word	0xffffffff


	//   ....[28]....
        /*014c*/ 	.word	0xffffffff


	//   ....[29]....
        /*0150*/ 	.word	0xffffffff


	//   ....[30]....
        /*0154*/ 	.word	0xffffffff


	//   ....[31]....
        /*0158*/ 	.word	0xffffffff


	//   ....[32]....
        /*015c*/ 	.word	0xffffffff


	//   ....[33]....
        /*0160*/ 	.word	0xffffffff


	//   ....[34]....
        /*0164*/ 	.word	0xffffffff


	//   ....[35]....
        /*0168*/ 	.word	0xffffffff


	//   ....[36]....
        /*016c*/ 	.word	0xffffffff


	//   ....[37]....
        /*0170*/ 	.word	0xffffffff


	//   ....[38]....
        /*0174*/ 	.word	0xffffffff


	//   ....[39]....
        /*0178*/ 	.word	0xffffffff


	//   ....[40]....
        /*017c*/ 	.word	0xffffffff


	//   ....[41]....
        /*0180*/ 	.word	0xffffffff


	//   ....[42]....
        /*0184*/ 	.word	0xffffffff


	//   ....[43]....
        /*0188*/ 	.word	0xffffffff


	//   ....[44]....
        /*018c*/ 	.word	0xffffffff


	//   ....[45]....
        /*0190*/ 	.word	0xffffffff


	//   ....[46]....
        /*0194*/ 	.word	0xffffffff


	//   ....[47]....
        /*0198*/ 	.word	0xffffffff


	//   ....[48]....
        /*019c*/ 	.word	0xffffffff


	//   ....[49]....
        /*01a0*/ 	.word	0xffffffff


	//   ....[50]....
        /*01a4*/ 	.word	0xffffffff


	//   ....[51]....
        /*01a8*/ 	.word	0xffffffff


	//   ....[52]....
        /*01ac*/ 	.word	0xffffffff


	//   ....[53]....
        /*01b0*/ 	.word	0xffffffff


	//   ....[54]....
        /*01b4*/ 	.word	0xffffffff


	//   ....[55]....
        /*01b8*/ 	.word	0xffffffff


	//   ....[56]....
        /*01bc*/ 	.word	0xffffffff


	//   ....[57]....
        /*01c0*/ 	.word	0xffffffff


	//   ....[58]....
        /*01c4*/ 	.word	0xffffffff


	//   ....[59]....
        /*01c8*/ 	.word	0xffffffff


	//   ....[60]....
        /*01cc*/ 	.word	0xffffffff


	//   ....[61]....
        /*01d0*/ 	.word	0xffffffff


	//   ....[62]....
        /*01d4*/ 	.word	0xffffffff


	//   ....[63]....
        /*01d8*/ 	.word	0xffffffff


	//   ....[64]....
        /*01dc*/ 	.word	0xffffffff


	//   ....[65]....
        /*01e0*/ 	.word	0xffffffff


	//   ....[66]....
        /*01e4*/ 	.word	0xffffffff


	//   ....[67]....
        /*01e8*/ 	.word	0xffffffff


	//   ....[68]....
        /*01ec*/ 	.word	0xffffffff


	//   ....[69]....
        /*01f0*/ 	.word	0xffffffff


	//   ....[70]....
        /*01f4*/ 	.word	0xffffffff


	//   ....[71]....
        /*01f8*/ 	.word	0xffffffff


	//   ....[72]....
        /*01fc*/ 	.word	0xffffffff


	//   ....[73]....
        /*0200*/ 	.word	0xffffffff


	//   ....[74]....
        /*0204*/ 	.word	0xffffffff


	//   ....[75]....
        /*0208*/ 	.word	0xffffffff


	//   ....[76]....
        /*020c*/ 	.word	0xffffffff


	//   ....[77]....
        /*0210*/ 	.word	0xffffffff


	//   ....[78]....
        /*0214*/ 	.word	0xffffffff


	//   ....[79]....
        /*0218*/ 	.word	0xffffffff


	//   ....[80]....
        /*021c*/ 	.word	0xffffffff


	//   ....[81]....
        /*0220*/ 	.word	0xffffffff


	//   ....[82]....
        /*0224*/ 	.word	0xffffffff


	//   ....[83]....
        /*0228*/ 	.word	0xffffffff


	//   ....[84]....
        /*022c*/ 	.word	0xffffffff


	//   ....[85]....
        /*0230*/ 	.word	0xffffffff


	//   ....[86]....
        /*0234*/ 	.word	0xffffffff


	//   ....[87]....
        /*0238*/ 	.word	0xffffffff


	//   ....[88]....
        /*023c*/ 	.word	0xffffffff


	//   ....[89]....
        /*0240*/ 	.word	0xffffffff


	//   ....[90]....
        /*0244*/ 	.word	0xffffffff


	//   ....[91]....
        /*0248*/ 	.word	0xffffffff


	//----- nvinfo : EIATTR_COOP_GROUP_INSTR_OFFSETS
	.align		4
.L_1767:
        /*024c*/ 	.byte	0x04, 0x28
        /*024e*/ 	.short	(.L_1769 - .L_1768)


	//   ....[0]....
.L_1768:
        /*0250*/ 	.word	0x00000060


	//   ....[1]....
        /*0254*/ 	.word	0x00000280


	//   ....[2]....
        /*0258*/ 	.word	0x000002a0


	//   ....[3]....
        /*025c*/ 	.word	0x000002f0


	//   ....[4]....
        /*0260*/ 	.word	0x00000300


	//   ....[5]....
        /*0264*/ 	.word	0x00000350


	//   ....[6]....
        /*0268*/ 	.word	0x00000360


	//   ....[7]....
        /*026c*/ 	.word	0x000003b0


	//   ....[8]....
        /*0270*/ 	.word	0x000003c0


	//   ....[9]....
        /*0274*/ 	.word	0x00000410


	//   ....[10]....
        /*0278*/ 	.word	0x00000420


	//   ....[11]....
        /*027c*/ 	.word	0x000004a0


	//   ....[12]....
        /*0280*/ 	.word	0x000004e0


	//   ....[13]....
        /*0284*/ 	.word	0x000004f0


	//   ....[14]....
        /*0288*/ 	.word	0x00000540


	//   ....[15]....
        /*028c*/ 	.word	0x00000550


	//   ....[16]....
        /*0290*/ 	.word	0x000005c0


	//   ....[17]....
        /*0294*/ 	.word	0x000005d0


	//   ....[18]....
        /*0298*/ 	.word	0x000006b0


	//   ....[19]....
        /*029c*/ 	.word	0x000006f0


	//   ....[20]....
        /*02a0*/ 	.word	0x00000970


	//   ....[21]....
        /*02a4*/ 	.word	0x00000980


	//   ....[22]....
        /*02a8*/ 	.word	0x000009d0


	//   ....[23]....
        /*02ac*/ 	.word	0x000009e0


	//   ....[24]....
        /*02b0*/ 	.word	0x00000a30


	//   ....[25]....
        /*02b4*/ 	.word	0x00000a40


	//   ....[26]....
        /*02b8*/ 	.word	0x00000a90


	//   ....[27]....
        /*02bc*/ 	.word	0x00000aa0


	//   ....[28]....
        /*02c0*/ 	.word	0x00000af0


	//   ....[29]....
        /*02c4*/ 	.word	0x00000b00


	//   ....[30]....
        /*02c8*/ 	.word	0x00000ba0


	//   ....[31]....
        /*02cc*/ 	.word	0x00000be0


	//   ....[32]....
        /*02d0*/ 	.word	0x00000bf0


	//   ....[33]....
        /*02d4*/ 	.word	0x00000c40


	//   ....[34]....
        /*02d8*/ 	.word	0x00000c50


	//   ....[35]....
        /*02dc*/ 	.word	0x00000ca0


	//   ....[36]....
        /*02e0*/ 	.word	0x00000cb0


	//   ....[37]....
        /*02e4*/ 	.word	0x00000d00


	//   ....[38]....
        /*02e8*/ 	.word	0x00000d10


	//   ....[39]....
        /*02ec*/ 	.word	0x00000d90


	//   ....[40]....
        /*02f0*/ 	.word	0x00000dd0


	//   ....[41]....
        /*02f4*/ 	.word	0x00000de0


	//   ....[42]....
        /*02f8*/ 	.word	0x00000e30


	//   ....[43]....
        /*02fc*/ 	.word	0x00000e40


	//   ....[44]....
        /*0300*/ 	.word	0x00000e90


	//   ....[45]....
        /*0304*/ 	.word	0x00000ea0


	//   ....[46]....
        /*0308*/ 	.word	0x00000ef0


	//   ....[47]....
        /*030c*/ 	.word	0x00000f00


	//   ....[48]....
        /*0310*/ 	.word	0x00000f80


	//   ....[49]....
        /*0314*/ 	.word	0x00000fc0


	//   ....[50]....
        /*0318*/ 	.word	0x00000fd0


	//   ....[51]....
        /*031c*/ 	.word	0x00001020


	//   ....[52]....
        /*0320*/ 	.word	0x00001030


	//   ....[53]....
        /*0324*/ 	.word	0x00001090


	//   ....[54]....
        /*0328*/ 	.word	0x000010a0


	//   ....[55]....
        /*032c*/ 	.word	0x00001150


	//   ....[56]....
        /*0330*/ 	.word	0x000011a0


	//   ....[57]....
        /*0334*/ 	.word	0x00001900


	//   ....[58]....
        /*0338*/ 	.word	0x00001930


	//   ....[59]....
        /*033c*/ 	.word	0x000019b0


	//   ....[60]....
        /*0340*/ 	.word	0x000019c0


	//   ....[61]....
        /*0344*/ 	.word	0x00001a10


	//   ....[62]....
        /*0348*/ 	.word	0x00001a20


	//   ....[63]....
        /*034c*/ 	.word	0x00001a70


	//   ....[64]....
        /*0350*/ 	.word	0x00001a80


	//   ....[65]....
        /*0354*/ 	.word	0x00001ad0


	//   ....[66]....
        /*0358*/ 	.word	0x00001ae0


	//   ....[67]....
        /*035c*/ 	.word	0x00001b90


	//   ....[68]....
        /*0360*/ 	.word	0x00001bc0


	//   ....[69]....
        /*0364*/ 	.word	0x00001c40


	//   ....[70]....
        /*0368*/ 	.word	0x00001c50


	//   ....[71]....
        /*036c*/ 	.word	0x00001ca0


	//   ....[72]....
        /*0370*/ 	.word	0x00001cb0


	//   ....[73]....
        /*0374*/ 	.word	0x00001d00


	//   ....[74]....
        /*0378*/ 	.word	0x00001d10


	//   ....[75]....
        /*037c*/ 	.word	0x00001d80


	//   ....[76]....
        /*0380*/ 	.word	0x00001d90


	//   ....[77]....
        /*0384*/ 	.word	0x00001e80


	//   ....[78]....
        /*0388*/ 	.word	0x00001e90


	//   ....[79]....
        /*038c*/ 	.word	0x00001ee0


	//   ....[80]....
        /*0390*/ 	.word	0x00001ef0


	//   ....[81]....
        /*0394*/ 	.word	0x00001f40


	//   ....[82]....
        /*0398*/ 	.word	0x00001f50


	//   ....[83]....
        /*039c*/ 	.word	0x00001fa0


	//   ....[84]....
        /*03a0*/ 	.word	0x00001fb0


	//   ....[85]....
        /*03a4*/ 	.word	0x00002000


	//   ....[86]....
        /*03a8*/ 	.word	0x00002010


	//   ....[87]....
        /*03ac*/ 	.word	0x00002200


	//   ....[88]....
        /*03b0*/ 	.word	0x00002260


	//   ....[89]....
        /*03b4*/ 	.word	0x00002280


	//   ....[90]....
        /*03b8*/ 	.word	0x000022b0


	//   ....[91]....
        /*03bc*/ 	.word	0x000022e0


	//----- nvinfo : EIATTR_EXIT_INSTR_OFFSETS
	.align		4
.L_1769:
        /*03c0*/ 	.byte	0x04, 0x1c
        /*03c2*/ 	.short	(.L_1771 - .L_1770)


	//   ....[0]....
.L_1770:
        /*03c4*/ 	.word	0x000000a0


	//   ....[1]....
        /*03c8*/ 	.word	0x000025b0


	//----- nvinfo : EIATTR_CRS_STACK_SIZE
	.align		4
.L_1771:
        /*03cc*/ 	.byte	0x04, 0x1e
        /*03ce*/ 	.short	(.L_1773 - .L_1772)
.L_1772:
        /*03d0*/ 	.word	0x00000000


	//----- nvinfo : EIATTR_CBANK_PARAM_SIZE
	.align		4
.L_1773:
        /*03d4*/ 	.byte	0x03, 0x19
        /*03d6*/ 	.short	0x0060


	//----- nvinfo : EIATTR_PARAM_CBANK
	.align		4
        /*03d8*/ 	.byte	0x04, 0x0a
        /*03da*/ 	.short	(.L_1775 - .L_1774)
	.align		4
.L_1774:
        /*03dc*/ 	.word	index@(.nv.constant0._ZN4vllm3moe44grouped_topk_fused_small_expert_count_kernelI6__half13__nv_bfloat16iLNS0_11ScoringFuncE0ELi256ELb1ELi8EEEvPT_PfPT1_PKT0_llllllbd)
        /*03e0*/ 	.short	0x0210
        /*03e2*/ 	.short	0x0060


	//----- nvinfo : EIATTR_SW_WAR
	.align		4
.L_1775:
        /*03e4*/ 	.byte	0x04, 0x36
        /*03e6*/ 	.short	(.L_1777 - .L_1776)
.L_1776:
        /*03e8*/ 	.word	0x00000008
.L_1777:


//--------------------- .nv.info._ZN4vllm3moe25grouped_topk_fused_kernelI6__halfS2_iLNS0_11ScoringFuncE0EEEvPT_PfPT1_PKT0_lllllbd --------------------------
	.section	.nv.info._ZN4vllm3moe25grouped_topk_fused_kernelI6__halfS2_iLNS0_11ScoringFuncE0EEEvPT_PfPT1_PKT0_lllllbd,"",@"SHT_CUDA_INFO"
	.sectionflags	@""
	.align	4


	//----- nvinfo : EIATTR_CUDA_API_VERSION
	.align		4
        /*0000*/ 	.byte	0x04, 0x37
        /*0002*/ 	.short	(.L_1779 - .L_1778)
.L_1778:
        /*0004*/ 	.word	0x00000082


	//----- nvinfo : EIATTR_KPARAM_INFO
	.align		4
.L_1779:
        /*0008*/ 	.byte	0x04, 0x17
        /*000a*/ 	.short	(.L_1781 - .L_1780)
.L_1780:
        /*000c*/ 	.word	0x00000000
        /*0010*/ 	.short	0x000a
        /*0012*/ 	.short	0x0050
        /*0014*/ 	.byte	0x00, 0xf0, 0x21, 0x00


	//----- nvinfo : EIATTR_KPARAM_INFO
	.align		4
.L_1781:
        /*0018*/ 	.byte	0x04, 0x17
        /*001a*/ 	.short	(.L_1783 - .L_1782)
.L_1782:
        /*001c*/ 	.word	0x00000000
        /*0020*/ 	.short	0x0009
        /*0022*/ 	.short	0x0048
        /*0024*/ 	.byte	0x00, 0xf0, 0x05, 0x00


	//----- nvinfo : EIATTR_KPARAM_INFO
	.align		4
.L_1783:
        /*0028*/ 	.byte	0x04, 0x17
        /*002a*/ 	.short	(.L_1785 - .L_1784)
.L_1784:
        /*002c*/ 	.word	0x00000000
        /*0030*/ 	.short	0x0008
        /*0032*/ 	.short	0x0040
        /*0034*/ 	.byte	0x00, 0xf0, 0x21, 0x00


	//----- nvinfo : EIATTR_KPARAM_INFO
	.align		4
.L_1785:
        /*0038*/ 	.byte	0x04, 0x17
        /*003a*/ 	.short	(.L_1787 - .L_1786)
.L_1786:
        /*003c*/ 	.word	0x00000000
        /*0040*/ 	.short	0x0007
        /*0042*/ 	.short	0x0038
        /*0044*/ 	.byte	0x00, 0xf0, 0x21, 0x00


	//----- nvinfo : EIATTR_KPARAM_INFO
	.align		4
.L_1787:
        /*0048*/ 	.byte	0x04, 0x17
        /*004a*/ 	.short	(.L_1789 - .L_1788)
.L_1788:
        /*004c*/ 	.word	0x00000000
        /*0050*/ 	.short	0x0006
        /*0052*/ 	.short	0x0030
        /*0054*/ 	.byte	0x00, 0xf0, 0x21, 0x00


	//----- nvinfo : EIATTR_KPARAM_INFO
	.align		4
.L_1789:
        /*0058*/ 	.byte	0x04, 0x17
        /*005a*/ 	.short	(.L_1791 - .L_1790)
.L_1790:
        /*005c*/ 	.word	0x00000000
        /*0060*/ 	.short	0x0005
        /*0062*/ 	.short	0x0028
        /*0064*/ 	.byte	0x00, 0xf0, 0x21, 0x00


	//----- nvinfo : EIATTR_KPARAM_INFO
	.align		4
.L_1791:
        /*0068*/ 	.byte	0x04, 0x17
        /*006a*/ 	.short	(.L_1793 - .L_1792)
.L_1792:
        /*006c*/ 	.word	0x00000000
        /*0070*/ 	.short	0x0004
        /*0072*/ 	.short	0x0020
        /*0074*/ 	.byte	0x00, 0xf0, 0x21, 0x00


	//----- nvinfo : EIATTR_KPARAM_INFO
	.align		4
.L_1793:
        /*0078*/ 	.byte	0x04, 0x17
        /*007a*/ 	.short	(.L_1795 - .L_1794)
.L_1794:
        /*007c*/ 	.word	0x00000000
        /*0080*/ 	.short	0x0003
        /*0082*/ 	.short	0x0018
        /*0084*/ 	.byte	0x00, 0xf0, 0x21, 0x00


	//----- nvinfo : EIATTR_KPARAM_INFO
	.align		4
.L_1795:
        /*0088*/ 	.byte	0x04, 0x17
        /*008a*/ 	.short	(.L_1797 - .L_1796)
.L_1796:
        /*008c*/ 	.word	0x00000000
        /*0090*/ 	.short	0x0002
        /*0092*/ 	.short	0x0010
        /*0094*/ 	.byte	0x00, 0xf0, 0x21, 0x00


	//----- nvinfo : EIATTR_KPARAM_INFO
	.align		4
.L_1797:
        /*0098*/ 	.byte	0x04, 0x17
        /*009a*/ 	.short	(.L_1799 - .L_1798)
.L_1798:
        /*009c*/ 	.word	0x00000000
        /*00a0*/ 	.short	0x0001
        /*00a2*/ 	.short	0x0008
        /*00a4*/ 	.byte	0x00, 0xf0, 0x21, 0x00


	//----- nvinfo : EIATTR_KPARAM_INFO
	.align		4
.L_1799:
        /*00a8*/ 	.byte	0x04, 0x17
        /*00aa*/ 	.short	(.L_1801 - .L_1800)
.L_1800:
        /*00ac*/ 	.word	0x00000000
        /*00b0*/ 	.short	0x0000
        /*00b2*/ 	.short	0x0000
        /*00b4*/ 	.byte	0x00, 0xf0, 0x21, 0x00


	//----- nvinfo : EIATTR_SPARSE_MMA_MASK
	.align		4
.L_1801:
        /*00b8*/ 	.byte	0x03, 0x50
        /*00ba*/ 	.short	0x0000


	//----- nvinfo : EIATTR_MAXREG_COUNT
	.align		4
        /*00bc*/ 	.byte	0x03, 0x1b
        /*00be*/ 	.short	0x00ff


	//----- nvinfo : EIATTR_NUM_BARRIERS
	.align		4
        /*00c0*/ 	.byte	0x02, 0x4c
        /*00c2*/ 	.byte	0x01
	.zero		1


	//----- nvinfo : EIATTR_MERCURY_ISA_VERSION
	.align		4
        /*00c4*/ 	.byte	0x03, 0x5f
        /*00c6*/ 	.short	0x0101


	//----- nvinfo : EIATTR_COOP_GROUP_MASK_REGIDS
	.align		4
        /*00c8*/ 	.byte	0x04, 0x29
        /*00ca*/ 	.short	(.L_1803 - .L_1802)


	//   ....[0]....
.L_1802:
        /*00cc*/ 	.word	0xffffffff


	//   ....[1]....
        /*00d0*/ 	.word	0xffffffff


	//   ....[2]....
        /*00d4*/ 	.word	0xffffffff


	//   ....[3]....
        /*00d8*/ 	.word	0xffffffff


	//   ....[4]....
        /*00dc*/ 	.word	0xffffffff


	//   ....[5]....
        /*00e0*/ 	.word	0xffffffff


	//   ....[6]....
        /*00e4*/ 	.word	0xffffffff


	//   ....[7]....
        /*00e8*/ 	.word	0xffffffff


	//   ....[8]....
        /*00ec*/ 	.word	0xffffffff


	//   ....[9]....
        /*00f0*/ 	.word	0xffffffff


	//   ....[10]....
        /*00f4*/ 	.word	0xffffffff


	//   ....[11]....
        /*00f8*/ 	.word	0xffffffff


	//   ....[12]....
        /*00fc*/ 	.word	0xffffffff


	//   ....[13]....
        /*0100*/ 	.word	0xffffffff


	//   ....[14]....
        /*0104*/ 	.word	0xffffffff


	//   ....[15]....
        /*0108*/ 	.word	0xffffffff


	//   ....[16]....
        /*010c*/ 	.word	0xffffffff


	//   ....[17]....
        /*0110*/ 	.word	0xffffffff


	//   ....[18]....
        /*0114*/ 	.word	0xffffffff


	//   ....[19]....
        /*0118*/ 	.word	0xffffffff


	//   ....[20]....
        /*011c*/ 	.word	0xffffffff


	//   ....[21]....
        /*0120*/ 	.word	0xffffffff


	//   ....[22]....
        /*0124*/ 	.word	0xffffffff


	//   ....[23]....
        /*0128*/ 	.word	0xffffffff


	//   ....[24]....
        /*012c*/ 	.word	0xffffffff


	//   ....[25]....
        /*0130*/ 	.word	0xffffffff


	//   ....[26]....
        /*0134*/ 	.word	0xffffffff


	//   ....[27]....
        /*0138*/ 	.word	0xffffffff


	//   ....[28]....
        /*013c*/ 	.word	0xffffffff


	//   ....[29]....
        /*0140*/ 	.word	0xffffffff


	//   ....[30]....
        /*0144*/ 	.word	0xffffffff


	//   ....[31]....
        /*0148*/ 	.word	0xffffffff


	//   ....[32]....
        /*014c*/ 	.word	0xffffffff


	//   ....[33]....
        /*0150*/ 	.word	0xffffffff


	//   ....[34]....
        /*0154*/ 	.word	0xffffffff


	//   ....[35]....
        /*0158*/ 	.word	0xffffffff


	//   ....[36]....
        /*015c*/ 	.word	0xffffffff


	//   ....[37]....
        /*0160*/ 	.word	0xffffffff


	//   ....[38]....
        /*0164*/ 	.word	0xffffffff


	//   ....[39]....
        /*0168*/ 	.word	0xffffffff


	//   ....[40]....
        /*016c*/ 	.word	0xffffffff


	//   ....[41]....
        /*0170*/ 	.word	0xffffffff


	//   ....[42]....
        /*0174*/ 	.word	0xffffffff


	//   ....[43]....
        /*0178*/ 	.word	0xffffffff


	//   ....[44]....
        /*017c*/ 	.word	0xffffffff


	//   ....[45]....
        /*0180*/ 	.word	0xffffffff


	//   ....[46]....
        /*0184*/ 	.word	0xffffffff


	//   ....[47]....
        /*0188*/ 	.word	0xffffffff


	//   ....[48]....
        /*018c*/ 	.word	0xffffffff


	//   ....[49]....
        /*0190*/ 	.word	0xffffffff


	//   ....[50]....
        /*0194*/ 	.word	0xffffffff


	//   ....[51]....
        /*0198*/ 	.word	0xffffffff


	//   ....[52]....
        /*019c*/ 	.word	0xffffffff


	//   ....[53]....
        /*01a0*/ 	.word	0xffffffff


	//   ....[54]....
        /*01a4*/ 	.word	0xffffffff


	//   ....[55]....
        /*01a8*/ 	.word	0xffffffff


	//   ....[56]....
        /*01ac*/ 	.word	0xffffffff


	//   ....[57]....
        /*01b0*/ 	.word	0xffffffff


	//   ....[58]....
        /*01b4*/ 	.word	0xffffffff


	//   ....[59]....
        /*01b8*/ 	.word	0xffffffff


	//   ....[60]....
        /*01bc*/ 	.word	0xffffffff


	//   ....[61]....
        /*01c0*/ 	.word	0xffffffff


	//   ....[62]....
        /*01c4*/ 	.word	0xffffffff


	//   ....[63]....
        /*01c8*/ 	.word	0xffffffff


	//   ....[64]....
        /*01cc*/ 	.word	0xffffffff


	//   ....[65]....
        /*01d0*/ 	.word	0xffffffff


	//   ....[66]....
        /*01d4*/ 	.word	0xffffffff


	//   ....[67]....
        /*01d8*/ 	.word	0xffffffff


	//   ....[68]....
        /*01dc*/ 	.word	0xffffffff


	//   ....[69]....
        /*01e0*/ 	.word	0xffffffff


	//   ....[70]....
        /*01e4*/ 	.word	0xffffffff


	//   ....[71]....
        /*01e8*/ 	.word	0xffffffff


	//   ....[72]....
        /*01ec*/ 	.word	0xffffffff


	//   ....[73]....
        /*01f0*/ 	.word	0xffffffff


	//   ....[74]....
        /*01f4*/ 	.word	0xffffffff


	//   ....[75]....
        /*01f8*/ 	.word	0xffffffff


	//   ....[76]....
        /*01fc*/ 	.word	0xffffffff


	//   ....[77]....
        /*0200*/ 	.word	0xffffffff


	//   ....[78]....
        /*0204*/ 	.word	0xffffffff


	//   ....[79]....
        /*0208*/ 	.word	0xffffffff


	//   ....[80]....
        /*020c*/ 	.word	0xffffffff


	//   ....[81]....
        /*0210*/ 	.word	0xffffffff


	//   ....[82]....
        /*0214*/ 	.word	0xffffffff


	//   ....[83]....
        /*0218*/ 	.word	0xffffffff


	//   ....[84]....
        /*021c*/ 	.word	0xffffffff


	//   ....[85]....
        /*0220*/ 	.word	0xffffffff


	//   ....[86]....
        /*0224*/ 	.word	0xffffffff


	//   ....[87]....
        /*0228*/ 	.word	0xffffffff


	//   ....[88]....
        /*022c*/ 	.word	0xffffffff


	//   ....[89]....
        /*0230*/ 	.word	0xffffffff


	//   ....[90]....
        /*0234*/ 	.word	0xffffffff


	//   ....[91]....
        /*0238*/ 	.word	0xffffffff


	//   ....[92]....
        /*023c*/ 	.word	0xffffffff


	//   ....[93]....
        /*0240*/ 	.word	0xffffffff


	//   ....[94]....
        /*0244*/ 	.word	0xffffffff


	//   ....[95]....
        /*0248*/ 	.word	0xffffffff


	//   ....[96]....
        /*024c*/ 	.word	0xffffffff


	//   ....[97]....
        /*0250*/ 	.word	0xffffffff


	//   ....[98]....
        /*0254*/ 	.word	0xffffffff


	//   ....[99]....
        /*0258*/ 	.word	0xffffffff


	//   ....[100]....
        /*025c*/ 	.word	0xffffffff


	//   ....[101]....
        /*0260*/ 	.word	0xffffffff


	//   ....[102]....
        /*0264*/ 	.word	0xffffffff


	//   ....[103]....
        /*0268*/ 	.word	0xffffffff


	//   ....[104]....
        /*026c*/ 	.word	0xffffffff


	//   ....[105]....
        /*0270*/ 	.word	0xffffffff


	//   ....[106]....
        /*0274*/ 	.word	0xffffffff


	//   ....[107]....
        /*0278*/ 	.word	0xffffffff


	//   ....[108]....
        /*027c*/ 	.word	0xffffffff


	//   ....[109]....
        /*0280*/ 	.word	0xffffffff


	//   ....[110]....
        /*0284*/ 	.word	0xffffffff


	//   ....[111]....
        /*0288*/ 	.word	0xffffffff


	//   ....[112]....
        /*028c*/ 	.word	0xffffffff


	//   ....[113]....
        /*0290*/ 	.word	0xffffffff


	//   ....[114]....
        /*0294*/ 	.word	0xffffffff


	//   ....[115]....
        /*0298*/ 	.word	0xffffffff


	//   ....[116]....
        /*029c*/ 	.word	0xffffffff


	//   ....[117]....
        /*02a0*/ 	.word	0xffffffff


	//   ....[118]....
        /*02a4*/ 	.word	0xffffffff


	//   ....[119]....
        /*02a8*/ 	.word	0xffffffff


	//   ....[120]....
        /*02ac*/ 	.word	0xffffffff


	//   ....[121]....
        /*02b0*/ 	.word	0xffffffff


	//   ....[122]....
        /*02b4*/ 	.word	0xffffffff


	//   ....[123]....
        /*02b8*/ 	.word	0xffffffff


	//   ....[124]....
        /*02bc*/ 	.word	0xffffffff


	//   ....[125]....
        /*02c0*/ 	.word	0xffffffff


	//   ....[126]....
        /*02c4*/ 	.word	0xffffffff


	//   ....[127]....
        /*02c8*/ 	.word	0xffffffff


	//   ....[128]....
        /*02cc*/ 	.word	0xffffffff


	//   ....[129]....
        /*02d0*/ 	.word	0xffffffff


	//   ....[130]....
        /*02d4*/ 	.word	0xffffffff


	//   ....[131]....
        /*02d8*/ 	.word	0xffffffff


	//   ....[132]....
        /*02dc*/ 	.word	0xffffffff


	//   ....[133]....
        /*02e0*/ 	.word	0xffffffff


	//   ....[134]....
        /*02e4*/ 	.word	0xffffffff


	//   ....[135]....
        /*02e8*/ 	.word	0xffffffff


	//   ....[136]....
        /*02ec*/ 	.word	0xffffffff


	//   ....[137]....
        /*02f0*/ 	.word	0xffffffff


	//   ....[138]....
        /*02f4*/ 	.word	0xffffffff


	//   ....[139]....
        /*02f8*/ 	.word	0xffffffff


	//   ....[140]....
        /*02fc*/ 	.word	0xffffffff


	//   ....[141]....
        /*0300*/ 	.word	0xffffffff


	//   ....[142]....
        /*0304*/ 	.word	0xffffffff


	//   ....[143]....
        /*0308*/ 	.word	0xffffffff


	//   ....[144]....
        /*030c*/ 	.word	0xffffffff


	//   ....[145]....
        /*0310*/ 	.word	0xffffffff


	//   ....[146]....
        /*0314*/ 	.word	0xffffffff


	//   ....[147]....
        /*0318*/ 	.word	0xffffffff


	//   ....[148]....
        /*031c*/ 	.word	0xffffffff


	//   ....[149]....
        /*0320*/ 	.word	0xffffffff


	//   ....[150]....
        /*0324*/ 	.word	0xffffffff


	//   ....[151]....
        /*0328*/ 	.word	0xffffffff


	//   ....[152]....
        /*032c*/ 	.word	0xffffffff


	//   ....[153]....
        /*0330*/ 	.word	0xffffffff


	//   ....[154]....
        /*0334*/ 	.word	0xffffffff


	//   ....[155]....
        /*0338*/ 	.word	0xffffffff


	//   ....[156]....
        /*033c*/ 	.word	0xffffffff


	//   ....[157]....
        /*0340*/ 	.word	0xffffffff


	//   ....[158]....
        /*0344*/ 	.word	0xffffffff


	//   ....[159]....
        /*0348*/ 	.word	0xffffffff


	//   ....[160]....
        /*034c*/ 	.word	0xffffffff


	//   ....[161]....
        /*0350*/ 	.word	0xffffffff


	//   ....[162]....
        /*0354*/ 	.word	0xffffffff


	//   ....[163]....
        /*0358*/ 	.word	0xffffffff


	//   ....[164]....
        /*035c*/ 	.word	0xffffffff


	//   ....[165]....
        /*0360*/ 	.word	0xffffffff


	//   ....[166]....
        /*0364*/ 	.word	0xffffffff


	//   ....[167]....
        /*0368*/ 	.word	0xffffffff


	//   ....[168]....
        /*036c*/ 	.word	0xffffffff


	//   ....[169]....
        /*0370*/ 	.word	0xffffffff


	//   ....[170]....
        /*0374*/ 	.word	0xffffffff


	//   ....[171]....
        /*0378*/ 	.word	0xffffffff


	//   ....[172]....
        /*037c*/ 	.word	0xffffffff


	//   ....[173]....
        /*0380*/ 	.word	0xffffffff


	//   ....[174]....
        /*0384*/ 	.word	0xffffffff


	//   ....[175]....
        /*0388*/ 	.word	0xffffffff


	//   ....[176]....
        /*038c*/ 	.word	0xffffffff


	//   ....[177]....
        /*0390*/ 	.word	0xffffffff


	//   ....[178]....
        /*0394*/ 	.word	0xffffffff


	//   ....[179]....
        /*0398*/ 	.word	0xffffffff


	//   ....[180]....
        /*039c*/ 	.word	0xffffffff


	//   ....[181]....
        /*03a0*/ 	.word	0xffffffff


	//   ....[182]....
        /*03a4*/ 	.word	0xffffffff


	//   ....[183]....
        /*03a8*/ 	.word	0xffffffff


	//   ....[184]....
        /*03ac*/ 	.word	0xffffffff


	//   ....[185]....
        /*03b0*/ 	.word	0xffffffff


	//   ....[186]....
        /*03b4*/ 	.word	0x05000002


	//   ....[187]....
        /*03b8*/ 	.word	0x05000002


	//   ....[188]....
        /*03bc*/ 	.word	0x05000002


	//   ....[189]....
        /*03c0*/ 	.word	0x05000002


	//   ....[190]....
        /*03c4*/ 	.word	0x05000002


	//   ....[191]....
        /*03c8*/ 	.word	0x05000002


	//   ....[192]....
        /*03cc*/ 	.word	0x05000002


	//   ....[193]....
        /*03d0*/ 	.word	0x05000002


	//   ....[194]....
        /*03d4*/ 	.word	0x05000002


	//   ....[195]....
        /*03d8*/ 	.word	0x05000002


	//   ....[196]....
        /*03dc*/ 	.word	0x05000002


	//   ....[197]....
        /*03e0*/ 	.word	0x05000002


	//   ....[198]....
        /*03e4*/ 	.word	0x05000002


	//   ....[199]....
        /*03e8*/ 	.word	0x05000002


	//   ....[200]....
        /*03ec*/ 	.word	0x05000002


	//   ....[201]....
        /*03f0*/ 	.word	0x05000002


	//   ....[202]....
        /*03f4*/ 	.word	0x05000002


	//   ....[203]....
        /*03f8*/ 	.word	0x05000002


	//   ....[204]....
        /*03fc*/ 	.word	0x05000002


	//   ....[205]....
        /*0400*/ 	.word	0x05000002


	//   ....[206]....
        /*0404*/ 	.word	0x05000002


	//   ....[207]....
        /*0408*/ 	.word	0x05000002


	//   ....[208]....
        /*040c*/ 	.word	0x05000002


	//   ....[209]....
        /*0410*/ 	.word	0x05000002


	//   ....[210]....
        /*0414*/ 	.word	0x05000002


	//   ....[211]....
        /*0418*/ 	.word	0x05000002


	//   ....[212]....
        /*041c*/ 	.word	0x05000002


	//   ....[213]....
        /*0420*/ 	.word	0x05000002


	//   ....[214]....
        /*0424*/ 	.word	0x05000002


	//   ....[215]....
        /*0428*/ 	.word	0x05000002


	//   ....[216]....
        /*042c*/ 	.word	0x05000002


	//   ....[217]....
        /*0430*/ 	.word	0x05000002


	//   ....[218]....
        /*0434*/ 	.word	0x05000002


	//   ....[219]....
        /*0438*/ 	.word	0x05000002


	//   ....[220]....
        /*043c*/ 	.word	0x05000002


	//   ....[221]....
        /*0440*/ 	.word	0x05000002


	//   ....[222]....
        /*0444*/ 	.word	0x05000002


	//   ....[223]....
        /*0448*/ 	.word	0x05000002


	//   ....[224]....
        /*044c*/ 	.word	0x05000002


	//   ....[225]....
        /*0450*/ 	.word	0x05000002


	//   ....[226]....
        /*0454*/ 	.word	0x05000002


	//   ....[227]....
        /*0458*/ 	.word	0x05000002


	//   ....[228]....
        /*045c*/ 	.word	0x05000002


	//   ....[229]....
        /*0460*/ 	.word	0x05000002


	//   ....[230]....
        /*0464*/ 	.word	0x05000002


	//   ....[231]....
        /*0468*/ 	.word	0x05000002


	//   ....[232]....
        /*046c*/ 	.word	0x05000002


	//   ....[233]....
        /*0470*/ 	.word	0x05000002


	//----- nvinfo : EIATTR_COOP_GROUP_INSTR_OFFSETS
	.align		4
.L_1803:
        /*0474*/ 	.byte	0x04, 0x28
        /*0476*/ 	.short	(.L_1805 - .L_1804)


	//   ....[0]....
.L_1804:
        /*0478*/ 	.word	0x000011d0


	//   ....[1]....
        /*047c*/ 	.word	0x00001220


	//   ....[2]....
        /*0480*/ 	.word	0x00001260


	//   ....[3]....
        /*0484*/ 	.word	0x000012a0


	//   ....[4]....
        /*0488*/ 	.word	0x000012e0


	//   ....[5]....
        /*048c*/ 	.word	0x00001330


	//   ....[6]....
        /*0490*/ 	.word	0x000013b0


	//   ....[7]....
        /*0494*/ 	.word	0x000013f0


	//   ....[8]....
        /*0498*/ 	.word	0x00001430


	//   ....[9]....
        /*049c*/ 	.word	0x00001470


	//   ....[10]....
        /*04a0*/ 	.word	0x000014b0


	//   ....[11]....
        /*04a4*/ 	.word	0x00001720


	//   ....[12]....
        /*04a8*/ 	.word	0x00001880


	//   ....[13]....
        /*04ac*/ 	.word	0x00001910


	//   ....[14]....
        /*04b0*/ 	.word	0x00001920


	//   ....[15]....
        /*04b4*/ 	.word	0x000019c0


	//   ....[16]....
        /*04b8*/ 	.word	0x000019f0


	//   ....[17]....
        /*04bc*/ 	.word	0x00001a90


	//   ....[18]....
        /*04c0*/ 	.word	0x00001aa0


	//   ....[19]....
        /*04c4*/ 	.word	0x00001b40


	//   ....[20]....
        /*04c8*/ 	.word	0x00001b60


	//   ....[21]....
        /*04cc*/ 	.word	0x00001c00


	//   ....[22]....
        /*04d0*/ 	.word	0x00001c10


	//   ....[23]....
        /*04d4*/ 	.word	0x00001cb0


	//   ....[24]....
        /*04d8*/ 	.word	0x00001cc0


	//   ....[25]....
        /*04dc*/ 	.word	0x00001da0


	//   ....[26]....
        /*04e0*/ 	.word	0x00001db0


	//   ....[27]....
        /*04e4*/ 	.word	0x00001e60


	//   ....[28]....
        /*04e8*/ 	.word	0x00001e70


	//   ....[29]....
        /*04ec*/ 	.word	0x00001f00


	//   ....[30]....
        /*04f0*/ 	.word	0x00001f10


	//   ....[31]....
        /*04f4*/ 	.word	0x00001fa0


	//   ....[32]....
        /*04f8*/ 	.word	0x00001fb0


	//   ....[33]....
        /*04fc*/ 	.word	0x00002040


	//   ....[34]....
        /*0500*/ 	.word	0x00002050


	//   ....[35]....
        /*0504*/ 	.word	0x000020e0


	//   ....[36]....
        /*0508*/ 	.word	0x000020f0


	//   ....[37]....
        /*050c*/ 	.word	0x00002180


	//   ....[38]....
        /*0510*/ 	.word	0x00002190


	//   ....[39]....
        /*0514*/ 	.word	0x00002220


	//   ....[40]....
        /*0518*/ 	.word	0x00002230


	//   ....[41]....
        /*051c*/ 	.word	0x000022c0


	//   ....[42]....
        /*0520*/ 	.word	0x000022d0


	//   ....[43]....
        /*0524*/ 	.word	0x000023e0


	//   ....[44]....
        /*0528*/ 	.word	0x000023f0


	//   ....[45]....
        /*052c*/ 	.word	0x00002480


	//   ....[46]....
        /*0530*/ 	.word	0x00002490


	//   ....[47]....
        /*0534*/ 	.word	0x00002520


	//   ....[48]....
        /*0538*/ 	.word	0x00002530


	//   ....[49]....
        /*053c*/ 	.word	0x000025c0


	//   ....[50]....
        /*0540*/ 	.word	0x000025d0


	//   ....[51]....
        /*0544*/ 	.word	0x00002660


	//   ....[52]....
        /*0548*/ 	.word	0x00002670


	//   ....[53]....
        /*054c*/ 	.word	0x00002710


	//   ....[54]....
        /*0550*/ 	.word	0x000027e0


	//   ....[55]....
        /*0554*/ 	.word	0x00002810


	//   ....[56]....
        /*0558*/ 	.word	0x000028c0


	//   ....[57]....
        /*055c*/ 	.word	0x000028f0


	//   ....[58]....
        /*0560*/ 	.word	0x00002990


	//   ....[59]....
        /*0564*/ 	.word	0x000029a0


	//   ....[60]....
        /*0568*/ 	.word	0x00002a40


	//   ....[61]....
        /*056c*/ 	.word	0x00002a60


	//   ....[62]....
        /*0570*/ 	.word	0x00002b00


	//   ....[63]....
        /*0574*/ 	.word	0x00002b10


	//   ....[64]....
        /*0578*/ 	.word	0x00002bb0


	//   ....[65]....
        /*057c*/ 	.word	0x00002bc0


	//   ....[66]....
        /*0580*/ 	.word	0x00002c60


	//   ....[67]....
        /*0584*/ 	.word	0x00002c80


	//   ....[68]....
        /*0588*/ 	.word	0x00002d60


	//   ....[69]....
        /*058c*/ 	.word	0x00002d70


	//   ....[70]....
        /*0590*/ 	.word	0x00002e00


	//   ....[71]....
        /*0594*/ 	.word	0x00002e10


	//   ....[72]....
        /*0598*/ 	.word	0x00002ea0


	//   ....[73]....
        /*059c*/ 	.word	0x00002eb0


	//   ....[74]....
        /*05a0*/ 	.word	0x00002f40


	//   ....[75]....
        /*05a4*/ 	.word	0x00002f50


	//   ....[76]....
        /*05a8*/ 	.word	0x00002fe0


	//   ....[77]....
        /*05ac*/ 	.word	0x00002ff0


	//   ....[78]....
        /*05b0*/ 	.word	0x00003080


	//   ....[79]....
        /*05b4*/ 	.word	0x00003090


	//   ....[80]....
        /*05b8*/ 	.word	0x00003120


	//   ....[81]....
        /*05bc*/ 	.word	0x00003130


	//   ....[82]....
        /*05c0*/ 	.word	0x000031c0


	//   ....[83]....
        /*05c4*/ 	.word	0x000031d0


	//   ....[84]....
        /*05c8*/ 	.word	0x000032f0


	//   ....[85]....
        /*05cc*/ 	.word	0x00003300


	//   ....[86]....
        /*05d0*/ 	.word	0x00003390


	//   ....[87]....
        /*05d4*/ 	.word	0x000033a0


	//   ....[88]....
        /*05d8*/ 	.word	0x00003430


	//   ....[89]....
        /*05dc*/ 	.word	0x00003440


	//   ....[90]....
        /*05e0*/ 	.word	0x000034d0


	//   ....[91]....
        /*05e4*/ 	.word	0x000034e0


	//   ....[92]....
        /*05e8*/ 	.word	0x00003570


	//   ....[93]....
        /*05ec*/ 	.word	0x00003580


	//   ....[94]....
        /*05f0*/ 	.word	0x00003610


	//   ....[95]....
        /*05f4*/ 	.word	0x00003a90


	//   ....[96]....
        /*05f8*/ 	.word	0x00003cd0


	//   ....[97]....
        /*05fc*/ 	.word	0x00003e10


	//   ....[98]....
        /*0600*/ 	.word	0x00003e70


	//   ....[99]....
        /*0604*/ 	.word	0x00003e80


	//   ....[100]....
        /*0608*/ 	.word	0x00003f20


	//   ....[101]....
        /*060c*/ 	.word	0x00003f30


	//   ....[102]....
        /*0610*/ 	.word	0x00003fd0


	//   ....[103]....
        /*0614*/ 	.word	0x00003fe0


	//   ....[104]....
        /*0618*/ 	.word	0x00004080


	//   ....[105]....
        /*061c*/ 	.word	0x00004090


	//   ....[106]....
        /*0620*/ 	.word	0x00004130


	//   ....[107]....
        /*0624*/ 	.word	0x00004140


	//   ....[108]....
        /*0628*/ 	.word	0x000041e0


	//   ....[109]....
        /*062c*/ 	.word	0x000041f0


	//   ....[110]....
        /*0630*/ 	.word	0x00004290


	//   ....[111]....
        /*0634*/ 	.word	0x000042a0


	//   ....[112]....
        /*0638*/ 	.word	0x00004330


	//   ....[113]....
        /*063c*/ 	.word	0x00004340


	//   ....[114]....
        /*0640*/ 	.word	0x000043d0


	//   ....[115]....
        /*0644*/ 	.word	0x000043e0


	//   ....[116]....
        /*0648*/ 	.word	0x00004470


	//   ....[117]....
        /*064c*/ 	.word	0x00004480


	//   ....[118]....
        /*0650*/ 	.word	0x00004510


	//   ....[119]....
        /*0654*/ 	.word	0x00004520


	//   ....[120]....
        /*0658*/ 	.word	0x000045b0


	//   ....[121]....
        /*065c*/ 	.word	0x000045c0


	//   ....[122]....
        /*0660*/ 	.word	0x00004650


	//   ....[123]....
        /*0664*/ 	.word	0x00004660


	//   ....[124]....
        /*0668*/ 	.word	0x000046f0


	//   ....[125]....
        /*066c*/ 	.word	0x00004700


	//   ....[126]....
        /*0670*/ 	.word	0x00004790


	//   ....[127]....
        /*0674*/ 	.word	0x000047a0


	//   ....[128]....
        /*0678*/ 	.word	0x000048c0


	//   ....[129]....
        /*067c*/ 	.word	0x000048d0


	//   ....[130]....
        /*0680*/ 	.word	0x00004960


	//   ....[131]....
        /*0684*/ 	.word	0x00004970


	//   ....[132]....
        /*0688*/ 	.word	0x00004a00


	//   ....[133]....
        /*068c*/ 	.word	0x00004a10


	//   ....[134]....
        /*0690*/ 	.word	0x00004aa0


	//   ....[135]....
        /*0694*/ 	.word	0x00004ab0


	//   ....[136]....
        /*0698*/ 	.word	0x00004b40


	//   ....[137]....
        /*069c*/ 	.word	0x00004b50


	//   ....[138]....
        /*06a0*/ 	.word	0x00004bd0


	//   ....[139]....
        /*06a4*/ 	.word	0x00004be0


	//   ....[140]....
        /*06a8*/ 	.word	0x00004c30


	//   ....[141]....
        /*06ac*/ 	.word	0x00004dc0


	//   ....[142]....
        /*06b0*/ 	.word	0x00004de0


	//   ....[143]....
        /*06b4*/ 	.word	0x00004e90


	//   ....[144]....
        /*06b8*/ 	.word	0x00004ea0


	//   ....[145]....
        /*06bc*/ 	.word	0x00004f70


	//   ....[146]....
        /*06c0*/ 	.word	0x00004f80


	//   ....[147]....
        /*06c4*/ 	.word	0x00005030


	//   ....[148]....
        /*06c8*/ 	.word	0x00005040


	//   ....[149]....
        /*06cc*/ 	.word	0x00005100


	//   ....[150]....
        /*06d0*/ 	.word	0x00005110


	//   ....[151]....
        /*06d4*/ 	.word	0x000051c0


	//   ....[152]....
        /*06d8*/ 	.word	0x000051d0


	//   ....[153]....
        /*06dc*/ 	.word	0x00005280


	//   ....[154]....
        /*06e0*/ 	.word	0x00005290


	//   ....[155]....
        /*06e4*/ 	.word	0x00005330


	//   ....[156]....
        /*06e8*/ 	.word	0x00005340


	//   ....[157]....
        /*06ec*/ 	.word	0x000053e0


	//   ....[158]....
        /*06f0*/ 	.word	0x000053f0


	//   ....[159]....
        /*06f4*/ 	.word	0x00005490


	//   ....[160]....
        /*06f8*/ 	.word	0x000054a0


	//   ....[161]....
        /*06fc*/ 	.word	0x00005540


	//   ....[162]....
        /*0700*/ 	.word	0x00005550


	//   ....[163]....
        /*0704*/ 	.word	0x000055f0


	//   ....[164]....
        /*0708*/ 	.word	0x00005600


	//   ....[165]....
        /*070c*/ 	.word	0x000056a0


	//   ....[166]....
        /*0710*/ 	.word	0x000056b0


	//   ....[167]....
        /*0714*/ 	.word	0x00005750


	//   ....[168]....
        /*0718*/ 	.word	0x00005760


	//   ....[169]....
        /*071c*/ 	.word	0x00005800


	//   ....[170]....
        /*0720*/ 	.word	0x00005810


	//   ....[171]....
        /*0724*/ 	.word	0x00005950


	//   ....[172]....
        /*0728*/ 	.word	0x00005960


	//   ....[173]....
        /*072c*/ 	.word	0x00005a10


	//   ....[174]....
        /*0730*/ 	.word	0x00005a20


	//   ....[175]....
        /*0734*/ 	.word	0x00005ad0


	//   ....[176]....
        /*0738*/ 	.word	0x00005ae0


	//   ....[177]....
        /*073c*/ 	.word	0x00005b90


	//   ....[178]....
        /*0740*/ 	.word	0x00005ba0


	//   ....[179]....
        /*0744*/ 	.word	0x00005c50


	//   ....[180]....
        /*0748*/ 	.word	0x00005c60


	//   ....[181]....
        /*074c*/ 	.word	0x00005ec0


	//   ....[182]....
        /*0750*/ 	.word	0x00005ee0


	//   ....[183]....
        /*0754*/ 	.word	0x00005f00


	//   ....[184]....
        /*0758*/ 	.word	0x00005f20


	//   ....[185]....
        /*075c*/ 	.word	0x00005f40


	//   ....[186]....
        /*0760*/ 	.word	0x00006710


	//   ....[187]....
        /*0764*/ 	.word	0x000067a0


	//   ....[188]....
        /*0768*/ 	.word	0x00006840


	//   ....[189]....
        /*076c*/ 	.word	0x00006910


	//   ....[190]....
        /*0770*/ 	.word	0x00006960


	//   ....[191]....
        /*0774*/ 	.word	0x00006a50


	//   ....[192]....
        /*0778*/ 	.word	0x00006aa0


	//   ....[193]....
        /*077c*/ 	.word	0x00006b70


	//   ....[194]....
        /*0780*/ 	.word	0x00006bc0


	//   ....[195]....
        /*0784*/ 	.word	0x00006cd0


	//   ....[196]....
        /*0788*/ 	.word	0x00006d20


	//   ....[197]....
        /*078c*/ 	.word	0x00006e10


	//   ....[198]....
        /*0790*/ 	.word	0x00006e60


	//   ....[199]....
        /*0794*/ 	.word	0x00006f60


	//   ....[200]....
        /*0798*/ 	.word	0x00006fb0


	//   ....[201]....
        /*079c*/ 	.word	0x000070a0


	//   ....[202]....
        /*07a0*/ 	.word	0x000070f0


	//   ....[203]....
        /*07a4*/ 	.word	0x000071e0


	//   ....[204]....
        /*07a8*/ 	.word	0x00007230


	//   ....[205]....
        /*07ac*/ 	.word	0x00007320


	//   ....[206]....
        /*07b0*/ 	.word	0x00007370


	//   ....[207]....
        /*07b4*/ 	.word	0x00007460


	//   ....[208]....
        /*07b8*/ 	.word	0x000074b0


	//   ....[209]....
        /*07bc*/ 	.word	0x000075a0


	//   ....[210]....
        /*07c0*/ 	.word	0x000075f0


	//   ....[211]....
        /*07c4*/ 	.word	0x000076e0


	//   ....[212]....
        /*07c8*/ 	.word	0x00007730


	//   ....[213]....
        /*07cc*/ 	.word	0x00007820


	//   ....[214]....
        /*07d0*/ 	.word	0x00007870


	//   ....[215]....
        /*07d4*/ 	.word	0x00007960


	//   ....[216]....
        /*07d8*/ 	.word	0x000079b0


	//   ....[217]....
        /*07dc*/ 	.word	0x00007b30


	//   ....[218]....
        /*07e0*/ 	.word	0x00007b80


	//   ....[219]....
        /*07e4*/ 	.word	0x00007c60


	//   ....[220]....
        /*07e8*/ 	.word	0x00007cb0


	//   ....[221]....
        /*07ec*/ 	.word	0x00007d90


	//   ....[222]....
        /*07f0*/ 	.word	0x00007de0


	//   ....[223]....
        /*07f4*/ 	.word	0x00007ec0


	//   ....[224]....
        /*07f8*/ 	.word	0x00007f10


	//   ....[225]....
        /*07fc*/ 	.word	0x00007ff0


	//   ....[226]....
        /*0800*/ 	.word	0x00008040


	//   ....[227]....
        /*0804*/ 	.word	0x000080e0


	//   ....[228]....
        /*0808*/ 	.word	0x00008180


	//   ....[229]....
        /*080c*/ 	.word	0x00008220


	//   ....[230]....
        /*0810*/ 	.word	0x000082a0


	//   ....[231]....
        /*0814*/ 	.word	0x00008300


	//   ....[232]....
        /*0818*/ 	.word	0x00008360


	//   ....[233]....
        /*081c*/ 	.word	0x000083c0


	//----- nvinfo : EIATTR_EXIT_INSTR_OFFSETS
	.align		4
.L_1805:
        /*0820*/ 	.byte	0x04, 0x1c
        /*0822*/ 	.short	(.L_1807 - .L_1806)


	//   ....[0]....
.L_1806:
        /*0824*/ 	.word	0x00000070


	//   ....[1]....
        /*0828*/ 	.word	0x000000f0


	//   ....[2]....
        /*082c*/ 	.word	0x00001540


	//   ....[3]....
        /*0830*/ 	.word	0x00006170


	//   ....[4]....
        /*0834*/ 	.word	0x000066c0


	//----- nvinfo : EIATTR_CRS_STACK_SIZE
	.align		4
.L_1807:
        /*0838*/ 	.byte	0x04, 0x1e
        /*083a*/ 	.short	(.L_1809 - .L_1808)
.L_1808:
        /*083c*/ 	.word	0x00000000


	//----- nvinfo : EIATTR_CBANK_PARAM_SIZE
	.align		4
.L_1809:
        /*0840*/ 	.byte	0x03, 0x19
        /*0842*/ 	.short	0x0058


	//----- nvinfo : EIATTR_PARAM_CBANK
	.align		4
        /*0844*/ 	.byte	0x04, 0x0a
        /*0846*/ 	.short	(.L_1811 - .L_1810)
	.align		4
.L_1810:
        /*0848*/ 	.word	index@(.nv.constant0._ZN4vllm3moe25grouped_topk_fused_kernelI6__halfS2_iLNS0_11ScoringFuncE0EEEvPT_PfPT1_PKT0_lllllbd)
        /*084c*/ 	.short	0x0210
        /*084e*/ 	.short	0x0058


	//----- nvinfo : EIATTR_SW_WAR
	.align		4
.L_1811:
        /*0850*/ 	.byte	0x04, 0x36
        /*0852*/ 	.short	(.L_1813 - .L_1812)
.L_1812:
        /*0854*/ 	.word	0x00000008
.L_1813:


//--------------------- .nv.info._ZN4vllm3moe44grouped_topk_fused_small_expert_count_kernelI6__halfS2_iLNS0_11ScoringFuncE0ELi128ELb0ELi8EEEvPT_PfPT1_PKT0_llllllbd --------------------------
	.section	.nv.info._ZN4vllm3moe44grouped_topk_fused_small_expert_count_kernelI6__halfS2_iLNS0_11ScoringFuncE0ELi128ELb0ELi8EEEvPT_PfPT1_PKT0_llllllbd,"",@"SHT_CUDA_INFO"
	.sectionflags	@""
	.align	4


	//----- nvinfo : EIATTR_CUDA_API_VERSION
	.align		4
        /*0000*/ 	.byte	0x04, 0x37
        /*0002*/ 	.short	(.L_1815 - .L_1814)
.L_1814:
        /*0004*/ 	.word	0x00000082


	//----- nvinfo : EIATTR_KPARAM_INFO
	.align		4
.L_1815:
        /*0008*/ 	.byte	0x04, 0x17
        /*000a*/ 	.short	(.L_1817 - .L_1816)
.L_1816:
        /*000c*/ 	.word	0x00000000
        /*0010*/ 	.short	0x000b
        /*0012*/ 	.short	0x0058
        /*0014*/ 	.byte	0x00, 0xf0, 0x21, 0x00


	//----- nvinfo : EIATTR_KPARAM_INFO
	.align		4
.L_1817:
        /*0018*/ 	.byte	0x04, 0x17
        /*001a*/ 	.short	(.L_1819 - .L_1818)
.L_1818:
        /*001c*/ 	.word	0x00000000
        /*0020*/ 	.short	0x000a
        /*0022*/ 	.short	0x0050
        /*0024*/ 	.byte	0x00, 0xf0, 0x05, 0x00


	//----- nvinfo : EIATTR_KPARAM_INFO
	.align		4
.L_1819:
        /*0028*/ 	.byte	0x04, 0x17
        /*002a*/ 	.short	(.L_1821 - .L_1820)
.L_1820:
        /*002c*/ 	.word	0x00000000
        /*0030*/ 	.short	0x0009
        /*0032*/ 	.short	0x0048
        /*0034*/ 	.byte	0x00, 0xf0, 0x21, 0x00


	//----- nvinfo : EIATTR_KPARAM_INFO
	.align		4
.L_1821:
        /*0038*/ 	.byte	0x04, 0x17
        /*003a*/ 	.short	(.L_1823 - .L_1822)
.L_1822:
        /*003c*/ 	.word	0x00000000
        /*0040*/ 	.short	0x0008
        /*0042*/ 	.short	0x0040
        /*0044*/ 	.byte	0x00, 0xf0, 0x21, 0x00


	//----- nvinfo : EIATTR_KPARAM_INFO
	.align		4
.L_1823:
        /*0048*/ 	.byte	0x04, 0x17
        /*004a*/ 	.short	(.L_1825 - .L_1824)
.L_1824:
        /*004c*/ 	.word	0x00000000
        /*0050*/ 	.short	0x0007
        /*0052*/ 	.short	0x0038
        /*0054*/ 	.byte	0x00, 0xf0, 0x21, 0x00


	//----- nvinfo : EIATTR_KPARAM_INFO
	.align		4
.L_1825:
        /*0058*/ 	.byte	0x04, 0x17
        /*005a*/ 	.short	(.L_1827 - .L_1826)
.L_1826:
        /*005c*/ 	.word	0x00000000
        /*0060*/ 	.short	0x0006
        /*0062*/ 	.short	0x0030
        /*0064*/ 	.byte	0x00, 0xf0, 0x21, 0x00


	//----- nvinfo : EIATTR_KPARAM_INFO
	.align		4
.L_1827:
        /*0068*/ 	.byte	0x04, 0x17
        /*006a*/ 	.short	(.L_1829 - .L_1828)
.L_1828:
        /*006c*/ 	.word	0x00000000
        /*0070*/ 	.short	0x0005
        /*0072*/ 	.short	0x0028
        /*0074*/ 	.byte	0x00, 0xf0, 0x21, 0x00


	//----- nvinfo : EIATTR_KPARAM_INFO
	.align		4
.L_1829:
        /*0078*/ 	.byte	0x04, 0x17
        /*007a*/ 	.short	(.L_1831 - .L_1830)
.L_1830:
        /*007c*/ 	.word	0x00000000
        /*0080*/ 	.short	0x0004
        /*0082*/ 	.short	0x0020
        /*0084*/ 	.byte	0x00, 0xf0, 0x21, 0x00


	//----- nvinfo : EIATTR_KPARAM_INFO
	.align		4
.L_1831:
        /*0088*/ 	.byte	0x04, 0x17
        /*008a*/ 	.short	(.L_1833 - .L_1832)
.L_1832:
        /*008c*/ 	.word	0x00000000
        /*0090*/ 	.short	0x0003
        /*0092*/ 	.short	0x0018
        /*0094*/ 	.byte	0x00, 0xf0, 0x21, 0x00


	//----- nvinfo : EIATTR_KPARAM_INFO
	.align		4
.L_1833:
        /*0098*/ 	.byte	0x04, 0x17
        /*009a*/ 	.short	(.L_1835 - .L_1834)
.L_1834:
        /*009c*/ 	.word	0x00000000
        /*00a0*/ 	.short	0x0002
        /*00a2*/ 	.short	0x0010
        /*00a4*/ 	.byte	0x00, 0xf0, 0x21, 0x00


	//----- nvinfo : EIATTR_KPARAM_INFO
	.align		4
.L_1835:
        /*00a8*/ 	.byte	0x04, 0x17
        /*00aa*/ 	.short	(.L_1837 - .L_1836)
.L_1836:
        /*00ac*/ 	.word	0x00000000
        /*00b0*/ 	.short	0x0001
        /*00b2*/ 	.short	0x0008
        /*00b4*/ 	.byte	0x00, 0xf0, 0x21, 0x00


	//----- nvinfo : EIATTR_KPARAM_INFO
	.align		4
.L_1837:
        /*00b8*/ 	.byte	0x04, 0x17
        /*00ba*/ 	.short	(.L_1839 - .L_1838)
.L_1838:
        /*00bc*/ 	.word	0x00000000
        /*00c0*/ 	.short	0x0000
        /*00c2*/ 	.short	0x0000
        /*00c4*/ 	.byte	0x00, 0xf0, 0x21, 0x00


	//----- nvinfo : EIATTR_SPARSE_MMA_MASK
	.align		4
.L_1839:
        /*00c8*/ 	.byte	0x03, 0x50
        /*00ca*/ 	.short	0x0000


	//----- nvinfo : EIATTR_MAXREG_COUNT
	.align		4
        /*00cc*/ 	.byte	0x03, 0x1b
        /*00ce*/ 	.short	0x00ff


	//----- nvinfo : EIATTR_NUM_BARRIERS
	.align		4
        /*00d0*/ 	.byte	0x02, 0x4c
        /*00d2*/ 	.byte	0x01
	.zero		1


	//----- nvinfo : EIATTR_MERCURY_ISA_VERSION
	.align		4
        /*00d4*/ 	.byte	0x03, 0x5f
        /*00d6*/ 	.short	0x0101


	//----- nvinfo : EIATTR_COOP_GROUP_MASK_REGIDS
	.align		4
        /*00d8*/ 	.byte	0x04, 0x29
        /*00da*/ 	.short	(.L_1841 - .L_1840)


	//   ....[0]....
.L_1840:
        /*00dc*/ 	.word	0xffffffff


	//   ....[1]....
        /*00e0*/ 	.word	0xffffffff


	//   ....[2]....
        /*00e4*/ 	.word	0xffffffff


	//   ....[3]....
        /*00e8*/ 	.word	0xffffffff


	//   ....[4]....
        /*00ec*/ 	.word	0xffffffff


	//   ....[5]....
        /*00f0*/ 	.word	0xffffffff


	//   ....[6]....
        /*00f4*/ 	.word	0xffffffff


	//   ....[7]....
        /*00f8*/ 	.word	0xffffffff


	//   ....[8]....
        /*00fc*/ 	.word	0xffffffff


	//   ....[9]....
        /*0100*/ 	.word	0xffffffff


	//   ....[10]....
        /*0104*/ 	.word	0xffffffff


	//   ....[11]....
        /*0108*/ 	.word	0xffffffff


	//   ....[12]....
        /*010c*/ 	.word	0xffffffff


	//   ....[13]....
        /*0110*/ 	.word	0xffffffff


	//   ....[14]....
        /*0114*/ 	.word	0xffffffff


	//   ....[15]....
        /*0118*/ 	.word	0xffffffff


	//   ....[16]....
        /*011c*/ 	.word	0xffffffff


	//   ....[17]....
        /*0120*/ 	.word	0xffffffff


	//   ....[18]....
        /*0124*/ 	.word	0xffffffff


	//   ....[19]....
        /*0128*/ 	.word	0xffffffff


	//   ....[20]....
        /*012c*/ 	.word	0xffffffff


	//   ....[21]....
        /*0130*/ 	.word	0xffffffff


	//   ....[22]....
        /*0134*/ 	.word	0xffffffff


	//   ....[23]....
        /*0138*/ 	.word	0xffffffff


	//   ....[24]....
        /*013c*/ 	.word	0xffffffff


	//   ....[25]....
        /*0140*/ 	.word	0xffffffff


	//   ....[26]....
        /*0144*/ 	.word	0xffffffff


	//   ....[27]....
        /*0148*/ 	.word	0xffffffff


	//   ....[28]....
        /*014c*/ 	.word	0xffffffff


	//   ....[29]....
        /*0150*/ 	.word	0xffffffff


	//   ....[30]....
        /*0154*/ 	.word	0xffffffff


	//   ....[31]....
        /*0158*/ 	.word	0xffffffff


	//   ....[32]....
        /*015c*/ 	.word	0xffffffff


	//   ....[33]....
        /*0160*/ 	.word	0xffffffff


	//   ....[34]....
        /*0164*/ 	.word	0xffffffff


	//   ....[35]....
        /*0168*/ 	.word	0xffffffff


	//----- nvinfo : EIATTR_COOP_GROUP_INSTR_OFFSETS
	.align		4
.L_1841:
        /*016c*/ 	.byte	0x04, 0x28
        /*016e*/ 	.short	(.L_1843 - .L_1842)


	//   ....[0]....
.L_1842:
        /*0170*/ 	.word	0x00000180


	//   ....[1]....
        /*0174*/ 	.word	0x00000910


	//   ....[2]....
        /*0178*/ 	.word	0x00000940


	//   ....[3]....
        /*017c*/ 	.word	0x000009b0


	//   ....[4]....
        /*0180*/ 	.word	0x000009c0


	//   ....[5]....
        /*0184*/ 	.word	0x00000a10


	//   ....[6]....
        /*0188*/ 	.word	0x00000a20


	//   ....[7]....
        /*018c*/ 	.word	0x00000a70


	//   ....[8]....
        /*0190*/ 	.word	0x00000a80


	//   ....[9]....
        /*0194*/ 	.word	0x00000ad0


	//   ....[10]....
        /*0198*/ 	.word	0x00000ae0


	//   ....[11]....
        /*019c*/ 	.word	0x00000b80


	//   ....[12]....
        /*01a0*/ 	.word	0x00000bb0


	//   ....[13]....
        /*01a4*/ 	.word	0x00000c10


	//   ....[14]....
        /*01a8*/ 	.word	0x00000c20


	//   ....[15]....
        /*01ac*/ 	.word	0x00000c70


	//   ....[16]....
        /*01b0*/ 	.word	0x00000c80


	//   ....[17]....
        /*01b4*/ 	.word	0x00000ce0


	//   ....[18]....
        /*01b8*/ 	.word	0x00000d00


	//   ....[19]....
        /*01bc*/ 	.word	0x00000d60


	//   ....[20]....
        /*01c0*/ 	.word	0x00000d70


	//   ....[21]....
        /*01c4*/ 	.word	0x00000e90


	//   ....[22]....
        /*01c8*/ 	.word	0x00000ea0


	//   ....[23]....
        /*01cc*/ 	.word	0x00000ef0


	//   ....[24]....
        /*01d0*/ 	.word	0x00000f00


	//   ....[25]....
        /*01d4*/ 	.word	0x00000f50


	//   ....[26]....
        /*01d8*/ 	.word	0x00000f60


	//   ....[27]....
        /*01dc*/ 	.word	0x00000fb0


	//   ....[28]....
        /*01e0*/ 	.word	0x00000fc0


	//   ....[29]....
        /*01e4*/ 	.word	0x00001010


	//   ....[30]....
        /*01e8*/ 	.word	0x00001020


	//   ....[31]....
        /*01ec*/ 	.word	0x000011f0


	//   ....[32]....
        /*01f0*/ 	.word	0x00001250


	//   ....[33]....
        /*01f4*/ 	.word	0x00001270


	//   ....[34]....
        /*01f8*/ 	.word	0x000012a0


	//   ....[35]....
        /*01fc*/ 	.word	0x000012d0


	//----- nvinfo : EIATTR_EXIT_INSTR_OFFSETS
	.align		4
.L_1843:
        /*0200*/ 	.byte	0x04, 0x1c
        /*0202*/ 	.short	(.L_1845 - .L_1844)


	//   ....[0]....
.L_1844:
        /*0204*/ 	.word	0x000015a0


	//----- nvinfo : EIATTR_CRS_STACK_SIZE
	.align		4
.L_1845:
        /*0208*/ 	.byte	0x04, 0x1e
        /*020a*/ 	.short	(.L_1847 - .L_1846)
.L_1846:
        /*020c*/ 	.word	0x00000000


	//----- nvinfo : EIATTR_CBANK_PARAM_SIZE
	.align		4
.L_1847:
        /*0210*/ 	.byte	0x03, 0x19
        /*0212*/ 	.short	0x0060


	//----- nvinfo : EIATTR_PARAM_CBANK
	.align		4
        /*0214*/ 	.byte	0x04, 0x0a
        /*0216*/ 	.short	(.L_1849 - .L_1848)
	.align		4
.L_1848:
        /*0218*/ 	.word	index@(.nv.constant0._ZN4vllm3moe44grouped_topk_fused_small_expert_count_kernelI6__halfS2_iLNS0_11ScoringFuncE0ELi128ELb0ELi8EEEvPT_PfPT1_PKT0_llllllbd)
        /*021c*/ 	.short	0x0210
        /*021e*/ 	.short	0x0060


	//----- nvinfo : EIATTR_SW_WAR
	.align		4
.L_1849:
        /*0220*/ 	.byte	0x04, 0x36
        /*0222*/ 	.short	(.L_1851 - .L_1850)
.L_1850:
        /*0224*/ 	.word	0x00000008
.L_1851:


//--------------------- .nv.info._ZN4vllm3moe44grouped_topk_fused_small_expert_count_kernelI6__halfS2_iLNS0_11ScoringFuncE0ELi384ELb0ELi8EEEvPT_PfPT1_PKT0_llllllbd --------------------------
	.section	.nv.info._ZN4vllm3moe44grouped_topk_fused_small_expert_count_kernelI6__halfS2_iLNS0_11ScoringFuncE0ELi384ELb0ELi8EEEvPT_PfPT1_PKT0_llllllbd,"",@"SHT_CUDA_INFO"
	.sectionflags	@""
	.align	4


	//----- nvinfo : EIATTR_CUDA_API_VERSION
	.align		4
        /*0000*/ 	.byte	0x04, 0x37
        /*0002*/ 	.short	(.L_1853 - .L_1852)
.L_1852:
        /*0004*/ 	.word	0x00000082


	//----- nvinfo : EIATTR_KPARAM_INFO
	.align		4
.L_1853:
        /*0008*/ 	.byte	0x04, 0x17
        /*000a*/ 	.short	(.L_1855 - .L_1854)
.L_1854:
        /*000c*/ 	.word	0x00000000
        /*0010*/ 	.short	0x000b
        /*0012*/ 	.short	0x0058
        /*0014*/ 	.byte	0x00, 0xf0, 0x21, 0x00


	//----- nvinfo : EIATTR_KPARAM_INFO
	.align		4
.L_1855:
        /*0018*/ 	.byte	0x04, 0x17
        /*001a*/ 	.short	(.L_1857 - .L_1856)
.L_1856:
        /*001c*/ 	.word	0x00000000
        /*0020*/ 	.short	0x000a
        /*0022*/ 	.short	0x0050
        /*0024*/ 	.byte	0x00, 0xf0, 0x05, 0x00


	//----- nvinfo : EIATTR_KPARAM_INFO
	.align		4
.L_1857:
        /*0028*/ 	.byte	0x04, 0x17
        /*002a*/ 	.short	(.L_1859 - .L_1858)
.L_1858:
        /*002c*/ 	.word	0x00000000
        /*0030*/ 	.short	0x0009
        /*0032*/ 	.short	0x0048
        /*0034*/ 	.byte	0x00, 0xf0, 0x21, 0x00


	//----- nvinfo : EIATTR_KPARAM_INFO
	.align		4
.L_1859:
        /*0038*/ 	.byte	0x04, 0x17
        /*003a*/ 	.short	(.L_1861 - .L_1860)
.L_1860:
        /*003c*/ 	.word	0x00000000
        /*0040*/ 	.short	0x0008
        /*0042*/ 	.short	0x0040
        /*0044*/ 	.byte	0x00, 0xf0, 0x21, 0x00


	//----- nvinfo : EIATTR_KPARAM_INFO
	.align		4
.L_1861:
        /*0048*/ 	.byte	0x04, 0x17
        /*004a*/ 	.short	(.L_1863 - .L_1862)
.L_1862:
        /*004c*/ 	.word	0x00000000
        /*0050*/ 	.short	0x0007
        /*0052*/ 	.short	0x0038
        /*0054*/ 	.byte	0x00, 0xf0, 0x21, 0x00


	//----- nvinfo : EIATTR_KPARAM_INFO
	.align		4
.L_1863:
        /*0058*/ 	.byte	0x04, 0x17
        /*005a*/ 	.short	(.L_1865 - .L_1864)
.L_1864:
        /*005c*/ 	.word	0x00000000
        /*0060*/ 	.short	0x0006
        /*0062*/ 	.short	0x0030
        /*0064*/ 	.byte	0x00, 0xf0, 0x21, 0x00


	//----- nvinfo : EIATTR_KPARAM_INFO
	.align		4
.L_1865:
        /*0068*/ 	.byte	0x04, 0x17
        /*006a*/ 	.short	(.L_1867 - .L_1866)
.L_1866:
        /*006c*/ 	.word	0x00000000
        /*0070*/ 	.short	0x0005
        /*0072*/ 	.short	0x0028
        /*0074*/ 	.byte	0x00, 0xf0, 0x21, 0x00


	//----- nvinfo : EIATTR_KPARAM_INFO
	.align		4
.L_1867:
        /*0078*/ 	.byte	0x04, 0x17
        /*007a*/ 	.short	(.L_1869 - .L_1868)
.L_1868:
        /*007c*/ 	.word	0x00000000
        /*0080*/ 	.short	0x0004
        /*0082*/ 	.short	0x0020
        /*0084*/ 	.byte	0x00, 0xf0, 0x21, 0x00


	//----- nvinfo : EIATTR_KPARAM_INFO
	.align		4
.L_1869:
        /*0088*/ 	.byte	0x04, 0x17
        /*008a*/ 	.short	(.L_1871 - .L_1870)
.L_1870:
        /*008c*/ 	.word	0x00000000
        /*0090*/ 	.short	0x0003
        /*0092*/ 	.short	0x0018
        /*0094*/ 	.byte	0x00, 0xf0, 0x21, 0x00


	//----- nvinfo : EIATTR_KPARAM_INFO
	.align		4
.L_1871:
        /*0098*/ 	.byte	0x04, 0x17
        /*009a*/ 	.short	(.L_1873 - .L_1872)
.L_1872:
        /*009c*/ 	.word	0x00000000
        /*00a0*/ 	.short	0x0002
        /*00a2*/ 	.short	0x0010
        /*00a4*/ 	.byte	0x00, 0xf0, 0x21, 0x00


	//----- nvinfo : EIATTR_KPARAM_INFO
	.align		4
.L_1873:
        /*00a8*/ 	.byte	0x04, 0x17
        /*00aa*/ 	.short	(.L_1875 - .L_1874)
.L_1874:
        /*00ac*/ 	.word	0x00000000
        /*00b0*/ 	.short	0x0001
        /*00b2*/ 	.short	0x0008
        /*00b4*/ 	.byte	0x00, 0xf0, 0x21, 0x00


	//----- nvinfo : EIATTR_KPARAM_INFO
	.align		4
.L_1875:
        /*00b8*/ 	.byte	0x04, 0x17
        /*00ba*/ 	.short	(.L_1877 - .L_1876)
.L_1876:
        /*00bc*/ 	.word	0x00000000
        /*00c0*/ 	.short	0x0000
        /*00c2*/ 	.short	0x0000
        /*00c4*/ 	.byte	0x00, 0xf0, 0x21, 0x00


	//----- nvinfo : EIATTR_SPARSE_MMA_MASK
	.align		4
.L_1877:
        /*00c8*/ 	.byte	0x03, 0x50
        /*00ca*/ 	.short	0x0000


	//----- nvinfo : EIATTR_MAXREG_COUNT
	.align		4
        /*00cc*/ 	.byte	0x03, 0x1b
        /*00ce*/ 	.short	0x00ff


	//----- nvinfo : EIATTR_NUM_BARRIERS
	.align		4
        /*00d0*/ 	.byte	0x02, 0x4c
        /*00d2*/ 	.byte	0x01
	.zero		1


	//----- nvinfo : EIATTR_MERCURY_ISA_VERSION
	.align		4
        /*00d4*/ 	.byte	0x03, 0x5f
        /*00d6*/ 	.short	0x0101


	//----- nvinfo : EIATTR_COOP_GROUP_MASK_REGIDS
	.align		4
        /*00d8*/ 	.byte	0x04, 0x29
        /*00da*/ 	.short	(.L_1879 - .L_1878)


	//   ....[0]....
.L_1878:
        /*00dc*/ 	.word	0xffffffff


	//   ....[1]....
        /*00e0*/ 	.word	0xffffffff


	//   ....[2]....
        /*00e4*/ 	.word	0xffffffff


	//   ....[3]....
        /*00e8*/ 	.word	0xffffffff


	//   ....[4]....
        /*00ec*/ 	.word	0xffffffff


	//   ....[5]....
        /*00f0*/ 	.word	0xffffffff


	//   ....[6]....
        /*00f4*/ 	.word	0xffffffff


	//   ....[7]....
        /*00f8*/ 	.word	0xffffffff


	//   ....[8]....
        /*00fc*/ 	.word	0xffffffff


	//   ....[9]....
        /*0100*/ 	.word	0xffffffff


	//   ....[10]....
        /*0104*/ 	.word	0xffffffff


	//   ....[11]....
        /*0108*/ 	.word	0xffffffff


	//   ....[12]....
        /*010c*/ 	.word	0xffffffff


	//   ....[13]....
        /*0110*/ 	.word	0xffffffff


	//   ....[14]....
        /*0114*/ 	.word	0xffffffff


	//   ....[15]....
        /*0118*/ 	.word	0xffffffff


	//   ....[16]....
        /*011c*/ 	.word	0xffffffff


	//   ....[17]....
        /*0120*/ 	.word	0xffffffff


	//   ....[18]....
        /*0124*/ 	.word	0xffffffff


	//   ....[19]....
        /*0128*/ 	.word	0xffffffff


	//   ....[20]....
        /*012c*/ 	.word	0xffffffff


	//   ....[21]....
        /*0130*/ 	.word	0xffffffff


	//   ....[22]....
        /*0134*/ 	.word	0xffffffff


	//   ....[23]....
        /*0138*/ 	.word	0xffffffff


	//   ....[24]....
        /*013c*/ 	.word	0xffffffff


	//   ....[25]....
        /*0140*/ 	.word	0xffffffff


	//   ....[26]....
        /*0144*/ 	.word	0xffffffff


	//   ....[27]....
        /*0148*/ 	.word	0xffffffff


	//   ....[28]....
        /*014c*/ 	.word	0xffffffff


	//   ....[29]....
        /*0150*/ 	.word	0xffffffff


	//   ....[30]....
        /*0154*/ 	.word	0xffffffff


	//   ....[31]....
        /*0158*/ 	.word	0xffffffff


	//   ....[32]....
        /*015c*/ 	.word	0xffffffff


	//   ....[33]....
        /*0160*/ 	.word	0xffffffff


	//   ....[34]....
        /*0164*/ 	.word	0xffffffff


	//   ....[35]....
        /*0168*/ 	.word	0xffffffff


	//   ....[36]....
        /*016c*/ 	.word	0xffffffff


	//   ....[37]....
        /*0170*/ 	.word	0xffffffff


	//   ....[38]....
        /*0174*/ 	.word	0xffffffff


	//   ....[39]....
        /*0178*/ 	.word	0xffffffff


	//   ....[40]....
        /*017c*/ 	.word	0xffffffff


	//   ....[41]....
        /*0180*/ 	.word	0xffffffff


	//   ....[42]....
        /*0184*/ 	.word	0xffffffff


	//   ....[43]....
        /*0188*/ 	.word	0xffffffff


	//   ....[44]....
        /*018c*/ 	.word	0xffffffff


	//   ....[45]....
        /*0190*/ 	.word	0xffffffff


	//   ....[46]....
        /*0194*/ 	.word	0xffffffff


	//   ....[47]....
        /*0198*/ 	.word	0xffffffff


	//   ....[48]....
        /*019c*/ 	.word	0xffffffff


	//   ....[49]....
        /*01a0*/ 	.word	0xffffffff


	//   ....[50]....
        /*01a4*/ 	.word	0xffffffff


	//   ....[51]....
        /*01a8*/ 	.word	0xffffffff


	//   ....[52]....
        /*01ac*/ 	.word	0xffffffff


	//   ....[53]....
        /*01b0*/ 	.word	0xffffffff


	//   ....[54]....
        /*01b4*/ 	.word	0xffffffff


	//   ....[55]....
        /*01b8*/ 	.word	0xffffffff


	//   ....[56]....
        /*01bc*/ 	.word	0xffffffff


	//   ....[57]....
        /*01c0*/ 	.word	0xffffffff


	//   ....[58]....
        /*01c4*/ 	.word	0xffffffff


	//   ....[59]....
        /*01c8*/ 	.word	0xffffffff


	//   ....[60]....
        /*01cc*/ 	.word	0xffffffff


	//   ....[61]....
        /*01d0*/ 	.word	0xffffffff


	//   ....[62]....
        /*01d4*/ 	.word	0xffffffff


	//   ....[63]....
        /*01d8*/ 	.word	0xffffffff


	//   ....[64]....
        /*01dc*/ 	.word	0xffffffff


	//   ....[65]....
        /*01e0*/ 	.word	0xffffffff


	//   ....[66]....
        /*01e4*/ 	.word	0xffffffff


	//   ....[67]....
        /*01e8*/ 	.word	0xffffffff


	//   ....[68]....
        /*01ec*/ 	.word	0xffffffff


	//   ....[69]....
        /*01f0*/ 	.word	0xffffffff


	//   ....[70]....
        /*01f4*/ 	.word	0xffffffff


	//   ....[71]....
        /*01f8*/ 	.word	0xffffffff


	//   ....[72]....
        /*01fc*/ 	.word	0xffffffff


	//   ....[73]....
        /*0200*/ 	.word	0xffffffff


	//   ....[74]....
        /*0204*/ 	.word	0xffffffff


	//   ....[75]....
        /*0208*/ 	.word	0xffffffff


	//   ....[76]....
        /*020c*/ 	.word	0xffffffff


	//   ....[77]....
        /*0210*/ 	.word	0xffffffff


	//   ....[78]....
        /*0214*/ 	.word	0xffffffff


	//   ....[79]....
        /*0218*/ 	.word	0xffffffff


	//   ....[80]....
        /*021c*/ 	.word	0xffffffff


	//   ....[81]....
        /*0220*/ 	.word	0xffffffff


	//   ....[82]....
        /*0224*/ 	.word	0xffffffff


	//   ....[83]....
        /*0228*/ 	.word	0xffffffff


	//   ....[84]....
        /*022c*/ 	.word	0xffffffff


	//   ....[85]....
        /*0230*/ 	.word	0xffffffff


	//----- nvinfo : EIATTR_COOP_GROUP_INSTR_OFFSETS
	.align		4
.L_1879:
        /*0234*/ 	.byte	0x04, 0x28
        /*0236*/ 	.short	(.L_1881 - .L_1880)


	//   ....[0]....
.L_1880:
        /*0238*/ 	.word	0x00000180


	//   ....[1]....
        /*023c*/ 	.word	0x000009b0


	//   ....[2]....
        /*0240*/ 	.word	0x000009c0


	//   ....[3]....
        /*0244*/ 	.word	0x00000a10


	//   ....[4]....
        /*0248*/ 	.word	0x00000a20


	//   ....[5]....
        /*024c*/ 	.word	0x00000a70


	//   ....[6]....
        /*0250*/ 	.word	0x00000a80


	//   ....[7]....
        /*0254*/ 	.word	0x00000ad0


	//   ....[8]....
        /*0258*/ 	.word	0x00000ae0


	//   ....[9]....
        /*025c*/ 	.word	0x00000b40


	//   ....[10]....
        /*0260*/ 	.word	0x00000b70


	//   ....[11]....
        /*0264*/ 	.word	0x00000c60


	//   ....[12]....
        /*0268*/ 	.word	0x00000c90


	//   ....[13]....
        /*026c*/ 	.word	0x00000d10


	//   ....[14]....
        /*0270*/ 	.word	0x00000d20


	//   ....[15]....
        /*0274*/ 	.word	0x00000d70


	//   ....[16]....
        /*0278*/ 	.word	0x00000d80


	//   ....[17]....
        /*027c*/ 	.word	0x00000dd0


	//   ....[18]....
        /*0280*/ 	.word	0x00000de0


	//   ....[19]....
        /*0284*/ 	.word	0x00000e30


	//   ....[20]....
        /*0288*/ 	.word	0x00000e40


	//   ....[21]....
        /*028c*/ 	.word	0x00000fe0


	//   ....[22]....
        /*0290*/ 	.word	0x00000ff0


	//   ....[23]....
        /*0294*/ 	.word	0x00001040


	//   ....[24]....
        /*0298*/ 	.word	0x00001050


	//   ....[25]....
        /*029c*/ 	.word	0x000010a0


	//   ....[26]....
        /*02a0*/ 	.word	0x000010b0


	//   ....[27]....
        /*02a4*/ 	.word	0x00001100


	//   ....[28]....
        /*02a8*/ 	.word	0x00001110


	//   ....[29]....
        /*02ac*/ 	.word	0x00001160


	//   ....[30]....
        /*02b0*/ 	.word	0x00001170


	//   ....[31]....
        /*02b4*/ 	.word	0x000016b0


	//   ....[32]....
        /*02b8*/ 	.word	0x000016c0


	//   ....[33]....
        /*02bc*/ 	.word	0x00001710


	//   ....[34]....
        /*02c0*/ 	.word	0x00001720


	//   ....[35]....
        /*02c4*/ 	.word	0x00001770


	//   ....[36]....
        /*02c8*/ 	.word	0x00001780


	//   ....[37]....
        /*02cc*/ 	.word	0x000017d0


	//   ....[38]....
        /*02d0*/ 	.word	0x000017e0


	//   ....[39]....
        /*02d4*/ 	.word	0x00001830


	//   ....[40]....
        /*02d8*/ 	.word	0x00001840


	//   ....[41]....
        /*02dc*/ 	.word	0x000018d0


	//   ....[42]....
        /*02e0*/ 	.word	0x000018e0


	//   ....[43]....
        /*02e4*/ 	.word	0x00001930


	//   ....[44]....
        /*02e8*/ 	.word	0x00001940


	//   ....[45]....
        /*02ec*/ 	.word	0x00001990


	//   ....[46]....
        /*02f0*/ 	.word	0x000019a0


	//   ....[47]....
        /*02f4*/ 	.word	0x000019f0


	//   ....[48]....
        /*02f8*/ 	.word	0x00001a00


	//   ....[49]....
        /*02fc*/ 	.word	0x00001a50


	//   ....[50]....
        /*0300*/ 	.word	0x00001a60


	//   ....[51]....
        /*0304*/ 	.word	0x00001b00


	//   ....[52]....
        /*0308*/ 	.word	0x00001b10


	//   ....[53]....
        /*030c*/ 	.word	0x00001b60


	//   ....[54]....
        /*0310*/ 	.word	0x00001b70


	//   ....[55]....
        /*0314*/ 	.word	0x00001bc0


	//   ....[56]....
        /*0318*/ 	.word	0x00001bd0


	//   ....[57]....
        /*031c*/ 	.word	0x00001c20


	//   ....[58]....
        /*0320*/ 	.word	0x00001c30


	//   ....[59]....
        /*0324*/ 	.word	0x00001c80


	//   ....[60]....
        /*0328*/ 	.word	0x00001c90


	//   ....[61]....
        /*032c*/ 	.word	0x00001d20


	//   ....[62]....
        /*0330*/ 	.word	0x00001d30


	//   ....[63]....
        /*0334*/ 	.word	0x00001d80


	//   ....[64]....
        /*0338*/ 	.word	0x00001d90


	//   ....[65]....
        /*033c*/ 	.word	0x00001de0


	//   ....[66]....
        /*0340*/ 	.word	0x00001df0


	//   ....[67]....
        /*0344*/ 	.word	0x00001e50


	//   ....[68]....
        /*0348*/ 	.word	0x00001e60


	//   ....[69]....
        /*034c*/ 	.word	0x00001ed0


	//   ....[70]....
        /*0350*/ 	.word	0x00001f10


	//   ....[71]....
        /*0354*/ 	.word	0x00002160


	//   ....[72]....
        /*0358*/ 	.word	0x00002170


	//   ....[73]....
        /*035c*/ 	.word	0x000021c0


	//   ....[74]....
        /*0360*/ 	.word	0x000021d0


	//   ....[75]....
        /*0364*/ 	.word	0x00002220


	//   ....[76]....
        /*0368*/ 	.word	0x00002230


	//   ....[77]....
        /*036c*/ 	.word	0x00002290


	//   ....[78]....
        /*0370*/ 	.word	0x000022a0


	//   ....[79]....
        /*0374*/ 	.word	0x000022f0


	//   ....[80]....
        /*0378*/ 	.word	0x00002300


	//   ....[81]....
        /*037c*/ 	.word	0x00002580


	//   ....[82]....
        /*0380*/ 	.word	0x000025e0


	//   ....[83]....
        /*0384*/ 	.word	0x00002600


	//   ....[84]....
        /*0388*/ 	.word	0x00002630


	//   ....[85]....
        /*038c*/ 	.word	0x00002660


	//----- nvinfo : EIATTR_EXIT_INSTR_OFFSETS
	.align		4
.L_1881:
        /*0390*/ 	.byte	0x04, 0x1c
        /*0392*/ 	.short	(.L_1883 - .L_1882)


	//   ....[0]....
.L_1882:
        /*0394*/ 	.word	0x00002930


	//----- nvinfo : EIATTR_CRS_STACK_SIZE
	.align		4
.L_1883:
        /*0398*/ 	.byte	0x04, 0x1e
        /*039a*/ 	.short	(.L_1885 - .L_1884)
.L_1884:
        /*039c*/ 	.word	0x00000000


	//----- nvinfo : EIATTR_CBANK_PARAM_SIZE
	.align		4
.L_1885:
        /*03a0*/ 	.byte	0x03, 0x19
        /*03a2*/ 	.short	0x0060


	//----- nvinfo : EIATTR_PARAM_CBANK
	.align		4
        /*03a4*/ 	.byte	0x04, 0x0a
        /*03a6*/ 	.short	(.L_1887 - .L_1886)
	.align		4
.L_1886:
        /*03a8*/ 	.word	index@(.nv.constant0._ZN4vllm3moe44grouped_topk_fused_small_expert_count_kernelI6__halfS2_iLNS0_11ScoringFuncE0ELi384ELb0ELi8EEEvPT_PfPT1_PKT0_llllllbd)
        /*03ac*/ 	.short	0x0210
        /*03ae*/ 	.short	0x0060


	//----- nvinfo : EIATTR_SW_WAR
	.align		4
.L_1887:
        /*03b0*/ 	.byte	0x04, 0x36
        /*03b2*/ 	.short	(.L_1889 - .L_1888)
.L_1888:
        /*03b4*/ 	.word	0x00000008
.L_1889:


//--------------------- .nv.info._ZN4vllm3moe44grouped_topk_fused_small_expert_count_kernelI6__halfS2_iLNS0_11ScoringFuncE0ELi512ELb0ELi8EEEvPT_PfPT1_PKT0_llllllbd --------------------------
	.section	.nv.info._ZN4vllm3moe44grouped_topk_fused_small_expert_count_kernelI6__halfS2_iLNS0_11ScoringFuncE0ELi512ELb0ELi8EEEvPT_PfPT1_PKT0_llllllbd,"",@"SHT_CUDA_INFO"
	.sectionflags	@""
	.align	4


	//----- nvinfo : EIATTR_CUDA_API_VERSION
	.align		4
        /*0000*/ 	.byte	0x04, 0x37
        /*0002*/ 	.short	(.L_1891 - .L_1890)
.L_1890:
        /*0004*/ 	.word	0x00000082


	//----- nvinfo : EIATTR_KPARAM_INFO
	.align		4
.L_1891:
        /*0008*/ 	.byte	0x04, 0x17
        /*000a*/ 	.short	(.L_1893 - .L_1892)
.L_1892:
        /*000c*/ 	.word	0x00000000
        /*0010*/ 	.short	0x000b
        /*0012*/ 	.short	0x0058
        /*0014*/ 	.byte	0x00, 0xf0, 0x21, 0x00


	//----- nvinfo : EIATTR_KPARAM_INFO
	.align		4
.L_1893:
        /*0018*/ 	.byte	0x04, 0x17
        /*001a*/ 	.short	(.L_1895 - .L_1894)
.L_1894:
        /*001c*/ 	.word	0x00000000
        /*0020*/ 	.short	0x000a
        /*0022*/ 	.short	0x0050
        /*0024*/ 	.byte	0x00, 0xf0, 0x05, 0x00


	//----- nvinfo : EIATTR_KPARAM_INFO
	.align		4
.L_1895:
        /*0028*/ 	.byte	0x04, 0x17
        /*002a*/ 	.short	(.L_1897 - .L_1896)
.L_1896:
        /*002c*/ 	.word	0x00000000
        /*0030*/ 	.short	0x0009
        /*0032*/ 	.short	0x0048
        /*0034*/ 	.byte	0x00, 0xf0, 0x21, 0x00


	//----- nvinfo : EIATTR_KPARAM_INFO
	.align		4
.L_1897:
        /*0038*/ 	.byte	0x04, 0x17
        /*003a*/ 	.short	(.L_1899 - .L_1898)
.L_1898:
        /*003c*/ 	.word	0x00000000
        /*0040*/ 	.short	0x0008
        /*0042*/ 	.short	0x0040
        /*0044*/ 	.byte	0x00, 0xf0, 0x21, 0x00


	//----- nvinfo : EIATTR_KPARAM_INFO
	.align		4
.L_1899:
        /*0048*/ 	.byte	0x04, 0x17
        /*004a*/ 	.short	(.L_1901 - .L_1900)
.L_1900:
        /*004c*/ 	.word	0x00000000
        /*0050*/ 	.short	0x0007
        /*0052*/ 	.short	0x0038
        /*0054*/ 	.byte	0x00, 0xf0, 0x21, 0x00


	//----- nvinfo : EIATTR_KPARAM_INFO
	.align		4
.L_1901:
        /*0058*/ 	.byte	0x04, 0x17
        /*005a*/ 	.short	(.L_1903 - .L_1902)
.L_1902:
        /*005c*/ 	.word	0x00000000
        /*0060*/ 	.short	0x0006
        /*0062*/ 	.short	0x0030
        /*0064*/ 	.byte	0x00, 0xf0, 0x21, 0x00


	//----- nvinfo : EIATTR_KPARAM_INFO
	.align		4
.L_1903:
        /*0068*/ 	.byte	0x04, 0x17
        /*006a*/ 	.short	(.L_1905 - .L_1904)
.L_1904:
        /*006c*/ 	.word	0x00000000
        /*0070*/ 	.short	0x0005
        /*0072*/ 	.short	0x0028
        /*0074*/ 	.byte	0x00, 0xf0, 0x21, 0x00


	//----- nvinfo : EIATTR_KPARAM_INFO
	.align		4
.L_1905:
        /*0078*/ 	.byte	0x04, 0x17
        /*007a*/ 	.short	(.L_1907 - .L_1906)
.L_1906:
        /*007c*/ 	.word	0x00000000
        /*0080*/ 	.short	0x0004
        /*0082*/ 	.short	0x0020
        /*0084*/ 	.byte	0x00, 0xf0, 0x21, 0x00


	//----- nvinfo : EIATTR_KPARAM_INFO
	.align		4
.L_1907:
        /*0088*/ 	.byte	0x04, 0x17
        /*008a*/ 	.short	(.L_1909 - .L_1908)
.L_1908:
        /*008c*/ 	.word	0x00000000
        /*0090*/ 	.short	0x0003
        /*0092*/ 	.short	0x0018
        /*0094*/ 	.byte	0x00, 0xf0, 0x21, 0x00


	//----- nvinfo : EIATTR_KPARAM_INFO
	.align		4
.L_1909:
        /*0098*/ 	.byte	0x04, 0x17
        /*009a*/ 	.short	(.L_1911 - .L_1910)
.L_1910:
        /*009c*/ 	.word	0x00000000
        /*00a0*/ 	.short	0x0002
        /*00a2*/ 	.short	0x0010
        /*00a4*/ 	.byte	0x00, 0xf0, 0x21, 0x00


	//----- nvinfo : EIATTR_KPARAM_INFO
	.align		4
.L_1911:
        /*00a8*/ 	.byte	0x04, 0x17
        /*00aa*/ 	.short	(.L_1913 - .L_1912)
.L_1912:
        /*00ac*/ 	.word	0x00000000
        /*00b0*/ 	.short	0x0001
        /*00b2*/ 	.short	0x0008
        /*00b4*/ 	.byte	0x00, 0xf0, 0x21, 0x00


	//----- nvinfo : EIATTR_KPARAM_INFO
	.align		4
.L_1913:
        /*00b8*/ 	.byte	0x04, 0x17
        /*00ba*/ 	.short	(.L_1915 - .L_1914)
.L_1914:
        /*00bc*/ 	.word	0x00000000
        /*00c0*/ 	.short	0x0000
        /*00c2*/ 	.short	0x0000
        /*00c4*/ 	.byte	0x00, 0xf0, 0x21, 0x00


	//----- nvinfo : EIATTR_SPARSE_MMA_MASK
	.align		4
.L_1915:
        /*00c8*/ 	.byte	0x03, 0x50
        /*00ca*/ 	.short	0x0000


	//----- nvinfo : EIATTR_MAXREG_COUNT
	.align		4
        /*00cc*/ 	.byte	0x03, 0x1b
        /*00ce*/ 	.short	0x00ff


	//----- nvinfo : EIATTR_NUM_BARRIERS
	.align		4
        /*00d0*/ 	.byte	0x02, 0x4c
        /*00d2*/ 	.byte	0x01
	.zero		1


	//----- nvinfo : EIATTR_MERCURY_ISA_VERSION
	.align		4
        /*00d4*/ 	.byte	0x03, 0x5f
        /*00d6*/ 	.short	0x0101


	//----- nvinfo : EIATTR_COOP_GROUP_MASK_REGIDS
	.align		4
        /*00d8*/ 	.byte	0x04, 0x29
        /*00da*/ 	.short	(.L_1917 - .L_1916)


	//   ....[0]....
.L_1916:
        /*00dc*/ 	.word	0xffffffff


	//   ....[1]....
        /*00e0*/ 	.word	0xffffffff


	//   ....[2]....
        /*00e4*/ 	.word	0xffffffff


	//   ....[3]....
        /*00e8*/ 	.word	0xffffffff


	//   ....[4]....
        /*00ec*/ 	.word	0xffffffff


	//   ....[5]....
        /*00f0*/ 	.word	0xffffffff


	//   ....[6]....
        /*00f4*/ 	.word	0xffffffff


	//   ....[7]....
        /*00f8*/ 	.word	0xffffffff


	//   ....[8]....
        /*00fc*/ 	.word	0xffffffff


	//   ....[9]....
        /*0100*/ 	.word	0xffffffff


	//   ....[10]....
        /*0104*/ 	.word	0xffffffff


	//   ....[11]....
        /*0108*/ 	.word	0xffffffff


	//   ....[12]....
        /*010c*/ 	.word	0xffffffff


	//   ....[13]....
        /*0110*/ 	.word	0xffffffff


	//   ....[14]....
        /*0114*/ 	.word	0xffffffff


	//   ....[15]....
        /*0118*/ 	.word	0xffffffff


	//   ....[16]....
        /*011c*/ 	.word	0xffffffff


	//   ....[17]....
        /*0120*/ 	.word	0xffffffff


	//   ....[18]....
        /*0124*/ 	.word	0xffffffff


	//   ....[19]....
        /*0128*/ 	.word	0xffffffff


	//   ....[20]....
        /*012c*/ 	.word	0xffffffff


	//   ....[21]....
        /*0130*/ 	.word	0xffffffff


	//   ....[22]....
        /*0134*/ 	.word	0xffffffff


	//   ....[23]....
        /*0138*/ 	.word	0xffffffff


	//   ....[24]....
        /*013c*/ 	.word	0xffffffff


	//   ....[25]....
        /*0140*/ 	.word	0xffffffff


	//   ....[26]....
        /*0144*/ 	.word	0xffffffff


	//   ....[27]....
        /*0148*/ 	.word	0xffffffff


	//   ....[28]....
        /*014c*/ 	.word	0xffffffff


	//   ....[29]....
        /*0150*/ 	.word	0xffffffff


	//   ....[30]....
        /*0154*/ 	.word	0xffffffff


	//   ....[31]....
        /*0158*/ 	.word	0xffffffff


	//   ....[32]....
        /*015c*/ 	.word	0xffffffff


	//   ....[33]....
        /*0160*/ 	.word	0xffffffff


	//   ....[34]....
        /*0164*/ 	.word	0xffffffff


	//   ....[35]....
        /*0168*/ 	.word	0xffffffff


	//   ....[36]....
        /*016c*/ 	.word	0xffffffff


	//   ....[37]....
        /*0170*/ 	.word	0xffffffff


	//   ....[38]....
        /*0174*/ 	.word	0xffffffff


	//   ....[39]....
        /*0178*/ 	.word	0xffffffff


	//   ....[40]....
        /*017c*/ 	.word	0xffffffff


	//   ....[41]....
        /*0180*/ 	.word	0xffffffff


	//   ....[42]....
        /*0184*/ 	.word	0xffffffff


	//   ....[43]....
        /*0188*/ 	.word	0xffffffff


	//   ....[44]....
        /*018c*/ 	.word	0xffffffff


	//   ....[45]....
        /*0190*/ 	.word	0xffffffff


	//   ....[46]....
        /*0194*/ 	.word	0xffffffff


	//   ....[47]....
        /*0198*/ 	.word	0xffffffff


	//   ....[48]....
        /*019c*/ 	.word	0xffffffff


	//   ....[49]....
        /*01a0*/ 	.word	0xffffffff


	//   ....[50]....
        /*01a4*/ 	.word	0xffffffff


	//   ....[51]....
        /*01a8*/ 	.word	0xffffffff


	//   ....[52]....
        /*01ac*/ 	.word	0xffffffff


	//   ....[53]....
        /*01b0*/ 	.word	0xffffffff


	//   ....[54]....
        /*01b4*/ 	.word	0xffffffff


	//   ....[55]....
        /*01b8*/ 	.word	0xffffffff


	//   ....[56]....
        /*01bc*/ 	.word	0xffffffff


	//   ....[57]....
        /*01c0*/ 	.word	0xffffffff


	//   ....[58]....
        /*01c4*/ 	.word	0xffffffff


	//   ....[59]....
        /*01c8*/ 	.word	0xffffffff


	//   ....[60]....
        /*01cc*/ 	.word	0xffffffff


	//   ....[61]....
        /*01d0*/ 	.word	0xffffffff


	//   ....[62]....
        /*01d4*/ 	.word	0xffffffff


	//   ....[63]....
        /*01d8*/ 	.word	0xffffffff


	//   ....[64]....
        /*01dc*/ 	.word	0xffffffff


	//   ....[65]....
        /*01e0*/ 	.word	0xffffffff


	//   ....[66]....
        /*01e4*/ 	.word	0xffffffff


	//   ....[67]....
        /*01e8*/ 	.word	0xffffffff


	//   ....[68]....
        /*01ec*/ 	.word	0xffffffff


	//   ....[69]....
        /*01f0*/ 	.word	0xffffffff


	//   ....[70]....
        /*01f4*/ 	.word	0xffffffff


	//   ....[71]....
        /*01f8*/ 	.word	0xffffffff


	//   ....[72]....
        /*01fc*/ 	.word	0xffffffff


	//   ....[73]....
        /*0200*/ 	.word	0xffffffff


	//   ....[74]....
        /*0204*/ 	.word	0xffffffff


	//   ....[75]....
        /*0208*/ 	.word	0xffffffff


	//   ....[76]....
        /*020c*/ 	.word	0xffffffff


	//   ....[77]....
        /*0210*/ 	.word	0xffffffff


	//   ....[78]....
        /*0214*/ 	.word	0xffffffff


	//   ....[79]....
        /*0218*/ 	.word	0xffffffff


	//   ....[80]....
        /*021c*/ 	.word	0xffffffff


	//   ....[81]....
        /*0220*/ 	.word	0xffffffff


	//   ....[82]....
        /*0224*/ 	.word	0xffffffff


	//   ....[83]....
        /*0228*/ 	.word	0xffffffff


	//   ....[84]....
        /*022c*/ 	.word	0xffffffff


	//   ....[85]....
        /*0230*/ 	.word	0xffffffff


	//----- nvinfo : EIATTR_COOP_GROUP_INSTR_OFFSETS
	.align		4
.L_1917:
        /*0234*/ 	.byte	0x04, 0x28
        /*0236*/ 	.short	(.L_1919 - .L_1918)


	//   ....[0]....
.L_1918:
        /*0238*/ 	.word	0x00000180


	//   ....[1]....
        /*023c*/ 	.word	0x000009b0


	//   ....[2]....
        /*0240*/ 	.word	0x000009c0


	//   ....[3]....
        /*0244*/ 	.word	0x00000a10


	//   ....[4]....
        /*0248*/ 	.word	0x00000a20


	//   ....[5]....
        /*024c*/ 	.word	0x00000a70


	//   ....[6]....
        /*0250*/ 	.word	0x00000a80


	//   ....[7]....
        /*0254*/ 	.word	0x00000ad0


	//   ....[8]....
        /*0258*/ 	.word	0x00000ae0


	//   ....[9]....
        /*025c*/ 	.word	0x00000b40


	//   ....[10]....
        /*0260*/ 	.word	0x00000b70


	//   ....[11]....
        /*0264*/ 	.word	0x00000c60


	//   ....[12]....
        /*0268*/ 	.word	0x00000c90


	//   ....[13]....
        /*026c*/ 	.word	0x00000d10


	//   ....[14]....
        /*0270*/ 	.word	0x00000d20


	//   ....[15]....
        /*0274*/ 	.word	0x00000d70


	//   ....[16]....
        /*0278*/ 	.word	0x00000d80


	//   ....[17]....
        /*027c*/ 	.word	0x00000dd0


	//   ....[18]....
        /*0280*/ 	.word	0x00000de0


	//   ....[19]....
        /*0284*/ 	.word	0x00000e30


	//   ....[20]....
        /*0288*/ 	.word	0x00000e40


	//   ....[21]....
        /*028c*/ 	.word	0x00000fe0


	//   ....[22]....
        /*0290*/ 	.word	0x00000ff0


	//   ....[23]....
        /*0294*/ 	.word	0x00001040


	//   ....[24]....
        /*0298*/ 	.word	0x00001050


	//   ....[25]....
        /*029c*/ 	.word	0x000010a0


	//   ....[26]....
        /*02a0*/ 	.word	0x000010b0


	//   ....[27]....
        /*02a4*/ 	.word	0x00001100


	//   ....[28]....
        /*02a8*/ 	.word	0x00001110


	//   ....[29]....
        /*02ac*/ 	.word	0x00001160


	//   ....[30]....
        /*02b0*/ 	.word	0x00001170


	//   ....[31]....
        /*02b4*/ 	.word	0x00001630


	//   ....[32]....
        /*02b8*/ 	.word	0x00001640


	//   ....[33]....
        /*02bc*/ 	.word	0x00001690


	//   ....[34]....
        /*02c0*/ 	.word	0x000016a0


	//   ....[35]....
        /*02c4*/ 	.word	0x000016f0


	//   ....[36]....
        /*02c8*/ 	.word	0x00001700


	//   ....[37]....
        /*02cc*/ 	.word	0x00001750


	//   ....[38]....
        /*02d0*/ 	.word	0x00001760


	//   ....[39]....
        /*02d4*/ 	.word	0x000017b0


	//   ....[40]....
        /*02d8*/ 	.word	0x000017c0


	//   ....[41]....
        /*02dc*/ 	.word	0x00001850


	//   ....[42]....
        /*02e0*/ 	.word	0x00001860


	//   ....[43]....
        /*02e4*/ 	.word	0x000018b0


	//   ....[44]....
        /*02e8*/ 	.word	0x000018c0


	//   ....[45]....
        /*02ec*/ 	.word	0x00001910


	//   ....[46]....
        /*02f0*/ 	.word	0x00001920


	//   ....[47]....
        /*02f4*/ 	.word	0x00001970


	//   ....[48]....
        /*02f8*/ 	.word	0x00001980


	//   ....[49]....
        /*02fc*/ 	.word	0x000019d0


	//   ....[50]....
        /*0300*/ 	.word	0x000019e0


	//   ....[51]....
        /*0304*/ 	.word	0x00001a80


	//   ....[52]....
        /*0308*/ 	.word	0x00001a90


	//   ....[53]....
        /*030c*/ 	.word	0x00001ae0


	//   ....[54]....
        /*0310*/ 	.word	0x00001af0


	//   ....[55]....
        /*0314*/ 	.word	0x00001b40


	//   ....[56]....
        /*0318*/ 	.word	0x00001b50


	//   ....[57]....
        /*031c*/ 	.word	0x00001ba0


	//   ....[58]....
        /*0320*/ 	.word	0x00001bb0


	//   ....[59]....
        /*0324*/ 	.word	0x00001c00


	//   ....[60]....
        /*0328*/ 	.word	0x00001c10


	//   ....[61]....
        /*032c*/ 	.word	0x00001ca0


	//   ....[62]....
        /*0330*/ 	.word	0x00001cb0


	//   ....[63]....
        /*0334*/ 	.word	0x00001d00


	//   ....[64]....
        /*0338*/ 	.word	0x00001d10


	//   ....[65]....
        /*033c*/ 	.word	0x00001d60


	//   ....[66]....
        /*0340*/ 	.word	0x00001d70


	//   ....[67]....
        /*0344*/ 	.word	0x00001dd0


	//   ....[68]....
        /*0348*/ 	.word	0x00001de0


	//   ....[69]....
        /*034c*/ 	.word	0x00001e50


	//   ....[70]....
        /*0350*/ 	.word	0x00001e90


	//   ....[71]....
        /*0354*/ 	.word	0x000020f0


	//   ....[72]....
        /*0358*/ 	.word	0x00002100


	//   ....[73]....
        /*035c*/ 	.word	0x00002150


	//   ....[74]....
        /*0360*/ 	.word	0x00002160


	//   ....[75]....
        /*0364*/ 	.word	0x000021b0


	//   ....[76]....
        /*0368*/ 	.word	0x000021c0


	//   ....[77]....
        /*036c*/ 	.word	0x00002210


	//   ....[78]....
        /*0370*/ 	.word	0x00002220


	//   ....[79]....
        /*0374*/ 	.word	0x00002270


	//   ....[80]....
        /*0378*/ 	.word	0x00002280


	//   ....[81]....
        /*037c*/ 	.word	0x000024f0


	//   ....[82]....
        /*0380*/ 	.word	0x00002550


	//   ....[83]....
        /*0384*/ 	.word	0x00002570


	//   ....[84]....
        /*0388*/ 	.word	0x000025a0


	//   ....[85]....
        /*038c*/ 	.word	0x000025d0


	//----- nvinfo : EIATTR_EXIT_INSTR_OFFSETS
	.align		4
.L_1919:
        /*0390*/ 	.byte	0x04, 0x1c
        /*0392*/ 	.short	(.L_1921 - .L_1920)


	//   ....[0]....
.L_1920:
        /*0394*/ 	.word	0x000028a0


	//----- nvinfo : EIATTR_CRS_STACK_SIZE
	.align		4
.L_1921:
        /*0398*/ 	.byte	0x04, 0x1e
        /*039a*/ 	.short	(.L_1923 - .L_1922)
.L_1922:
        /*039c*/ 	.word	0x00000000


	//----- nvinfo : EIATTR_CBANK_PARAM_SIZE
	.align		4
.L_1923:
        /*03a0*/ 	.byte	0x03, 0x19
        /*03a2*/ 	.short	0x0060


	//----- nvinfo : EIATTR_PARAM_CBANK
	.align		4
        /*03a4*/ 	.byte	0x04, 0x0a
        /*03a6*/ 	.short	(.L_1925 - .L_1924)
	.align		4
.L_1924:
        /*03a8*/ 	.word	index@(.nv.constant0._ZN4vllm3moe44grouped_topk_fused_small_expert_count_kernelI6__halfS2_iLNS0_11ScoringFuncE0ELi512ELb0ELi8EEEvPT_PfPT1_PKT0_llllllbd)
        /*03ac*/ 	.short	0x0210
        /*03ae*/ 	.short	0x0060


	//----- nvinfo : EIATTR_SW_WAR
	.align		4
.L_1925:
        /*03b0*/ 	.byte	0x04, 0x36
        /*03b2*/ 	.short	(.L_1927 - .L_1926)
.L_1926:
        /*03b4*/ 	.word	0x00000008
.L_1927:


//--------------------- .nv.info._ZN4vllm3moe44grouped_topk_fused_small_expert_count_kernelI6__halfS2_iLNS0_11ScoringFuncE0ELi512ELb0ELi22EEEvPT_PfPT1_PKT0_llllllbd --------------------------
	.section	.nv.info._ZN4vllm3moe44grouped_topk_fused_small_expert_count_kernelI6__halfS2_iLNS0_11ScoringFuncE0ELi512ELb0ELi22EEEvPT_PfPT1_PKT0_llllllbd,"",@"SHT_CUDA_INFO"
	.sectionflags	@""
	.align	4


	//----- nvinfo : EIATTR_CUDA_API_VERSION
	.align		4
        /*0000*/ 	.byte	0x04, 0x37
        /*0002*/ 	.short	(.L_1929 - .L_1928)
.L_1928:
        /*0004*/ 	.word	0x00000082


	//----- nvinfo : EIATTR_KPARAM_INFO
	.align		4
.L_1929:
        /*0008*/ 	.byte	0x04, 0x17
        /*000a*/ 	.short	(.L_1931 - .L_1930)
.L_1930:
        /*000c*/ 	.word	0x00000000
        /*0010*/ 	.short	0x000b
        /*0012*/ 	.short	0x0058
        /*0014*/ 	.byte	0x00, 0xf0, 0x21, 0x00


	//----- nvinfo : EIATTR_KPARAM_INFO
	.align		4
.L_1931:
        /*0018*/ 	.byte	0x04, 0x17
        /*001a*/ 	.short	(.L_1933 - .L_1932)
.L_1932:
        /*001c*/ 	.word	0x00000000
        /*0020*/ 	.short	0x000a
        /*0022*/ 	.short	0x0050
        /*0024*/ 	.byte	0x00, 0xf0, 0x05, 0x00


	//----- nvinfo : EIATTR_KPARAM_INFO
	.align		4
.L_1933:
        /*0028*/ 	.byte	0x04, 0x17
        /*002a*/ 	.short	(.L_1935 - .L_1934)
.L_1934:
        /*002c*/ 	.word	0x00000000
        /*0030*/ 	.short	0x0009
        /*0032*/ 	.short	0x0048
        /*0034*/ 	.byte	0x00, 0xf0, 0x21, 0x00


	//----- nvinfo : EIATTR_KPARAM_INFO
	.align		4
.L_1935:
        /*0038*/ 	.byte	0x04, 0x17
        /*003a*/ 	.short	(.L_1937 - .L_1936)
.L_1936:
        /*003c*/ 	.word	0x00000000
        /*0040*/ 	.short	0x0008
        /*0042*/ 	.short	0x0040
        /*0044*/ 	.byte	0x00, 0xf0, 0x21, 0x00


	//----- nvinfo : EIATTR_KPARAM_INFO
	.align		4
.L_1937:
        /*0048*/ 	.byte	0x04, 0x17
        /*004a*/ 	.short	(.L_1939 - .L_1938)
.L_1938:
        /*004c*/ 	.word	0x00000000
        /*0050*/ 	.short	0x0007
        /*0052*/ 	.short	0x0038
        /*0054*/ 	.byte	0x00, 0xf0, 0x21, 0x00


	//----- nvinfo : EIATTR_KPARAM_INFO
	.align		4
.L_1939:
        /*0058*/ 	.byte	0x04, 0x17
        /*005a*/ 	.short	(.L_1941 - .L_1940)
.L_1940:
        /*005c*/ 	.word	0x00000000
        /*0060*/ 	.short	0x0006
        /*0062*/ 	.short	0x0030
        /*0064*/ 	.byte	0x00, 0xf0, 0x21, 0x00


	//----- nvinfo : EIATTR_KPARAM_INFO
	.align		4
.L_1941:
        /*0068*/ 	.byte	0x04, 0x17
        /*006a*/ 	.short	(.L_1943 - .L_1942)
.L_1942:
        /*006c*/ 	.word	0x00000000
        /*0070*/ 	.short	0x0005
        /*0072*/ 	.short	0x0028
        /*0074*/ 	.byte	0x00, 0xf0, 0x21, 0x00


	//----- nvinfo : EIATTR_KPARAM_INFO
	.align		4
.L_1943:
        /*0078*/ 	.byte	0x04, 0x17
        /*007a*/ 	.short	(.L_1945 - .L_1944)
.L_1944:
        /*007c*/ 	.word	0x00000000
        /*0080*/ 	.short	0x0004
        /*0082*/ 	.short	0x0020
        /*0084*/ 	.byte	0x00, 0xf0, 0x21, 0x00


	//----- nvinfo : EIATTR_KPARAM_INFO
	.align		4
.L_1945:
        /*0088*/ 	.byte	0x04, 0x17
        /*008a*/ 	.short	(.L_1947 - .L_1946)
.L_1946:
        /*008c*/ 	.word	0x00000000
        /*0090*/ 	.short	0x0003
        /*0092*/ 	.short	0x0018
        /*0094*/ 	.byte	0x00, 0xf0, 0x21, 0x00


	//----- nvinfo : EIATTR_KPARAM_INFO
	.align		4
.L_1947:
        /*0098*/ 	.byte	0x04, 0x17
        /*009a*/ 	.short	(.L_1949 - .L_1948)
.L_1948:
        /*009c*/ 	.word	0x00000000
        /*00a0*/ 	.short	0x0002
        /*00a2*/ 	.short	0x0010
        /*00a4*/ 	.byte	0x00, 0xf0, 0x21, 0x00


	//----- nvinfo : EIATTR_KPARAM_INFO
	.align		4
.L_1949:
        /*00a8*/ 	.byte	0x04, 0x17
        /*00aa*/ 	.short	(.L_1951 - .L_1950)
.L_1950:
        /*00ac*/ 	.word	0x00000000
        /*00b0*/ 	.short	0x0001
        /*00b2*/ 	.short	0x0008
        /*00b4*/ 	.byte	0x00, 0xf0, 0x21, 0x00


	//----- nvinfo : EIATTR_KPARAM_INFO
	.align		4
.L_1951:
        /*00b8*/ 	.byte	0x04, 0x17
        /*00ba*/ 	.short	(.L_1953 - .L_1952)
.L_1952:
        /*00bc*/ 	.word	0x00000000
        /*00c0*/ 	.short	0x0000
        /*00c2*/ 	.short	0x0000
        /*00c4*/ 	.byte	0x00, 0xf0, 0x21, 0x00


	//----- nvinfo : EIATTR_SPARSE_MMA_MASK
	.align		4
.L_1953:
        /*00c8*/ 	.byte	0x03, 0x50
        /*00ca*/ 	.short	0x0000


	//----- nvinfo : EIATTR_MAXREG_COUNT
	.align		4
        /*00cc*/ 	.byte	0x03, 0x1b
        /*00ce*/ 	.short	0x00ff


	//----- nvinfo : EIATTR_NUM_BARRIERS
	.align		4
        /*00d0*/ 	.byte	0x02, 0x4c
        /*00d2*/ 	.byte	0x01
	.zero		1


	//----- nvinfo : EIATTR_MERCURY_ISA_VERSION
	.align		4
        /*00d4*/ 	.byte	0x03, 0x5f
        /*00d6*/ 	.short	0x0101


	//----- nvinfo : EIATTR_COOP_GROUP_MASK_REGIDS
	.align		4
        /*00d8*/ 	.byte	0x04, 0x29
        /*00da*/ 	.short	(.L_1955 - .L_1954)


	//   ....[0]....
.L_1954:
        /*00dc*/ 	.word	0xffffffff


	//   ....[1]....
        /*00e0*/ 	.word	0xffffffff


	//   ....[2]....
        /*00e4*/ 	.word	0xffffffff


	//   ....[3]....
        /*00e8*/ 	.word	0xffffffff


	//   ....[4]....
        /*00ec*/ 	.word	0xffffffff


	//   ....[5]....
        /*00f0*/ 	.word	0xffffffff


	//   ....[6]....
        /*00f4*/ 	.word	0xffffffff


	//   ....[7]....
        /*00f8*/ 	.word	0xffffffff


	//   ....[8]....
        /*00fc*/ 	.word	0xffffffff


	//   ....[9]....
        /*0100*/ 	.word	0xffffffff


	//   ....[10]....
        /*0104*/ 	.word	0xffffffff


	//   ....[11]....
        /*0108*/ 	.word	0xffffffff


	//   ....[12]....
        /*010c*/ 	.word	0xffffffff


	//   ....[13]....
        /*0110*/ 	.word	0xffffffff


	//   ....[14]....
        /*0114*/ 	.word	0xffffffff


	//   ....[15]....
        /*0118*/ 	.word	0xffffffff


	//   ....[16]....
        /*011c*/ 	.word	0xffffffff


	//   ....[17]....
        /*0120*/ 	.word	0xffffffff


	//   ....[18]....
        /*0124*/ 	.word	0xffffffff


	//   ....[19]....
        /*0128*/ 	.word	0xffffffff


	//   ....[20]....
        /*012c*/ 	.word	0xffffffff


	//   ....[21]....
        /*0130*/ 	.word	0xffffffff


	//   ....[22]....
        /*0134*/ 	.word	0xffffffff


	//   ....[23]....
        /*0138*/ 	.word	0xffffffff


	//   ....[24]....
        /*013c*/ 	.word	0xffffffff


	//   ....[25]....
        /*0140*/ 	.word	0xffffffff


	//   ....[26]....
        /*0144*/ 	.word	0xffffffff


	//   ....[27]....
        /*0148*/ 	.word	0xffffffff


	//   ....[28]....
        /*014c*/ 	.word	0xffffffff


	//   ....[29]....
        /*0150*/ 	.word	0xffffffff


	//   ....[30]....
        /*0154*/ 	.word	0xffffffff


	//   ....[31]....
        /*0158*/ 	.word	0xffffffff


	//   ....[32]....
        /*015c*/ 	.word	0xffffffff


	//   ....[33]....
        /*0160*/ 	.word	0xffffffff


	//   ....[34]....
        /*0164*/ 	.word	0xffffffff


	//   ....[35]....
        /*0168*/ 	.word	0xffffffff


	//   ....[36]....
        /*016c*/ 	.word	0xffffffff


	//   ....[37]....
        /*0170*/ 	.word	0xffffffff


	//   ....[38]....
        /*0174*/ 	.word	0xffffffff


	//   ....[39]....
        /*0178*/ 	.word	0xffffffff


	//   ....[40]....
        /*017c*/ 	.word	0xffffffff


	//   ....[41]....
        /*0180*/ 	.word	0xffffffff


	//   ....[42]....
        /*0184*/ 	.word	0xffffffff


	//   ....[43]....
        /*0188*/ 	.word	0xffffffff


	//   ....[44]....
        /*018c*/ 	.word	0xffffffff


	//   ....[45]....
        /*0190*/ 	.word	0xffffffff


	//   ....[46]....
        /*0194*/ 	.word	0xffffffff


	//   ....[47]....
        /*0198*/ 	.word	0xffffffff


	//   ....[48]....
        /*019c*/ 	.word	0xffffffff


	//   ....[49]....
        /*01a0*/ 	.word	0xffffffff


	//   ....[50]....
        /*01a4*/ 	.word	0xffffffff


	//   ....[51]....
        /*01a8*/ 	.word	0xffffffff


	//   ....[52]....
        /*01ac*/ 	.word	0xffffffff


	//   ....[53]....
        /*01b0*/ 	.word	0xffffffff


	//   ....[54]....
        /*01b4*/ 	.word	0xffffffff


	//   ....[55]....
        /*01b8*/ 	.word	0xffffffff


	//   ....[56]....
        /*01bc*/ 	.word	0xffffffff


	//   ....[57]....
        /*01c0*/ 	.word	0xffffffff


	//   ....[58]....
        /*01c4*/ 	.word	0xffffffff


	//   ....[59]....
        /*01c8*/ 	.word	0xffffffff


	//   ....[60]....
        /*01cc*/ 	.word	0xffffffff


	//   ....[61]....
        /*01d0*/ 	.word	0xffffffff


	//   ....[62]....
        /*01d4*/ 	.word	0xffffffff


	//   ....[63]....
        /*01d8*/ 	.word	0xffffffff


	//   ....[64]....
        /*01dc*/ 	.word	0xffffffff


	//   ....[65]....
        /*01e0*/ 	.word	0xffffffff


	//----- nvinfo : EIATTR_COOP_GROUP_INSTR_OFFSETS
	.align		4
.L_1955:
        /*01e4*/ 	.byte	0x04, 0x28
        /*01e6*/ 	.short	(.L_1957 - .L_1956)


	//   ....[0]....
.L_1956:
        /*01e8*/ 	.word	0x00000180


	//   ....[1]....
        /*01ec*/ 	.word	0x000009b0


	//   ....[2]....
        /*01f0*/ 	.word	0x000009e0


	//   ....[3]....
        /*01f4*/ 	.word	0x00000a60


	//   ....[4]....
        /*01f8*/ 	.word	0x00000a70


	//   ....[5]....
        /*01fc*/ 	.word	0x00000ac0


	//   ....[6]....
        /*0200*/ 	.word	0x00000ad0


	//   ....[7]....
        /*0204*/ 	.word	0x00000b20


	//   ....[8]....
        /*0208*/ 	.word	0x00000b30


	//   ....[9]....
        /*020c*/ 	.word	0x00000b80


	//   ....[10]....
        /*0210*/ 	.word	0x00000b90


	//   ....[11]....
        /*0214*/ 	.word	0x00000c50


	//   ....[12]....
        /*0218*/ 	.word	0x00000c80


	//   ....[13]....
        /*021c*/ 	.word	0x00000d00


	//   ....[14]....
        /*0220*/ 	.word	0x00000d10


	//   ....[15]....
        /*0224*/ 	.word	0x00000d60


	//   ....[16]....
        /*0228*/ 	.word	0x00000d70


	//   ....[17]....
        /*022c*/ 	.word	0x00000dc0


	//   ....[18]....
        /*0230*/ 	.word	0x00000dd0


	//   ....[19]....
        /*0234*/ 	.word	0x00000e30


	//   ....[20]....
        /*0238*/ 	.word	0x00000e50


	//   ....[21]....
        /*023c*/ 	.word	0x00000fd0


	//   ....[22]....
        /*0240*/ 	.word	0x00000fe0


	//   ....[23]....
        /*0244*/ 	.word	0x00001030


	//   ....[24]....
        /*0248*/ 	.word	0x00001040


	//   ....[25]....
        /*024c*/ 	.word	0x00001090


	//   ....[26]....
        /*0250*/ 	.word	0x000010a0


	//   ....[27]....
        /*0254*/ 	.word	0x000010f0


	//   ....[28]....
        /*0258*/ 	.word	0x00001100


	//   ....[29]....
        /*025c*/ 	.word	0x00001150


	//   ....[30]....
        /*0260*/ 	.word	0x00001160


	//   ....[31]....
        /*0264*/ 	.word	0x000018f0


	//   ....[32]....
        /*0268*/ 	.word	0x00001910


	//   ....[33]....
        /*026c*/ 	.word	0x00001960


	//   ....[34]....
        /*0270*/ 	.word	0x00001970


	//   ....[35]....
        /*0274*/ 	.word	0x000019c0


	//   ....[36]....
        /*0278*/ 	.word	0x000019d0


	//   ....[37]....
        /*027c*/ 	.word	0x00001a30


	//   ....[38]....
        /*0280*/ 	.word	0x00001a60


	//   ....[39]....
        /*0284*/ 	.word	0x00001ab0


	//   ....[40]....
        /*0288*/ 	.word	0x00001ac0


	//   ....[41]....
        /*028c*/ 	.word	0x00001b80


	//   ....[42]....
        /*0290*/ 	.word	0x00001ba0


	//   ....[43]....
        /*0294*/ 	.word	0x00001bf0


	//   ....[44]....
        /*0298*/ 	.word	0x00001c00


	//   ....[45]....
        /*029c*/ 	.word	0x00001c50


	//   ....[46]....
        /*02a0*/ 	.word	0x00001c60


	//   ....[47]....
        /*02a4*/ 	.word	0x00001cb0


	//   ....[48]....
        /*02a8*/ 	.word	0x00001cc0


	//   ....[49]....
        /*02ac*/ 	.word	0x00001d30


	//   ....[50]....
        /*02b0*/ 	.word	0x00001d60


	//   ....[51]....
        /*02b4*/ 	.word	0x00001ed0


	//   ....[52]....
        /*02b8*/ 	.word	0x00001ee0


	//   ....[53]....
        /*02bc*/ 	.word	0x00001f30


	//   ....[54]....
        /*02c0*/ 	.word	0x00001f40


	//   ....[55]....
        /*02c4*/ 	.word	0x00001f90


	//   ....[56]....
        /*02c8*/ 	.word	0x00001fa0


	//   ....[57]....
        /*02cc*/ 	.word	0x00001ff0


	//   ....[58]....
        /*02d0*/ 	.word	0x00002000


	//   ....[59]....
        /*02d4*/ 	.word	0x00002050


	//   ....[60]....
        /*02d8*/ 	.word	0x00002060


	//   ....[61]....
        /*02dc*/ 	.word	0x00002280


	//   ....[62]....
        /*02e0*/ 	.word	0x000022e0


	//   ....[63]....
        /*02e4*/ 	.word	0x00002300


	//   ....[64]....
        /*02e8*/ 	.word	0x00002330


	//   ....[65]....
        /*02ec*/ 	.word	0x00002360


	//----- nvinfo : EIATTR_EXIT_INSTR_OFFSETS
	.align		4
.L_1957:
        /*02f0*/ 	.byte	0x04, 0x1c
        /*02f2*/ 	.short	(.L_1959 - .L_1958)


	//   ....[0]....
.L_1958:
        /*02f4*/ 	.word	0x00002630


	//----- nvinfo : EIATTR_CRS_STACK_SIZE
	.align		4
.L_1959:
        /*02f8*/ 	.byte	0x04, 0x1e
        /*02fa*/ 	.short	(.L_1961 - .L_1960)
.L_1960:
        /*02fc*/ 	.word	0x00000000


	//----- nvinfo : EIATTR_CBANK_PARAM_SIZE
	.align		4
.L_1961:
        /*0300*/ 	.byte	0x03, 0x19
        /*0302*/ 	.short	0x0060


	//----- nvinfo : EIATTR_PARAM_CBANK
	.align		4
        /*0304*/ 	.byte	0x04, 0x0a
        /*0306*/ 	.short	(.L_1963 - .L_1962)
	.align		4
.L_1962:
        /*0308*/ 	.word	index@(.nv.constant0._ZN4vllm3moe44grouped_topk_fused_small_expert_count_kernelI6__halfS2_iLNS0_11ScoringFuncE0ELi512ELb0ELi22EEEvPT_PfPT1_PKT0_llllllbd)
        /*030c*/ 	.short	0x0210
        /*030e*/ 	.short	0x0060


	//----- nvinfo : EIATTR_SW_WAR
	.align		4
.L_1963:
        /*0310*/ 	.byte	0x04, 0x36
        /*0312*/ 	.short	(.L_1965 - .L_1964)
.L_1964:
        /*0314*/ 	.word	0x00000008
.L_1965:


//--------------------- .nv.info._ZN4vllm3moe44grouped_topk_fused_small_expert_count_kernelI6__halfS2_iLNS0_11ScoringFuncE0ELi256ELb1ELi8EEEvPT_PfPT1_PKT0_llllllbd --------------------------
	.section	.nv.info._ZN4vllm3moe44grouped_topk_fused_small_expert_count_kernelI6__halfS2_iLNS0_11ScoringFuncE0ELi256ELb1ELi8EEEvPT_PfPT1_PKT0_llllllbd,"",@"SHT_CUDA_INFO"
	.sectionflags	@""
	.align	4


	//----- nvinfo : EIATTR_CUDA_API_VERSION
	.align		4
        /*0000*/ 	.byte	0x04, 0x37
        /*0002*/ 	.short	(.L_1967 - .L_1966)
.L_1966:
        /*0004*/ 	.word	0x00000082


	//----- nvinfo : EIATTR_KPARAM_INFO
	.align		4
.L_1967:
        /*0008*/ 	.byte	0x04, 0x17
        /*000a*/ 	.short	(.L_1969 - .L_1968)
.L_1968:
        /*000c*/ 	.word	0x00000000
        /*0010*/ 	.short	0x000b
        /*0012*/ 	.short	0x0058
        /*0014*/ 	.byte	0x00, 0xf0, 0x21, 0x00


	//----- nvinfo : EIATTR_KPARAM_INFO
	.align		4
.L_1969:
        /*0018*/ 	.byte	0x04, 0x17
        /*001a*/ 	.short	(.L_1971 - .L_1970)
.L_1970:
        /*001c*/ 	.word	0x00000000
        /*0020*/ 	.short	0x000a
        /*0022*/ 	.short	0x0050
        /*0024*/ 	.byte	0x00, 0xf0, 0x05, 0x00


	//----- nvinfo : EIATTR_KPARAM_INFO
	.align		4
.L_1971:
        /*0028*/ 	.byte	0x04, 0x17
        /*002a*/ 	.short	(.L_1973 - .L_1972)
.L_1972:
        /*002c*/ 	.word	0x00000000
        /*0030*/ 	.short	0x0009
        /*0032*/ 	.short	0x0048
        /*0034*/ 	.byte	0x00, 0xf0, 0x21, 0x00


	//----- nvinfo : EIATTR_KPARAM_INFO
	.align		4
.L_1973:
        /*0038*/ 	.byte	0x04, 0x17
        /*003a*/ 	.short	(.L_1975 - .L_1974)
.L_1974:
        /*003c*/ 	.word	0x00000000
        /*0040*/ 	.short	0x0008
        /*0042*/ 	.short	0x0040
        /*0044*/ 	.byte	0x00, 0xf0, 0x21, 0x00


	//----- nvinfo : EIATTR_KPARAM_INFO
	.align		4
.L_1975:
        /*0048*/ 	.byte	0x04, 0x17
        /*004a*/ 	.short	(.L_1977 - .L_1976)
.L_1976:
        /*004c*/ 	.word	0x00000000
        /*0050*/ 	.short	0x0007
        /*0052*/ 	.short	0x0038
        /*0054*/ 	.byte	0x00, 0xf0, 0x21, 0x00


	//----- nvinfo : EIATTR_KPARAM_INFO
	.align		4
.L_1977:
        /*0058*/ 	.byte	0x04, 0x17
        /*005a*/ 	.short	(.L_1979 - .L_1978)
.L_1978:
        /*005c*/ 	.word	0x00000000
        /*0060*/ 	.short	0x0006
        /*0062*/ 	.short	0x0030
        /*0064*/ 	.byte	0x00, 0xf0, 0x21, 0x00


	//----- nvinfo : EIATTR_KPARAM_INFO
	.align		4
.L_1979:
        /*0068*/ 	.byte	0x04, 0x17
        /*006a*/ 	.short	(.L_1981 - .L_1980)
.L_1980:
        /*006c*/ 	.word	0x00000000
        /*0070*/ 	.short	0x0005
        /*0072*/ 	.short	0x0028
        /*0074*/ 	.byte	0x00, 0xf0, 0x21, 0x00


	//----- nvinfo : EIATTR_KPARAM_INFO
	.align		4
.L_1981:
        /*0078*/ 	.byte	0x04, 0x17
        /*007a*/ 	.short	(.L_1983 - .L_1982)
.L_1982:
        /*007c*/ 	.word	0x00000000
        /*0080*/ 	.short	0x0004
        /*0082*/ 	.short	0x0020
        /*0084*/ 	.byte	0x00, 0xf0, 0x21, 0x00


	//----- nvinfo : EIATTR_KPARAM_INFO
	.align		4
.L_1983:
        /*0088*/ 	.byte	0x04, 0x17
        /*008a*/ 	.short	(.L_1985 - .L_1984)
.L_1984:
        /*008c*/ 	.word	0x00000000
        /*0090*/ 	.short	0x0003
        /*0092*/ 	.short	0x0018
        /*0094*/ 	.byte	0x00, 0xf0, 0x21, 0x00


	//----- nvinfo : EIATTR_KPARAM_INFO
	.align		4
.L_1985:
        /*0098*/ 	.byte	0x04, 0x17
        /*009a*/ 	.short	(.L_1987 - .L_1986)
.L_1986:
        /*009c*/ 	.word	0x00000000
        /*00a0*/ 	.short	0x0002
        /*00a2*/ 	.short	0x0010
        /*00a4*/ 	.byte	0x00, 0xf0, 0x21, 0x00


	//----- nvinfo : EIATTR_KPARAM_INFO
	.align		4
.L_1987:
        /*00a8*/ 	.byte	0x04, 0x17
        /*00aa*/ 	.short	(.L_1989 - .L_1988)
.L_1988:
        /*00ac*/ 	.word	0x00000000
        /*00b0*/ 	.short	0x0001
        /*00b2*/ 	.short	0x0008
        /*00b4*/ 	.byte	0x00, 0xf0, 0x21, 0x00


	//----- nvinfo : EIATTR_KPARAM_INFO
	.align		4
.L_1989:
        /*00b8*/ 	.byte	0x04, 0x17
        /*00ba*/ 	.short	(.L_1991 - .L_1990)
.L_1990:
        /*00bc*/ 	.word	0x00000000
        /*00c0*/ 	.short	0x0000
        /*00c2*/ 	.short	0x0000
        /*00c4*/ 	.byte	0x00, 0xf0, 0x21, 0x00


	//----- nvinfo : EIATTR_SPARSE_MMA_MASK
	.align		4
.L_1991:
        /*00c8*/ 	.byte	0x03, 0x50
        /*00ca*/ 	.short	0x0000


	//----- nvinfo : EIATTR_MAXREG_COUNT
	.align		4
        /*00cc*/ 	.byte	0x03, 0x1b
        /*00ce*/ 	.short	0x00ff


	//----- nvinfo : EIATTR_NUM_BARRIERS
	.align		4
        /*00d0*/ 	.byte	0x02, 0x4c
        /*00d2*/ 	.byte	0x01
	.zero		1


	//----- nvinfo : EIATTR_MERCURY_ISA_VERSION
	.align		4
        /*00d4*/ 	.byte	0x03, 0x5f
        /*00d6*/ 	.short	0x0101


	//----- nvinfo : EIATTR_COOP_GROUP_MASK_REGIDS
	.align		4
        /*00d8*/ 	.byte	0x04, 0x29
        /*00da*/ 	.short	(.L_1993 - .L_1992)


	//   ....[0]....
.L_1992:
        /*00dc*/ 	.word	0xffffffff


	//   ....[1]....
        /*00e0*/ 	.word	0xffffffff


	//   ....[2]....
        /*00e4*/ 	.word	0xffffffff


	//   ....[3]....
        /*00e8*/ 	.word	0xffffffff


	//   ....[4]....
        /*00ec*/ 	.word	0xffffffff


	//   ....[5]....
        /*00f0*/ 	.word	0xffffffff


	//   ....[6]....
        /*00f4*/ 	.word	0xffffffff


	//   ....[7]....
        /*00f8*/ 	.word	0xffffffff


	//   ....[8]....
        /*00fc*/ 	.word	0xffffffff


	//   ....[9]....
        /*0100*/ 	.word	0xffffffff


	//   ....[10]....
        /*0104*/ 	.word	0xffffffff


	//   ....[11]....
        /*0108*/ 	.word	0xffffffff


	//   ....[12]....
        /*010c*/ 	.word	0xffffffff


	//   ....[13]....
        /*0110*/ 	.word	0xffffffff


	//   ....[14]....
        /*0114*/ 	.word	0xffffffff


	//   ....[15]....
        /*0118*/ 	.word	0xffffffff


	//   ....[16]....
        /*011c*/ 	.word	0xffffffff


	//   ....[17]....
        /*0120*/ 	.word	0xffffffff


	//   ....[18]....
        /*0124*/ 	.word	0xffffffff


	//   ....[19]....
        /*0128*/ 	.word	0xffffffff


	//   ....[20]....
        /*012c*/ 	.word	0xffffffff


	//   ....[21]....
        /*0130*/ 	.word	0xffffffff


	//   ....[22]....
        /*0134*/ 	.word	0xffffffff


	//   ....[23]....
        /*0138*/ 	.word	0xffffffff


	//   ....[24]....
        /*013c*/ 	.word	0xffffffff


	//   ....[25]....
        /*0140*/ 	.word	0xffffffff


	//   ....[26]....
        /*0144*/ 	.word	0xffffffff


	//   ....[27]....
        /*0148*/ 	.word	0xffffffff


	//   ....[28]....
        /*014c*/ 	.word	0xffffffff


	//   ....[29]....
        /*0150*/ 	.word	0xffffffff


	//   ....[30]....
        /*0154*/ 	.word	0xffffffff


	//   ....[31]....
        /*0158*/ 	.word	0xffffffff


	//   ....[32]....
        /*015c*/ 	.word	0xffffffff


	//   ....[33]....
        /*0160*/ 	.word	0xffffffff


	//   ....[34]....
        /*0164*/ 	.word	0xffffffff


	//   ....[35]....
        /*0168*/ 	.word	0xffffffff


	//   ....[36]....
        /*016c*/ 	.word	0xffffffff


	//   ....[37]....
        /*0170*/ 	.word	0xffffffff


	//   ....[38]....
        /*0174*/ 	.word	0xffffffff


	//   ....[39]....
        /*0178*/ 	.word	0xffffffff


	//   ....[40]....
        /*017c*/ 	.word	0xffffffff


	//   ....[41]....
        /*0180*/ 	.word	0xffffffff


	//   ....[42]....
        /*0184*/ 	.word	0xffffffff


	//   ....[43]....
        /*0188*/ 	.word	0xffffffff


	//   ....[44]....
        /*018c*/ 	.word	0xffffffff


	//   ....[45]....
        /*0190*/ 	.word	0xffffffff


	//   ....[46]....
        /*0194*/ 	.word	0xffffffff


	//   ....[47]....
        /*0198*/ 	.word	0xffffffff


	//   ....[48]....
        /*019c*/ 	.word	0xffffffff


	//   ....[49]....
        /*01a0*/ 	.word	0xffffffff


	//   ....[50]....
        /*01a4*/ 	.word	0xffffffff


	//   ....[51]....
        /*01a8*/ 	.word	0xffffffff


	//   ....[52]....
        /*01ac*/ 	.word	0xffffffff


	//   ....[53]....
        /*01b0*/ 	.word	0xffffffff


	//   ....[54]....
        /*01b4*/ 	.word	0xffffffff


	//   ....[55]....
        /*01b8*/ 	.word	0xffffffff


	//   ....[56]....
        /*01bc*/ 	.word	0xffffffff


	//   ....[57]....
        /*01c0*/ 	.word	0xffffffff


	//   ....[58]....
        /*01c4*/ 	.word	0xffffffff


	//   ....[59]....
        /*01c8*/ 	.word	0xffffffff


	//   ....[60]....
        /*01cc*/ 	.word	0xffffffff


	//   ....[61]....
        /*01d0*/ 	.word	0xffffffff


	//   ....[62]....
        /*01d4*/ 	.word	0xffffffff


	//   ....[63]....
        /*01d8*/ 	.word	0xffffffff


	//   ....[64]....
        /*01dc*/ 	.word	0xffffffff


	//   ....[65]....
        /*01e0*/ 	.word	0xffffffff


	//   ....[66]....
        /*01e4*/ 	.word	0xffffffff


	//   ....[67]....
        /*01e8*/ 	.word	0xffffffff


	//   ....[68]....
        /*01ec*/ 	.word	0xffffffff


	//   ....[69]....
        /*01f0*/ 	.word	0xffffffff


	//   ....[70]....
        /*01f4*/ 	.word	0xffffffff


	//   ....[71]....
        /*01f8*/ 	.word	0xffffffff


	//   ....[72]....
        /*01fc*/ 	.word	0xffffffff


	//   ....[73]....
        /*0200*/ 	.word	0xffffffff


	//   ....[74]....
        /*0204*/ 	.word	0xffffffff


	//   ....[75]....
        /*0208*/ 	.word	0xffffffff


	//   ....[76]....
        /*020c*/ 	.word	0xffffffff


	//   ....[77]....
        /*0210*/ 	.word	0xffffffff


	//   ....[78]....
        /*0214*/ 	.word	0xffffffff


	//   ....[79]....
        /*0218*/ 	.word	0xffffffff


	//   ....[80]....
        /*021c*/ 	.word	0xffffffff


	//   ....[81]....
        /*0220*/ 	.word	0xffffffff


	//   ....[82]....
        /*0224*/ 	.word	0xffffffff


	//   ....[83]....
        /*0228*/ 	.word	0xffffffff


	//   ....[84]....
        /*022c*/ 	.word	0xffffffff


	//   ....[85]....
        /*0230*/ 	.word	0xffffffff


	//   ....[86]....
        /*0234*/ 	.word	0xffffffff


	//   ....[87]....
        /*0238*/ 	.word	0xffffffff


	//   ....[88]....
        /*023c*/ 	.word	0xffffffff


	//   ....[89]....
        /*0240*/ 	.word	0xffffffff


	//   ....[90]....
        /*0244*/ 	.word	0xffffffff


	//   ....[91]....
        /*0248*/ 	.word	0xffffffff


	//----- nvinfo : EIATTR_COOP_GROUP_INSTR_OFFSETS
	.align		4
.L_1993:
        /*024c*/ 	.byte	0x04, 0x28
        /*024e*/ 	.short	(.L_1995 - .L_1994)


	//   ....[0]....
.L_1994:
        /*0250*/ 	.word	0x00000060


	//   ....[1]....
        /*0254*/ 	.word	0x00000280


	//   ....[2]....
        /*0258*/ 	.word	0x000002a0


	//   ....[3]....
        /*025c*/ 	.word	0x000002f0


	//   ....[4]....
        /*0260*/ 	.word	0x00000300


	//   ....[5]....
        /*0264*/ 	.word	0x00000350


	//   ....[6]....
        /*0268*/ 	.word	0x00000360


	//   ....[7]....
        /*026c*/ 	.word	0x000003b0


	//   ....[8]....
        /*0270*/ 	.word	0x000003c0


	//   ....[9]....
        /*0274*/ 	.word	0x00000410


	//   ....[10]....
        /*0278*/ 	.word	0x00000420


	//   ....[11]....
        /*027c*/ 	.word	0x000004a0


	//   ....[12]....
        /*0280*/ 	.word	0x000004e0


	//   ....[13]....
        /*0284*/ 	.word	0x000004f0


	//   ....[14]....
        /*0288*/ 	.word	0x00000540


	//   ....[15]....
        /*028c*/ 	.word	0x00000550


	//   ....[16]....
        /*0290*/ 	.word	0x000005c0


	//   ....[17]....
        /*0294*/ 	.word	0x000005d0


	//   ....[18]....
        /*0298*/ 	.word	0x000006b0


	//   ....[19]....
        /*029c*/ 	.word	0x000006f0


	//   ....[20]....
        /*02a0*/ 	.word	0x00000970


	//   ....[21]....
        /*02a4*/ 	.word	0x00000980


	//   ....[22]....
        /*02a8*/ 	.word	0x000009d0


	//   ....[23]....
        /*02ac*/ 	.word	0x000009e0


	//   ....[24]....
        /*02b0*/ 	.word	0x00000a30


	//   ....[25]....
        /*02b4*/ 	.word	0x00000a40


	//   ....[26]....
        /*02b8*/ 	.word	0x00000a90


	//   ....[27]....
        /*02bc*/ 	.word	0x00000aa0


	//   ....[28]....
        /*02c0*/ 	.word	0x00000af0


	//   ....[29]....
        /*02c4*/ 	.word	0x00000b00


	//   ....[30]....
        /*02c8*/ 	.word	0x00000ba0


	//   ....[31]....
        /*02cc*/ 	.word	0x00000be0


	//   ....[32]....
        /*02d0*/ 	.word	0x00000bf0


	//   ....[33]....
        /*02d4*/ 	.word	0x00000c40


	//   ....[34]....
        /*02d8*/ 	.word	0x00000c50


	//   ....[35]....
        /*02dc*/ 	.word	0x00000ca0


	//   ....[36]....
        /*02e0*/ 	.word	0x00000cb0


	//   ....[37]....
        /*02e4*/ 	.word	0x00000d00


	//   ....[38]....
        /*02e8*/ 	.word	0x00000d10


	//   ....[39]....
        /*02ec*/ 	.word	0x00000d90


	//   ....[40]....
        /*02f0*/ 	.word	0x00000dd0


	//   ....[41]....
        /*02f4*/ 	.word	0x00000de0


	//   ....[42]....
        /*02f8*/ 	.word	0x00000e30


	//   ....[43]....
        /*02fc*/ 	.word	0x00000e40


	//   ....[44]....
        /*0300*/ 	.word	0x00000e90


	//   ....[45]....
        /*0304*/ 	.word	0x00000ea0


	//   ....[46]....
        /*0308*/ 	.word	0x00000ef0


	//   ....[47]....
        /*030c*/ 	.word	0x00000f00


	//   ....[48]....
        /*0310*/ 	.word	0x00000f80


	//   ....[49]....
        /*0314*/ 	.word	0x00000fc0


	//   ....[50]....
        /*0318*/ 	.word	0x00000fd0


	//   ....[51]....
        /*031c*/ 	.word	0x00001020


	//   ....[52]....
        /*0320*/ 	.word	0x00001030


	//   ....[53]....
        /*0324*/ 	.word	0x00001090


	//   ....[54]....
        /*0328*/ 	.word	0x000010a0


	//   ....[55]....
        /*032c*/ 	.word	0x00001150


	//   ....[56]....
        /*0330*/ 	.word	0x000011a0


	//   ....[57]....
        /*0334*/ 	.word	0x00001900


	//   ....[58]....
        /*0338*/ 	.word	0x00001930


	//   ....[59]....
        /*033c*/ 	.word	0x000019b0


	//   ....[60]....
        /*0340*/ 	.word	0x000019c0


	//   ....[61]....
        /*0344*/ 	.word	0x00001a10


	//   ....[62]....
        /*0348*/ 	.word	0x00001a20


	//   ....[63]....
        /*034c*/ 	.word	0x00001a70


	//   ....[64]....
        /*0350*/ 	.word	0x00001a80


	//   ....[65]....
        /*0354*/ 	.word	0x00001ad0


	//   ....[66]....
        /*0358*/ 	.word	0x00001ae0


	//   ....[67]....
        /*035c*/ 	.word	0x00001b90


	//   ....[68]....
        /*0360*/ 	.word	0x00001bc0


	//   ....[69]....
        /*0364*/ 	.word	0x00001c40


	//   ....[70]....
        /*0368*/ 	.word	0x00001c50


	//   ....[71]....
        /*036c*/ 	.word	0x00001ca0


	//   ....[72]....
        /*0370*/ 	.word	0x00001cb0


	//   ....[73]....
        /*0374*/ 	.word	0x00001d00


	//   ....[74]....
        /*0378*/ 	.word	0x00001d10


	//   ....[75]....
        /*037c*/ 	.word	0x00001d80


	//   ....[76]....
        /*0380*/ 	.word	0x00001d90


	//   ....[77]....
        /*0384*/ 	.word	0x00001e80


	//   ....[78]....
        /*0388*/ 	.word	0x00001e90


	//   ....[79]....
        /*038c*/ 	.word	0x00001ee0


	//   ....[80]....
        /*0390*/ 	.word	0x00001ef0


	//   ....[81]....
        /*0394*/ 	.word	0x00001f40


	//   ....[82]....
        /*0398*/ 	.word	0x00001f50


	//   ....[83]....
        /*039c*/ 	.word	0x00001fa0


	//   ....[84]....
        /*03a0*/ 	.word	0x00001fb0


	//   ....[85]....
        /*03a4*/ 	.word	0x00002000


	//   ....[86]....
        /*03a8*/ 	.word	0x00002010


	//   ....[87]....
        /*03ac*/ 	.word	0x00002200


	//   ....[88]....
        /*03b0*/ 	.word	0x00002260


	//   ....[89]....
        /*03b4*/ 	.word	0x00002280


	//   ....[90]....
        /*03b8*/ 	.word	0x000022b0


	//   ....[91]....
        /*03bc*/ 	.word	0x000022e0


	//----- nvinfo : EIATTR_EXIT_INSTR_OFFSETS
	.align		4
.L_1995:
        /*03c0*/ 	.byte	0x04, 0x1c
        /*03c2*/ 	.short	(.L_1997 - .L_1996)


	//   ....[0]....
.L_1996:
        /*03c4*/ 	.word	0x000000a0


	//   ....[1]....
        /*03c8*/ 	.word	0x000025b0


	//----- nvinfo : EIATTR_CRS_STACK_SIZE
	.align		4
.L_1997:
        /*03cc*/ 	.byte	0x04, 0x1e
        /*03ce*/ 	.short	(.L_1999 - .L_1998)
.L_1998:
        /*03d0*/ 	.word	0x00000000


	//----- nvinfo : EIATTR_CBANK_PARAM_SIZE
	.align		4
.L_1999:
        /*03d4*/ 	.byte	0x03, 0x19
        /*03d6*/ 	.short	0x0060


	//----- nvinfo : EIATTR_PARAM_CBANK
	.align		4
        /*03d8*/ 	.byte	0x04, 0x0a
        /*03da*/ 	.short	(.L_2001 - .L_2000)
	.align		4
.L_2000:
        /*03dc*/ 	.word	index@(.nv.constant0._ZN4vllm3moe44grouped_topk_fused_small_expert_count_kernelI6__halfS2_iLNS0_11ScoringFuncE0ELi256ELb1ELi8EEEvPT_PfPT1_PKT0_llllllbd)
        /*03e0*/ 	.short	0x0210
        /*03e2*/ 	.short	0x0060


	//----- nvinfo : EIATTR_SW_WAR
	.align		4
.L_2001:
        /*03e4*/ 	.byte	0x04, 0x36
        /*03e6*/ 	.short	(.L_2003 - .L_2002)
.L_2002:
        /*03e8*/ 	.word	0x00000008
.L_2003:


//--------------------- .nv.info._ZN4vllm3moe25grouped_topk_fused_kernelI6__halffiLNS0_11ScoringFuncE0EEEvPT_PfPT1_PKT0_lllllbd --------------------------
	.section	.nv.info._ZN4vllm3moe25grouped_topk_fused_kernelI6__halffiLNS0_11ScoringFuncE0EEEvPT_PfPT1_PKT0_lllllbd,"",@"SHT_CUDA_INFO"
	.sectionflags	@""
	.align	4


	//----- nvinfo : EIATTR_CUDA_API_VERSION
	.align		4
        /*0000*/ 	.byte	0x04, 0x37
        /*0002*/ 	.short	(.L_2005 - .L_2004)
.L_2004:
        /*0004*/ 	.word	0x00000082


	//----- nvinfo : EIATTR_KPARAM_INFO
	.align		4
.L_2005:
        /*0008*/ 	.byte	0x04, 0x17
        /*000a*/ 	.short	(.L_2007 - .L_2006)
.L_2006:
        /*000c*/ 	.word	0x00000000
        /*0010*/ 	.short	0x000a
        /*0012*/ 	.short	0x0050
        /*0014*/ 	.byte	0x00, 0xf0, 0x21, 0x00


	//----- nvinfo : EIATTR_KPARAM_INFO
	.align		4
.L_2007:
        /*0018*/ 	.byte	0x04, 0x17
        /*001a*/ 	.short	(.L_2009 - .L_2008)
.L_2008:
        /*001c*/ 	.word	0x00000000
        /*0020*/ 	.short	0x0009
        /*0022*/ 	.short	0x0048
        /*0024*/ 	.byte	0x00, 0xf0, 0x05, 0x00


	//----- nvinfo : EIATTR_KPARAM_INFO
	.align		4
.L_2009:
        /*0028*/ 	.byte	0x04, 0x17
        /*002a*/ 	.short	(.L_2011 - .L_2010)
.L_2010:
        /*002c*/ 	.word	0x00000000
        /*0030*/ 	.short	0x0008
        /*0032*/ 	.short	0x0040
        /*0034*/ 	.byte	0x00, 0xf0, 0x21, 0x00


	//----- nvinfo : EIATTR_KPARAM_INFO
	.align		4
.L_2011:
        /*0038*/ 	.byte	0x04, 0x17
        /*003a*/ 	.short	(.L_2013 - .L_2012)
.L_2012:
        /*003c*/ 	.word	0x00000000
        /*0040*/ 	.short	0x0007
        /*0042*/ 	.short	0x0038
        /*0044*/ 	.byte	0x00, 0xf0, 0x21, 0x00


	//----- nvinfo : EIATTR_KPARAM_INFO
	.align		4
.L_2013:
        /*0048*/ 	.byte	0x04, 0x17
        /*004a*/ 	.short	(.L_2015 - .L_2014)
.L_2014:
        /*004c*/ 	.word	0x00000000
        /*0050*/ 	.short	0x0006
        /*0052*/ 	.short	0x0030
        /*0054*/ 	.byte	0x00, 0xf0, 0x21, 0x00


	//----- nvinfo : EIATTR_KPARAM_INFO
	.align		4
.L_2015:
        /*0058*/ 	.byte	0x04, 0x17
        /*005a*/ 	.short	(.L_2017 - .L_2016)
.L_2016:
        /*005c*/ 	.word	0x00000000
        /*0060*/ 	.short	0x0005
        /*0062*/ 	.short	0x0028
        /*0064*/ 	.byte	0x00, 0xf0, 0x21, 0x00


	//----- nvinfo : EIATTR_KPARAM_INFO
	.align		4
.L_2017:
        /*0068*/ 	.byte	0x04, 0x17
        /*006a*/ 	.short	(.L_2019 - .L_2018)
.L_2018:
        /*006c*/ 	.word	0x00000000
        /*0070*/ 	.short	0x0004
        /*0072*/ 	.short	0x0020
        /*0074*/ 	.byte	0x00, 0xf0, 0x21, 0x00


	//----- nvinfo : EIATTR_KPARAM_INFO
	.align		4
.L_2019:
        /*0078*/ 	.byte	0x04, 0x17
        /*007a*/ 	.short	(.L_2021 - .L_2020)
.L_2020:
        /*007c*/ 	.word	0x00000000
        /*0080*/ 	.short	0x0003
        /*0082*/ 	.short	0x0018
        /*0084*/ 	.byte	0x00, 0xf0, 0x21, 0x00


	//----- nvinfo : EIATTR_KPARAM_INFO
	.align		4
.L_2021:
        /*0088*/ 	.byte	0x04, 0x17
        /*008a*/ 	.short	(.L_2023 - .L_2022)
.L_2022:
        /*008c*/ 	.word	0x00000000
        /*0090*/ 	.short	0x0002
        /*0092*/ 	.short	0x0010
        /*0094*/ 	.byte	0x00, 0xf0, 0x21, 0x00


	//----- nvinfo : EIATTR_KPARAM_INFO
	.align		4
.L_2023:
        /*0098*/ 	.byte	0x04, 0x17
        /*009a*/ 	.short	(.L_2025 - .L_2024)
.L_2024:
        /*009c*/ 	.word	0x00000000
        /*00a0*/ 	.short	0x0001
        /*00a2*/ 	.short	0x0008
        /*00a4*/ 	.byte	0x00, 0xf0, 0x21, 0x00


	//----- nvinfo : EIATTR_KPARAM_INFO
	.align		4
.L_2025:
        /*00a8*/ 	.byte	0x04, 0x17
        /*00aa*/ 	.short	(.L_2027 - .L_2026)
.L_2026:
        /*00ac*/ 	.word	0x00000000
        /*00b0*/ 	.short	0x0000
        /*00b2*/ 	.short	0x0000
        /*00b4*/ 	.byte	0x00, 0xf0, 0x21, 0x00


	//----- nvinfo : EIATTR_SPARSE_MMA_MASK
	.align		4
.L_2027:
        /*00b8*/ 	.byte	0x03, 0x50
        /*00ba*/ 	.short	0x0000


	//----- nvinfo : EIATTR_MAXREG_COUNT
	.align		4
        /*00bc*/ 	.byte	0x03, 0x1b
        /*00be*/ 	.short	0x00ff


	//----- nvinfo : EIATTR_NUM_BARRIERS
	.align		4
        /*00c0*/ 	.byte	0x02, 0x4c
        /*00c2*/ 	.byte	0x01
	.zero		1


	//----- nvinfo : EIATTR_MERCURY_ISA_VERSION
	.align		4
        /*00c4*/ 	.byte	0x03, 0x5f
        /*00c6*/ 	.short	0x0101


	//----- nvinfo : EIATTR_COOP_GROUP_MASK_REGIDS
	.align		4
        /*00c8*/ 	.byte	0x04, 0x29
        /*00ca*/ 	.short	(.L_2029 - .L_2028)


	//   ....[0]....
.L_2028:
        /*00cc*/ 	.word	0xffffffff


	//   ....[1]....
        /*00d0*/ 	.word	0xffffffff


	//   ....[2]....
        /*00d4*/ 	.word	0xffffffff


	//   ....[3]....
        /*00d8*/ 	.word	0xffffffff


	//   ....[4]....
        /*00dc*/ 	.word	0xffffffff


	//   ....[5]....
        /*00e0*/ 	.word	0xffffffff


	//   ....[6]....
        /*00e4*/ 	.word	0xffffffff


	//   ....[7]....
        /*00e8*/ 	.word	0xffffffff


	//   ....[8]....
        /*00ec*/ 	.word	0xffffffff


	//   ....[9]....
        /*00f0*/ 	.word	0xffffffff


	//   ....[10]....
        /*00f4*/ 	.word	0xffffffff


	//   ....[11]....
        /*00f8*/ 	.word	0xffffffff


	//   ....[12]....
        /*00fc*/ 	.word	0xffffffff


	//   ....[13]....
        /*0100*/ 	.word	0xffffffff


	//   ....[14]....
        /*0104*/ 	.word	0xffffffff


	//   ....[15]....
        /*0108*/ 	.word	0xffffffff


	//   ....[16]....
        /*010c*/ 	.word	0xffffffff


	//   ....[17]....
        /*0110*/ 	.word	0xffffffff


	//   ....[18]....
        /*0114*/ 	.word	0xffffffff


	//   ....[19]....
        /*0118*/ 	.word	0xffffffff


	//   ....[20]....
        /*011c*/ 	.word	0xffffffff


	//   ....[21]....
        /*0120*/ 	.word	0xffffffff


	//   ....[22]....
        /*0124*/ 	.word	0xffffffff


	//   ....[23]....
        /*0128*/ 	.word	0xffffffff


	//   ....[24]....
        /*012c*/ 	.word	0xffffffff


	//   ....[25]....
        /*0130*/ 	.word	0xffffffff


	//   ....[26]....
        /*0134*/ 	.word	0xffffffff


	//   ....[27]....
        /*0138*/ 	.word	0xffffffff


	//   ....[28]....
        /*013c*/ 	.word	0xffffffff


	//   ....[29]....
        /*0140*/ 	.word	0xffffffff


	//   ....[30]....
        /*0144*/ 	.word	0xffffffff


	//   ....[31]....
        /*0148*/ 	.word	0xffffffff


	//   ....[32]....
        /*014c*/ 	.word	0xffffffff


	//   ....[33]....
        /*0150*/ 	.word	0xffffffff


	//   ....[34]....
        /*0154*/ 	.word	0xffffffff


	//   ....[35]....
        /*0158*/ 	.word	0xffffffff


	//   ....[36]....
        /*015c*/ 	.word	0xffffffff


	//   ....[37]....
        /*0160*/ 	.word	0xffffffff


	//   ....[38]....
        /*0164*/ 	.word	0xffffffff


	//   ....[39]....
        /*0168*/ 	.word	0xffffffff


	//   ....[40]....
        /*016c*/ 	.word	0xffffffff


	//   ....[41]....
        /*0170*/ 	.word	0xffffffff


	//   ....[42]....
        /*0174*/ 	.word	0xffffffff


	//   ....[43]....
        /*0178*/ 	.word	0xffffffff


	//   ....[44]....
        /*017c*/ 	.word	0xffffffff


	//   ....[45]....
        /*0180*/ 	.word	0xffffffff


	//   ....[46]....
        /*0184*/ 	.word	0xffffffff


	//   ....[47]....
        /*0188*/ 	.word	0xffffffff


	//   ....[48]....
        /*018c*/ 	.word	0xffffffff


	//   ....[49]....
        /*0190*/ 	.word	0xffffffff


	//   ....[50]....
        /*0194*/ 	.word	0xffffffff


	//   ....[51]....
        /*0198*/ 	.word	0xffffffff


	//   ....[52]....
        /*019c*/ 	.word	0xffffffff


	//   ....[53]....
        /*01a0*/ 	.word	0xffffffff


	//   ....[54]....
        /*01a4*/ 	.word	0xffffffff


	//   ....[55]....
        /*01a8*/ 	.word	0xffffffff


	//   ....[56]....
        /*01ac*/ 	.word	0xffffffff


	//   ....[57]....
        /*01b0*/ 	.word	0xffffffff


	//   ....[58]....
        /*01b4*/ 	.word	0xffffffff


	//   ....[59]....
        /*01b8*/ 	.word	0xffffffff


	//   ....[60]....
        /*01bc*/ 	.word	0xffffffff


	//   ....[61]....
        /*01c0*/ 	.word	0xffffffff


	//   ....[62]....
        /*01c4*/ 	.word	0xffffffff


	//   ....[63]....
        /*01c8*/ 	.word	0xffffffff


	//   ....[64]....
        /*01cc*/ 	.word	0xffffffff


	//   ....[65]....
        /*01d0*/ 	.word	0xffffffff


	//   ....[66]....
        /*01d4*/ 	.word	0xffffffff


	//   ....[67]....
        /*01d8*/ 	.word	0xffffffff


	//   ....[68]....
        /*01dc*/ 	.word	0xffffffff


	//   ....[69]....
        /*01e0*/ 	.word	0xffffffff


	//   ....[70]....
        /*01e4*/ 	.word	0xffffffff


	//   ....[71]....
        /*01e8*/ 	.word	0xffffffff


	//   ....[72]....
        /*01ec*/ 	.word	0xffffffff


	//   ....[73]....
        /*01f0*/ 	.word	0xffffffff


	//   ....[74]....
        /*01f4*/ 	.word	0xffffffff


	//   ....[75]....
        /*01f8*/ 	.word	0xffffffff


	//   ....[76]....
        /*01fc*/ 	.word	0xffffffff


	//   ....[77]....
        /*0200*/ 	.word	0xffffffff


	//   ....[78]....
        /*0204*/ 	.word	0xffffffff


	//   ....[79]....
        /*0208*/ 	.word	0xffffffff


	//   ....[80]....
        /*020c*/ 	.word	0xffffffff


	//   ....[81]....
        /*0210*/ 	.word	0xffffffff


	//   ....[82]....
        /*0214*/ 	.word	0xffffffff


	//   ....[83]....
        /*0218*/ 	.word	0xffffffff


	//   ....[84]....
        /*021c*/ 	.word	0xffffffff


	//   ....[85]....
        /*0220*/ 	.word	0xffffffff


	//   ....[86]....
        /*0224*/ 	.word	0xffffffff


	//   ....[87]....
        /*0228*/ 	.word	0xffffffff


	//   ....[88]....
        /*022c*/ 	.word	0xffffffff


	//   ....[89]....
        /*0230*/ 	.word	0xffffffff


	//   ....[90]....
        /*0234*/ 	.word	0xffffffff


	//   ....[91]....
        /*0238*/ 	.word	0xffffffff


	//   ....[92]....
        /*023c*/ 	.word	0xffffffff


	//   ....[93]....
        /*0240*/ 	.word	0xffffffff


	//   ....[94]....
        /*0244*/ 	.word	0xffffffff


	//   ....[95]....
        /*0248*/ 	.word	0xffffffff


	//   ....[96]....
        /*024c*/ 	.word	0xffffffff


	//   ....[97]....
        /*0250*/ 	.word	0xffffffff


	//   ....[98]....
        /*0254*/ 	.word	0xffffffff


	//   ....[99]....
        /*0258*/ 	.word	0xffffffff


	//   ....[100]....
        /*025c*/ 	.word	0xffffffff


	//   ....[101]....
        /*0260*/ 	.word	0xffffffff


	//   ....[102]....
        /*0264*/ 	.word	0xffffffff


	//   ....[103]....
        /*0268*/ 	.word	0xffffffff


	//   ....[104]....
        /*026c*/ 	.word	0xffffffff


	//   ....[105]....
        /*0270*/ 	.word	0xffffffff


	//   ....[106]....
        /*0274*/ 	.word	0xffffffff


	//   ....[107]....
        /*0278*/ 	.word	0xffffffff


	//   ....[108]....
        /*027c*/ 	.word	0xffffffff


	//   ....[109]....
        /*0280*/ 	.word	0xffffffff


	//   ....[110]....
        /*0284*/ 	.word	0xffffffff


	//   ....[111]....
        /*0288*/ 	.word	0xffffffff


	//   ....[112]....
        /*028c*/ 	.word	0xffffffff


	//   ....[113]....
        /*0290*/ 	.word	0xffffffff


	//   ....[114]....
        /*0294*/ 	.word	0xffffffff


	//   ....[115]....
        /*0298*/ 	.word	0xffffffff


	//   ....[116]....
        /*029c*/ 	.word	0xffffffff


	//   ....[117]....
        /*02a0*/ 	.word	0xffffffff


	//   ....[118]....
        /*02a4*/ 	.word	0xffffffff


	//   ....[119]....
        /*02a8*/ 	.word	0xffffffff


	//   ....[120]....
        /*02ac*/ 	.word	0xffffffff


	//   ....[121]....
        /*02b0*/ 	.word	0xffffffff


	//   ....[122]....
        /*02b4*/ 	.word	0xffffffff


	//   ....[123]....
        /*02b8*/ 	.word	0xffffffff


	//   ....[124]....
        /*02bc*/ 	.word	0xffffffff


	//   ....[125]....
        /*02c0*/ 	.word	0xffffffff


	//   ....[126]....
        /*02c4*/ 	.word	0xffffffff


	//   ....[127]....
        /*02c8*/ 	.word	0xffffffff


	//   ....[128]....
        /*02cc*/ 	.word	0xffffffff


	//   ....[129]....
        /*02d0*/ 	.word	0xffffffff


	//   ....[130]....
        /*02d4*/ 	.word	0xffffffff


	//   ....[131]....
        /*02d8*/ 	.word	0xffffffff


	//   ....[132]....
        /*02dc*/ 	.word	0xffffffff


	//   ....[133]....
        /*02e0*/ 	.word	0xffffffff


	//   ....[134]....
        /*02e4*/ 	.word	0xffffffff


	//   ....[135]....
        /*02e8*/ 	.word	0xffffffff


	//   ....[136]....
        /*02ec*/ 	.word	0xffffffff


	//   ....[137]....
        /*02f0*/ 	.word	0xffffffff


	//   ....[138]....
        /*02f4*/ 	.word	0xffffffff


	//   ....[139]....
        /*02f8*/ 	.word	0xffffffff


	//   ....[140]....
        /*02fc*/ 	.word	0xffffffff


	//   ....[141]....
        /*0300*/ 	.word	0xffffffff


	//   ....[142]....
        /*0304*/ 	.word	0xffffffff


	//   ....[143]....
        /*0308*/ 	.word	0xffffffff


	//   ....[144]....
        /*030c*/ 	.word	0xffffffff


	//   ....[145]....
        /*0310*/ 	.word	0xffffffff


	//   ....[146]....
        /*0314*/ 	.word	0xffffffff


	//   ....[147]....
        /*0318*/ 	.word	0xffffffff


	//   ....[148]....
        /*031c*/ 	.word	0xffffffff


	//   ....[149]....
        /*0320*/ 	.word	0xffffffff


	//   ....[150]....
        /*0324*/ 	.word	0xffffffff


	//   ....[151]....
        /*0328*/ 	.word	0xffffffff


	//   ....[152]....
        /*032c*/ 	.word	0xffffffff


	//   ....[153]....
        /*0330*/ 	.word	0xffffffff


	//   ....[154]....
        /*0334*/ 	.word	0xffffffff


	//   ....[155]....
        /*0338*/ 	.word	0xffffffff


	//   ....[156]....
        /*033c*/ 	.word	0xffffffff


	//   ....[157]....
        /*0340*/ 	.word	0xffffffff


	//   ....[158]....
        /*0344*/ 	.word	0xffffffff


	//   ....[159]....
        /*0348*/ 	.word	0xffffffff


	//   ....[160]....
        /*034c*/ 	.word	0xffffffff


	//   ....[161]....
        /*0350*/ 	.word	0xffffffff


	//   ....[162]....
        /*0354*/ 	.word	0xffffffff


	//   ....[163]....
        /*0358*/ 	.word	0xffffffff


	//   ....[164]....
        /*035c*/ 	.word	0xffffffff


	//   ....[165]....
        /*0360*/ 	.word	0xffffffff


	//   ....[166]....
        /*0364*/ 	.word	0xffffffff


	//   ....[167]....
        /*0368*/ 	.word	0xffffffff


	//   ....[168]....
        /*036c*/ 	.word	0xffffffff


	//   ....[169]....
        /*0370*/ 	.word	0xffffffff


	//   ....[170]....
        /*0374*/ 	.word	0xffffffff


	//   ....[171]....
        /*0378*/ 	.word	0xffffffff


	//   ....[172]....
        /*037c*/ 	.word	0xffffffff


	//   ....[173]....
        /*0380*/ 	.word	0xffffffff


	//   ....[174]....
        /*0384*/ 	.word	0xffffffff


	//   ....[175]....
        /*0388*/ 	.word	0xffffffff


	//   ....[176]....
        /*038c*/ 	.word	0xffffffff


	//   ....[177]....
        /*0390*/ 	.word	0xffffffff


	//   ....[178]....
        /*0394*/ 	.word	0xffffffff


	//   ....[179]....
        /*0398*/ 	.word	0xffffffff


	//   ....[180]....
        /*039c*/ 	.word	0xffffffff


	//   ....[181]....
        /*03a0*/ 	.word	0xffffffff


	//   ....[182]....
        /*03a4*/ 	.word	0xffffffff


	//   ....[183]....
        /*03a8*/ 	.word	0xffffffff


	//   ....[184]....
        /*03ac*/ 	.word	0xffffffff


	//   ....[185]....
        /*03b0*/ 	.word	0xffffffff


	//   ....[186]....
        /*03b4*/ 	.word	0x05000002


	//   ....[187]....
        /*03b8*/ 	.word	0x05000002


	//   ....[188]....
        /*03bc*/ 	.word	0x05000002


	//   ....[189]....
        /*03c0*/ 	.word	0x05000002


	//   ....[190]....
        /*03c4*/ 	.word	0x05000002


	//   ....[191]....
        /*03c8*/ 	.word	0x05000002


	//   ....[192]....
        /*03cc*/ 	.word	0x05000002


	//   ....[193]....
        /*03d0*/ 	.word	0x05000002


	//   ....[194]....
        /*03d4*/ 	.word	0x05000002


	//   ....[195]....
        /*03d8*/ 	.word	0x05000002


	//   ....[196]....
        /*03dc*/ 	.word	0x05000002


	//   ....[197]....
        /*03e0*/ 	.word	0x05000002


	//   ....[198]....
        /*03e4*/ 	.word	0x05000002


	//   ....[199]....
        /*03e8*/ 	.word	0x05000002


	//   ....[200]....
        /*03ec*/ 	.word	0x05000002


	//   ....[201]....
        /*03f0*/ 	.word	0x05000002


	//   ....[202]....
        /*03f4*/ 	.word	0x05000002


	//   ....[203]....
        /*03f8*/ 	.word	0x05000002


	//   ....[204]....
        /*03fc*/ 	.word	0x05000002


	//   ....[205]....
        /*0400*/ 	.word	0x05000002


	//   ....[206]....
        /*0404*/ 	.word	0x05000002


	//   ....[207]....
        /*0408*/ 	.word	0x05000002


	//   ....[208]....
        /*040c*/ 	.word	0x05000002


	//   ....[209]....
        /*0410*/ 	.word	0x05000002


	//   ....[210]....
        /*0414*/ 	.word	0x05000002


	//   ....[211]....
        /*0418*/ 	.word	0x05000002


	//   ....[212]....
        /*041c*/ 	.word	0x05000002


	//   ....[213]....
        /*0420*/ 	.word	0x05000002


	//   ....[214]....
        /*0424*/ 	.word	0x05000002


	//   ....[215]....
        /*0428*/ 	.word	0x05000002


	//   ....[216]....
        /*042c*/ 	.word	0x05000002


	//   ....[217]....
        /*0430*/ 	.word	0x05000002


	//   ....[218]....
        /*0434*/ 	.word	0x05000002


	//   ....[219]....
        /*0438*/ 	.word	0x05000002


	//   ....[220]....
        /*043c*/ 	.word	0x05000002


	//   ....[221]....
        /*0440*/ 	.word	0x05000002


	//   ....[222]....
        /*0444*/ 	.word	0x05000002


	//   ....[223]....
        /*0448*/ 	.word	0x05000002


	//   ....[224]....
        /*044c*/ 	.word	0x05000002


	//   ....[225]....
        /*0450*/ 	.word	0x05000002


	//   ....[226]....
        /*0454*/ 	.word	0x05000002


	//   ....[227]....
        /*0458*/ 	.word	0x05000002


	//   ....[228]....
        /*045c*/ 	.word	0x05000002


	//   ....[229]....
        /*0460*/ 	.word	0x05000002


	//   ....[230]....
        /*0464*/ 	.word	0x05000002


	//   ....[231]....
        /*0468*/ 	.word	0x05000002


	//   ....[232]....
        /*046c*/ 	.word	0x05000002


	//   ....[233]....
        /*0470*/ 	.word	0x05000002


	//----- nvinfo : EIATTR_COOP_GROUP_INSTR_OFFSETS
	.align		4
.L_2029:
        /*0474*/ 	.byte	0x04, 0x28
        /*0476*/ 	.short	(.L_2031 - .L_2030)


	//   ....[0]....
.L_2030:
        /*0478*/ 	.word	0x00001210


	//   ....[1]....
        /*047c*/ 	.word	0x00001260


	//   ....[2]....
        /*0480*/ 	.word	0x000012a0


	//   ....[3]....
        /*0484*/ 	.word	0x000012e0


	//   ....[4]....
        /*0488*/ 	.word	0x00001320


	//   ....[5]....
        /*048c*/ 	.word	0x00001370


	//   ....[6]....
        /*0490*/ 	.word	0x000013f0


	//   ....[7]....
        /*0494*/ 	.word	0x00001430


	//   ....[8]....
        /*0498*/ 	.word	0x00001470


	//   ....[9]....
        /*049c*/ 	.word	0x000014b0


	//   ....[10]....
        /*04a0*/ 	.word	0x000014f0


	//   ....[11]....
        /*04a4*/ 	.word	0x00001760


	//   ....[12]....
        /*04a8*/ 	.word	0x000018c0


	//   ....[13]....
        /*04ac*/ 	.word	0x00001950


	//   ....[14]....
        /*04b0*/ 	.word	0x00001960


	//   ....[15]....
        /*04b4*/ 	.word	0x00001a00


	//   ....[16]....
        /*04b8*/ 	.word	0x00001a30


	//   ....[17]....
        /*04bc*/ 	.word	0x00001ad0


	//   ....[18]....
        /*04c0*/ 	.word	0x00001ae0


	//   ....[19]....
        /*04c4*/ 	.word	0x00001b80


	//   ....[20]....
        /*04c8*/ 	.word	0x00001ba0


	//   ....[21]....
        /*04cc*/ 	.word	0x00001c40


	//   ....[22]....
        /*04d0*/ 	.word	0x00001c50


	//   ....[23]....
        /*04d4*/ 	.word	0x00001cf0


	//   ....[24]....
        /*04d8*/ 	.word	0x00001d00


	//   ....[25]....
        /*04dc*/ 	.word	0x00001de0


	//   ....[26]....
        /*04e0*/ 	.word	0x00001df0


	//   ....[27]....
        /*04e4*/ 	.word	0x00001ea0


	//   ....[28]....
        /*04e8*/ 	.word	0x00001eb0


	//   ....[29]....
        /*04ec*/ 	.word	0x00001f40


	//   ....[30]....
        /*04f0*/ 	.word	0x00001f50


	//   ....[31]....
        /*04f4*/ 	.word	0x00001fe0


	//   ....[32]....
        /*04f8*/ 	.word	0x00001ff0


	//   ....[33]....
        /*04fc*/ 	.word	0x00002080


	//   ....[34]....
        /*0500*/ 	.word	0x00002090


	//   ....[35]....
        /*0504*/ 	.word	0x00002120


	//   ....[36]....
        /*0508*/ 	.word	0x00002130


	//   ....[37]....
        /*050c*/ 	.word	0x000021c0


	//   ....[38]....
        /*0510*/ 	.word	0x000021d0


	//   ....[39]....
        /*0514*/ 	.word	0x00002260


	//   ....[40]....
        /*0518*/ 	.word	0x00002270


	//   ....[41]....
        /*051c*/ 	.word	0x00002300


	//   ....[42]....
        /*0520*/ 	.word	0x00002310


	//   ....[43]....
        /*0524*/ 	.word	0x00002420


	//   ....[44]....
        /*0528*/ 	.word	0x00002430


	//   ....[45]....
        /*052c*/ 	.word	0x000024c0


	//   ....[46]....
        /*0530*/ 	.word	0x000024d0


	//   ....[47]....
        /*0534*/ 	.word	0x00002560


	//   ....[48]....
        /*0538*/ 	.word	0x00002570


	//   ....[49]....
        /*053c*/ 	.word	0x00002600


	//   ....[50]....
        /*0540*/ 	.word	0x00002610


	//   ....[51]....
        /*0544*/ 	.word	0x000026b0


	//   ....[52]....
        /*0548*/ 	.word	0x000026c0


	//   ....[53]....
        /*054c*/ 	.word	0x00002760


	//   ....[54]....
        /*0550*/ 	.word	0x00002830


	//   ....[55]....
        /*0554*/ 	.word	0x00002860


	//   ....[56]....
        /*0558*/ 	.word	0x00002910


	//   ....[57]....
        /*055c*/ 	.word	0x00002940


	//   ....[58]....
        /*0560*/ 	.word	0x000029e0


	//   ....[59]....
        /*0564*/ 	.word	0x000029f0


	//   ....[60]....
        /*0568*/ 	.word	0x00002aa0


	//   ....[61]....
        /*056c*/ 	.word	0x00002ab0


	//   ....[62]....
        /*0570*/ 	.word	0x00002b50


	//   ....[63]....
        /*0574*/ 	.word	0x00002b60


	//   ....[64]....
        /*0578*/ 	.word	0x00002c00


	//   ....[65]....
        /*057c*/ 	.word	0x00002c10


	//   ....[66]....
        /*0580*/ 	.word	0x00002cf0


	//   ....[67]....
        /*0584*/ 	.word	0x00002d00


	//   ....[68]....
        /*0588*/ 	.word	0x00002db0


	//   ....[69]....
        /*058c*/ 	.word	0x00002dc0


	//   ....[70]....
        /*0590*/ 	.word	0x00002e50


	//   ....[71]....
        /*0594*/ 	.word	0x00002e60


	//   ....[72]....
        /*0598*/ 	.word	0x00002ef0


	//   ....[73]....
        /*059c*/ 	.word	0x00002f00


	//   ....[74]....
        /*05a0*/ 	.word	0x00002f90


	//   ....[75]....
        /*05a4*/ 	.word	0x00002fa0


	//   ....[76]....
        /*05a8*/ 	.word	0x00003030


	//   ....[77]....
        /*05ac*/ 	.word	0x00003040


	//   ....[78]....
        /*05b0*/ 	.word	0x000030d0


	//   ....[79]....
        /*05b4*/ 	.word	0x000030e0


	//   ....[80]....
        /*05b8*/ 	.word	0x00003170


	//   ....[81]....
        /*05bc*/ 	.word	0x00003180


	//   ....[82]....
        /*05c0*/ 	.word	0x00003210


	//   ....[83]....
        /*05c4*/ 	.word	0x00003220


	//   ....[84]....
        /*05c8*/ 	.word	0x00003340


	//   ....[85]....
        /*05cc*/ 	.word	0x00003350


	//   ....[86]....
        /*05d0*/ 	.word	0x000033e0


	//   ....[87]....
        /*05d4*/ 	.word	0x000033f0


	//   ....[88]....
        /*05d8*/ 	.word	0x00003480


	//   ....[89]....
        /*05dc*/ 	.word	0x00003490


	//   ....[90]....
        /*05e0*/ 	.word	0x00003520


	//   ....[91]....
        /*05e4*/ 	.word	0x00003530


	//   ....[92]....
        /*05e8*/ 	.word	0x000035c0


	//   ....[93]....
        /*05ec*/ 	.word	0x000035d0


	//   ....[94]....
        /*05f0*/ 	.word	0x00003660


	//   ....[95]....
        /*05f4*/ 	.word	0x00003af0


	//   ....[96]....
        /*05f8*/ 	.word	0x00003d40


	//   ....[97]....
        /*05fc*/ 	.word	0x00003e90


	//   ....[98]....
        /*0600*/ 	.word	0x00003ef0


	//   ....[99]....
        /*0604*/ 	.word	0x00003f00


	//   ....[100]....
        /*0608*/ 	.word	0x00003fa0


	//   ....[101]....
        /*060c*/ 	.word	0x00003fb0


	//   ....[102]....
        /*0610*/ 	.word	0x00004050


	//   ....[103]....
        /*0614*/ 	.word	0x00004060


	//   ....[104]....
        /*0618*/ 	.word	0x00004100


	//   ....[105]....
        /*061c*/ 	.word	0x00004110


	//   ....[106]....
        /*0620*/ 	.word	0x000041b0


	//   ....[107]....
        /*0624*/ 	.word	0x000041c0


	//   ....[108]....
        /*0628*/ 	.word	0x00004260


	//   ....[109]....
        /*062c*/ 	.word	0x00004270


	//   ....[110]....
        /*0630*/ 	.word	0x00004310


	//   ....[111]....
        /*0634*/ 	.word	0x00004320


	//   ....[112]....
        /*0638*/ 	.word	0x000043b0


	//   ....[113]....
        /*063c*/ 	.word	0x000043c0


	//   ....[114]....
        /*0640*/ 	.word	0x00004450


	//   ....[115]....
        /*0644*/ 	.word	0x00004460


	//   ....[116]....
        /*0648*/ 	.word	0x000044f0


	//   ....[117]....
        /*064c*/ 	.word	0x00004500


	//   ....[118]....
        /*0650*/ 	.word	0x00004590


	//   ....[119]....
        /*0654*/ 	.word	0x000045a0


	//   ....[120]....
        /*0658*/ 	.word	0x00004630


	//   ....[121]....
        /*065c*/ 	.word	0x00004640


	//   ....[122]....
        /*0660*/ 	.word	0x000046d0


	//   ....[123]....
        /*0664*/ 	.word	0x000046e0


	//   ....[124]....
        /*0668*/ 	.word	0x00004770


	//   ....[125]....
        /*066c*/ 	.word	0x00004780


	//   ....[126]....
        /*0670*/ 	.word	0x00004810


	//   ....[127]....
        /*0674*/ 	.word	0x00004820


	//   ....[128]....
        /*0678*/ 	.word	0x00004940


	//   ....[129]....
        /*067c*/ 	.word	0x00004950


	//   ....[130]....
        /*0680*/ 	.word	0x000049e0


	//   ....[131]....
        /*0684*/ 	.word	0x000049f0


	//   ....[132]....
        /*0688*/ 	.word	0x00004a80


	//   ....[133]....
        /*068c*/ 	.word	0x00004a90


	//   ....[134]....
        /*0690*/ 	.word	0x00004b20


	//   ....[135]....
        /*0694*/ 	.word	0x00004b30


	//   ....[136]....
        /*0698*/ 	.word	0x00004bc0


	//   ....[137]....
        /*069c*/ 	.word	0x00004bd0


	//   ....[138]....
        /*06a0*/ 	.word	0x00004c50


	//   ....[139]....
        /*06a4*/ 	.word	0x00004c60


	//   ....[140]....
        /*06a8*/ 	.word	0x00004cb0


	//   ....[141]....
        /*06ac*/ 	.word	0x00004e40


	//   ....[142]....
        /*06b0*/ 	.word	0x00004e60


	//   ....[143]....
        /*06b4*/ 	.word	0x00004f10


	//   ....[144]....
        /*06b8*/ 	.word	0x00004f20


	//   ....[145]....
        /*06bc*/ 	.word	0x00004ff0


	//   ....[146]....
        /*06c0*/ 	.word	0x00005000


	//   ....[147]....
        /*06c4*/ 	.word	0x000050b0


	//   ....[148]....
        /*06c8*/ 	.word	0x000050c0


	//   ....[149]....
        /*06cc*/ 	.word	0x00005190


	//   ....[150]....
        /*06d0*/ 	.word	0x000051a0


	//   ....[151]....
        /*06d4*/ 	.word	0x00005260


	//   ....[152]....
        /*06d8*/ 	.word	0x00005270


	//   ....[153]....
        /*06dc*/ 	.word	0x00005330


	//   ....[154]....
        /*06e0*/ 	.word	0x00005340


	//   ....[155]....
        /*06e4*/ 	.word	0x000053f0


	//   ....[156]....
        /*06e8*/ 	.word	0x00005400


	//   ....[157]....
        /*06ec*/ 	.word	0x000054b0


	//   ....[158]....
        /*06f0*/ 	.word	0x000054c0


	//   ....[159]....
        /*06f4*/ 	.word	0x00005570


	//   ....[160]....
        /*06f8*/ 	.word	0x00005580


	//   ....[161]....
        /*06fc*/ 	.word	0x00005630


	//   ....[162]....
        /*0700*/ 	.word	0x00005640


	//   ....[163]....
        /*0704*/ 	.word	0x000056f0


	//   ....[164]....
        /*0708*/ 	.word	0x00005700


	//   ....[165]....
        /*070c*/ 	.word	0x000057b0


	//   ....[166]....
        /*0710*/ 	.word	0x000057c0


	//   ....[167]....
        /*0714*/ 	.word	0x00005870


	//   ....[168]....
        /*0718*/ 	.word	0x00005880


	//   ....[169]....
        /*071c*/ 	.word	0x00005930


	//   ....[170]....
        /*0720*/ 	.word	0x00005940


	//   ....[171]....
        /*0724*/ 	.word	0x00005a80


	//   ....[172]....
        /*0728*/ 	.word	0x00005a90


	//   ....[173]....
        /*072c*/ 	.word	0x00005b30


	//   ....[174]....
        /*0730*/ 	.word	0x00005b40


	//   ....[175]....
        /*0734*/ 	.word	0x00005be0


	//   ....[176]....
        /*0738*/ 	.word	0x00005bf0


	//   ....[177]....
        /*073c*/ 	.word	0x00005c90


	//   ....[178]....
        /*0740*/ 	.word	0x00005ca0


	//   ....[179]....
        /*0744*/ 	.word	0x00005d40


	//   ....[180]....
        /*0748*/ 	.word	0x00005d50


	//   ....[181]....
        /*074c*/ 	.word	0x00005fa0


	//   ....[182]....
        /*0750*/ 	.word	0x00005fc0


	//   ....[183]....
        /*0754*/ 	.word	0x00005fe0


	//   ....[184]....
        /*0758*/ 	.word	0x00006000


	//   ....[185]....
        /*075c*/ 	.word	0x00006020


	//   ....[186]....
        /*0760*/ 	.word	0x000067e0


	//   ....[187]....
        /*0764*/ 	.word	0x00006870


	//   ....[188]....
        /*0768*/ 	.word	0x00006910


	//   ....[189]....
        /*076c*/ 	.word	0x000069e0


	//   ....[190]....
        /*0770*/ 	.word	0x00006a30


	//   ....[191]....
        /*0774*/ 	.word	0x00006b20


	//   ....[192]....
        /*0778*/ 	.word	0x00006b70


	//   ....[193]....
        /*077c*/ 	.word	0x00006c40


	//   ....[194]....
        /*0780*/ 	.word	0x00006c90


	//   ....[195]....
        /*0784*/ 	.word	0x00006d90


	//   ....[196]....
        /*0788*/ 	.word	0x00006de0


	//   ....[197]....
        /*078c*/ 	.word	0x00006ec0


	//   ....[198]....
        /*0790*/ 	.word	0x00006f10


	//   ....[199]....
        /*0794*/ 	.word	0x00007000


	//   ....[200]....
        /*0798*/ 	.word	0x00007050


	//   ....[201]....
        /*079c*/ 	.word	0x00007130


	//   ....[202]....
        /*07a0*/ 	.word	0x00007180


	//   ....[203]....
        /*07a4*/ 	.word	0x00007260


	//   ....[204]....
        /*07a8*/ 	.word	0x000072b0


	//   ....[205]....
        /*07ac*/ 	.word	0x00007390


	//   ....[206]....
        /*07b0*/ 	.word	0x000073e0


	//   ....[207]....
        /*07b4*/ 	.word	0x000074c0


	//   ....[208]....
        /*07b8*/ 	.word	0x00007510


	//   ....[209]....
        /*07bc*/ 	.word	0x000075f0


	//   ....[210]....
        /*07c0*/ 	.word	0x00007640


	//   ....[211]....
        /*07c4*/ 	.word	0x00007720


	//   ....[212]....
        /*07c8*/ 	.word	0x00007770


	//   ....[213]....
        /*07cc*/ 	.word	0x00007850


	//   ....[214]....
        /*07d0*/ 	.word	0x000078a0


	//   ....[215]....
        /*07d4*/ 	.word	0x00007980


	//   ....[216]....
        /*07d8*/ 	.word	0x000079d0


	//   ....[217]....
        /*07dc*/ 	.word	0x00007b30


	//   ....[218]....
        /*07e0*/ 	.word	0x00007b80


	//   ....[219]....
        /*07e4*/ 	.word	0x00007c70


	//   ....[220]....
        /*07e8*/ 	.word	0x00007cc0


	//   ....[221]....
        /*07ec*/ 	.word	0x00007db0


	//   ....[222]....
        /*07f0*/ 	.word	0x00007e00


	//   ....[223]....
        /*07f4*/ 	.word	0x00007ef0


	//   ....[224]....
        /*07f8*/ 	.word	0x00007f40


	//   ....[225]....
        /*07fc*/ 	.word	0x00008030


	//   ....[226]....
        /*0800*/ 	.word	0x00008080


	//   ....[227]....
        /*0804*/ 	.word	0x00008130


	//   ....[228]....
        /*0808*/ 	.word	0x000081d0


	//   ....[229]....
        /*080c*/ 	.word	0x00008270


	//   ....[230]....
        /*0810*/ 	.word	0x000082f0


	//   ....[231]....
        /*0814*/ 	.word	0x00008350


	//   ....[232]....
        /*0818*/ 	.word	0x000083b0


	//   ....[233]....
        /*081c*/ 	.word	0x00008410


	//----- nvinfo : EIATTR_EXIT_INSTR_OFFSETS
	.align		4
.L_2031:
        /*0820*/ 	.byte	0x04, 0x1c
        /*0822*/ 	.short	(.L_2033 - .L_2032)


	//   ....[0]....
.L_2032:
        /*0824*/ 	.word	0x00000070


	//   ....[1]....
        /*0828*/ 	.word	0x000000f0


	//   ....[2]....
        /*082c*/ 	.word	0x00001580


	//   ....[3]....
        /*0830*/ 	.word	0x00006250


	//   ....[4]....
        /*0834*/ 	.word	0x00006790


	//----- nvinfo : EIATTR_CRS_STACK_SIZE
	.align		4
.L_2033:
        /*0838*/ 	.byte	0x04, 0x1e
        /*083a*/ 	.short	(.L_2035 - .L_2034)
.L_2034:
        /*083c*/ 	.word	0x00000000


	//----- nvinfo : EIATTR_CBANK_PARAM_SIZE
	.align		4
.L_2035:
        /*0840*/ 	.byte	0x03, 0x19
        /*0842*/ 	.short	0x0058


	//----- nvinfo : EIATTR_PARAM_CBANK
	.align		4
        /*0844*/ 	.byte	0x04, 0x0a
        /*0846*/ 	.short	(.L_2037 - .L_2036)
	.align		4
.L_2036:
        /*0848*/ 	.word	index@(.nv.constant0._ZN4vllm3moe25grouped_topk_fused_kernelI6__halffiLNS0_11ScoringFuncE0EEEvPT_PfPT1_PKT0_lllllbd)
        /*084c*/ 	.short	0x0210
        /*084e*/ 	.short	0x0058


	//----- nvinfo : EIATTR_SW_WAR
	.align		4
.L_2037:
        /*0850*/ 	.byte	0x04, 0x36
        /*0852*/ 	.short	(.L_2039 - .L_2038)
.L_2038:
        /*0854*/ 	.word	0x00000008
.L_2039:


//--------------------- .nv.info._ZN4vllm3moe44grouped_topk_fused_small_expert_count_kernelI6__halffiLNS0_11ScoringFuncE0ELi128ELb0ELi8EEEvPT_PfPT1_PKT0_llllllbd --------------------------
	.section	.nv.info._ZN4vllm3moe44grouped_topk_fused_small_expert_count_kernelI6__halffiLNS0_11ScoringFuncE0ELi128ELb0ELi8EEEvPT_PfPT1_PKT0_llllllbd,"",@"SHT_CUDA_INFO"
	.sectionflags	@""
	.align	4


	//----- nvinfo : EIATTR_CUDA_API_VERSION
	.align		4
        /*0000*/ 	.byte	0x04, 0x37
        /*0002*/ 	.short	(.L_2041 - .L_2040)
.L_2040:
        /*0004*/ 	.word	0x00000082


	//----- nvinfo : EIATTR_KPARAM_INFO
	.align		4
.L_2041:
        /*0008*/ 	.byte	0x04, 0x17
        /*000a*/ 	.short	(.L_2043 - .L_2042)
.L_2042:
        /*000c*/ 	.word	0x00000000
        /*0010*/ 	.short	0x000b
        /*0012*/ 	.short	0x0058
        /*0014*/ 	.byte	0x00, 0xf0, 0x21, 0x00


	//----- nvinfo : EIATTR_KPARAM_INFO
	.align		4
.L_2043:
        /*0018*/ 	.byte	0x04, 0x17
        /*001a*/ 	.short	(.L_2045 - .L_2044)
.L_2044:
        /*001c*/ 	.word	0x00000000
        /*0020*/ 	.short	0x000a
        /*0022*/ 	.short	0x0050
        /*0024*/ 	.byte	0x00, 0xf0, 0x05, 0x00


	//----- nvinfo : EIATTR_KPARAM_INFO
	.align		4
.L_2045:
        /*0028*/ 	.byte	0x04, 0x17
        /*002a*/ 	.short	(.L_2047 - .L_2046)
.L_2046:
        /*002c*/ 	.word	0x00000000
        /*0030*/ 	.short	0x0009
        /*0032*/ 	.short	0x0048
        /*0034*/ 	.byte	0x00, 0xf0, 0x21, 0x00


	//----- nvinfo : EIATTR_KPARAM_INFO
	.align		4
.L_2047:
        /*0038*/ 	.byte	0x04, 0x17
        /*003a*/ 	.short	(.L_2049 - .L_2048)
.L_2048:
        /*003c*/ 	.word	0x00000000
        /*0040*/ 	.short	0x0008
        /*0042*/ 	.short	0x0040
        /*0044*/ 	.byte	0x00, 0xf0, 0x21, 0x00


	//----- nvinfo : EIATTR_KPARAM_INFO
	.align		4
.L_2049:
        /*0048*/ 	.byte	0x04, 0x17
        /*004a*/ 	.short	(.L_2051 - .L_2050)
.L_2050:
        /*004c*/ 	.word	0x00000000
        /*0050*/ 	.short	0x0007
        /*0052*/ 	.short	0x0038
        /*0054*/ 	.byte	0x00, 0xf0, 0x21, 0x00


	//----- nvinfo : EIATTR_KPARAM_INFO
	.align		4
.L_2051:
        /*0058*/ 	.byte	0x04, 0x17
        /*005a*/ 	.short	(.L_2053 - .L_2052)
.L_2052:
        /*005c*/ 	.word	0x00000000
        /*0060*/ 	.short	0x0006
        /*0062*/ 	.short	0x0030
        /*0064*/ 	.byte	0x00, 0xf0, 0x21, 0x00


	//----- nvinfo : EIATTR_KPARAM_INFO
	.align		4
.L_2053:
        /*0068*/ 	.byte	0x04, 0x17
        /*006a*/ 	.short	(.L_2055 - .L_2054)
.L_2054:
        /*006c*/ 	.word	0x00000000
        /*0070*/ 	.short	0x0005
        /*0072*/ 	.short	0x0028
        /*0074*/ 	.byte	0x00, 0xf0, 0x21, 0x00


	//----- nvinfo : EIATTR_KPARAM_INFO
	.align		4
.L_2055:
        /*0078*/ 	.byte	0x04, 0x17
        /*007a*/ 	.short	(.L_2057 - .L_2056)
.L_2056:
        /*007c*/ 	.word	0x00000000
        /*0080*/ 	.short	0x0004
        /*0082*/ 	.short	0x0020
        /*0084*/ 	.byte	0x00, 0xf0, 0x21, 0x00


	//----- nvinfo : EIATTR_KPARAM_INFO
	.align		4
.L_2057:
        /*0088*/ 	.byte	0x04, 0x17
        /*008a*/ 	.short	(.L_2059 - .L_2058)
.L_2058:
        /*008c*/ 	.word	0x00000000
        /*0090*/ 	.short	0x0003
        /*0092*/ 	.short	0x0018
        /*0094*/ 	.byte	0x00, 0xf0, 0x21, 0x00


	//----- nvinfo : EIATTR_KPARAM_INFO
	.align		4
.L_2059:
        /*0098*/ 	.byte	0x04, 0x17
        /*009a*/ 	.short	(.L_2061 - .L_2060)
.L_2060:
        /*009c*/ 	.word	0x00000000
        /*00a0*/ 	.short	0x0002
        /*00a2*/ 	.short	0x0010
        /*00a4*/ 	.byte	0x00, 0xf0, 0x21, 0x00


	//----- nvinfo : EIATTR_KPARAM_INFO
	.align		4
.L_2061:
        /*00a8*/ 	.byte	0x04, 0x17
        /*00aa*/ 	.short	(.L_2063 - .L_2062)
.L_2062:
        /*00ac*/ 	.word	0x00000000
        /*00b0*/ 	.short	0x0001
        /*00b2*/ 	.short	0x0008
        /*00b4*/ 	.byte	0x00, 0xf0, 0x21, 0x00


	//----- nvinfo : EIATTR_KPARAM_INFO
	.align		4
.L_2063:
        /*00b8*/ 	.byte	0x04, 0x17
        /*00ba*/ 	.short	(.L_2065 - .L_2064)
.L_2064:
        /*00bc*/ 	.word	0x00000000
        /*00c0*/ 	.short	0x0000
        /*00c2*/ 	.short	0x0000
        /*00c4*/ 	.byte	0x00, 0xf0, 0x21, 0x00


	//----- nvinfo : EIATTR_SPARSE_MMA_MASK
	.align		4
.L_2065:
        /*00c8*/ 	.byte	0x03, 0x50
        /*00ca*/ 	.short	0x0000


	//----- nvinfo : EIATTR_MAXREG_COUNT
	.align		4
        /*00cc*/ 	.byte	0x03, 0x1b
        /*00ce*/ 	.short	0x00ff


	//----- nvinfo : EIATTR_NUM_BARRIERS
	.align		4
        /*00d0*/ 	.byte	0x02, 0x4c
        /*00d2*/ 	.byte	0x01
	.zero		1


	//----- nvinfo : EIATTR_MERCURY_ISA_VERSION
	.align		4
        /*00d4*/ 	.byte	0x03, 0x5f
        /*00d6*/ 	.short	0x0101


	//----- nvinfo : EIATTR_COOP_GROUP_MASK_REGIDS
	.align		4
        /*00d8*/ 	.byte	0x04, 0x29
        /*00da*/ 	.short	(.L_2067 - .L_2066)


	//   ....[0]....
.L_2066:
        /*00dc*/ 	.word	0xffffffff


	//   ....[1]....
        /*00e0*/ 	.word	0xffffffff


	//   ....[2]....
        /*00e4*/ 	.word	0xffffffff


	//   ....[3]....
        /*00e8*/ 	.word	0xffffffff


	//   ....[4]....
        /*00ec*/ 	.word	0xffffffff


	//   ....[5]....
        /*00f0*/ 	.word	0xffffffff


	//   ....[6]....
        /*00f4*/ 	.word	0xffffffff


	//   ....[7]....
        /*00f8*/ 	.word	0xffffffff


	//   ....[8]....
        /*00fc*/ 	.word	0xffffffff


	//   ....[9]....
        /*0100*/ 	.word	0xffffffff


	//   ....[10]....
        /*0104*/ 	.word	0xffffffff


	//   ....[11]....
        /*0108*/ 	.word	0xffffffff


	//   ....[12]....
        /*010c*/ 	.word	0xffffffff


	//   ....[13]....
        /*0110*/ 	.word	0xffffffff


	//   ....[14]....
        /*0114*/ 	.word	0xffffffff


	//   ....[15]....
        /*0118*/ 	.word	0xffffffff


	//   ....[16]....
        /*011c*/ 	.word	0xffffffff


	//   ....[17]....
        /*0120*/ 	.word	0xffffffff


	//   ....[18]....
        /*0124*/ 	.word	0xffffffff


	//   ....[19]....
        /*0128*/ 	.word	0xffffffff


	//   ....[20]....
        /*012c*/ 	.word	0xffffffff


	//   ....[21]....
        /*0130*/ 	.word	0xffffffff


	//   ....[22]....
        /*0134*/ 	.word	0xffffffff


	//   ....[23]....
        /*0138*/ 	.word	0xffffffff


	//   ....[24]....
        /*013c*/ 	.word	0xffffffff


	//   ....[25]....
        /*0140*/ 	.word	0xffffffff


	//   ....[26]....
        /*0144*/ 	.word	0xffffffff


	//   ....[27]....
        /*0148*/ 	.word	0xffffffff


	//   ....[28]....
        /*014c*/ 	.word	0xffffffff


	//   ....[29]....
        /*0150*/ 	.word	0xffffffff


	//   ....[30]....
        /*0154*/ 	.word	0xffffffff


	//   ....[31]....
        /*0158*/ 	.word	0xffffffff


	//   ....[32]....
        /*015c*/ 	.word	0xffffffff


	//   ....[33]....
        /*0160*/ 	.word	0xffffffff


	//   ....[34]....
        /*0164*/ 	.word	0xffffffff


	//   ....[35]....
        /*0168*/ 	.word	0xffffffff


	//----- nvinfo : EIATTR_COOP_GROUP_INSTR_OFFSETS
	.align		4
.L_2067:
        /*016c*/ 	.byte	0x04, 0x28
        /*016e*/ 	.short	(.L_2069 - .L_2068)


	//   ....[0]....
.L_2068:
        /*0170*/ 	.word	0x00000190


	//   ....[1]....
        /*0174*/ 	.word	0x00000900


	//   ....[2]....
        /*0178*/ 	.word	0x00000930


	//   ....[3]....
        /*017c*/ 	.word	0x000009a0


	//   ....[4]....
        /*0180*/ 	.word	0x000009b0


	//   ....[5]....
        /*0184*/ 	.word	0x00000a00


	//   ....[6]....
        /*0188*/ 	.word	0x00000a10


	//   ....[7]....
        /*018c*/ 	.word	0x00000a60


	//   ....[8]....
        /*0190*/ 	.word	0x00000a70


	//   ....[9]....
        /*0194*/ 	.word	0x00000ac0


	//   ....[10]....
        /*0198*/ 	.word	0x00000ad0


	//   ....[11]....
        /*019c*/ 	.word	0x00000b70


	//   ....[12]....
        /*01a0*/ 	.word	0x00000ba0


	//   ....[13]....
        /*01a4*/ 	.word	0x00000c00


	//   ....[14]....
        /*01a8*/ 	.word	0x00000c10


	//   ....[15]....
        /*01ac*/ 	.word	0x00000c60


	//   ....[16]....
        /*01b0*/ 	.word	0x00000c70


	//   ....[17]....
        /*01b4*/ 	.word	0x00000cd0


	//   ....[18]....
        /*01b8*/ 	.word	0x00000cf0


	//   ....[19]....
        /*01bc*/ 	.word	0x00000d50


	//   ....[20]....
        /*01c0*/ 	.word	0x00000d60


	//   ....[21]....
        /*01c4*/ 	.word	0x00000e80


	//   ....[22]....
        /*01c8*/ 	.word	0x00000e90


	//   ....[23]....
        /*01cc*/ 	.word	0x00000ee0


	//   ....[24]....
        /*01d0*/ 	.word	0x00000ef0


	//   ....[25]....
        /*01d4*/ 	.word	0x00000f40


	//   ....[26]....
        /*01d8*/ 	.word	0x00000f50


	//   ....[27]....
        /*01dc*/ 	.word	0x00000fa0


	//   ....[28]....
        /*01e0*/ 	.word	0x00000fb0


	//   ....[29]....
        /*01e4*/ 	.word	0x00001000


	//   ....[30]....
        /*01e8*/ 	.word	0x00001010


	//   ....[31]....
        /*01ec*/ 	.word	0x000011e0


	//   ....[32]....
        /*01f0*/ 	.word	0x00001240


	//   ....[33]....
        /*01f4*/ 	.word	0x00001260


	//   ....[34]....
        /*01f8*/ 	.word	0x00001290


	//   ....[35]....
        /*01fc*/ 	.word	0x000012c0


	//----- nvinfo : EIATTR_EXIT_INSTR_OFFSETS
	.align		4
.L_2069:
        /*0200*/ 	.byte	0x04, 0x1c
        /*0202*/ 	.short	(.L_2071 - .L_2070)


	//   ....[0]....
.L_2070:
        /*0204*/ 	.word	0x00001590


	//----- nvinfo : EIATTR_CRS_STACK_SIZE
	.align		4
.L_2071:
        /*0208*/ 	.byte	0x04, 0x1e
        /*020a*/ 	.short	(.L_2073 - .L_2072)
.L_2072:
        /*020c*/ 	.word	0x00000000


	//----- nvinfo : EIATTR_CBANK_PARAM_SIZE
	.align		4
.L_2073:
        /*0210*/ 	.byte	0x03, 0x19
        /*0212*/ 	.short	0x0060


	//----- nvinfo : EIATTR_PARAM_CBANK
	.align		4
        /*0214*/ 	.byte	0x04, 0x0a
        /*0216*/ 	.short	(.L_2075 - .L_2074)
	.align		4
.L_2074:
        /*0218*/ 	.word	index@(.nv.constant0._ZN4vllm3moe44grouped_topk_fused_small_expert_count_kernelI6__halffiLNS0_11ScoringFuncE0ELi128ELb0ELi8EEEvPT_PfPT1_PKT0_llllllbd)
        /*021c*/ 	.short	0x0210
        /*021e*/ 	.short	0x0060


	//----- nvinfo : EIATTR_SW_WAR
	.align		4
.L_2075:
        /*0220*/ 	.byte	0x04, 0x36
        /*0222*/ 	.short	(.L_2077 - .L_2076)
.L_2076:
        /*0224*/ 	.word	0x00000008
.L_2077:


//--------------------- .nv.info._ZN4vllm3moe44grouped_topk_fused_small_expert_count_kernelI6__halffiLNS0_11ScoringFuncE0ELi384ELb0ELi8EEEvPT_PfPT1_PKT0_llllllbd --------------------------
	.section	.nv.info._ZN4vllm3moe44grouped_topk_fused_small_expert_count_kernelI6__halffiLNS0_11ScoringFuncE0ELi384ELb0ELi8EEEvPT_PfPT1_PKT0_llllllbd,"",@"SHT_CUDA_INFO"
	.sectionflags	@""
	.align	4


	//----- nvinfo : EIATTR_CUDA_API_VERSION
	.align		4
        /*0000*/ 	.byte	0x04, 0x37
        /*0002*/ 	.short	(.L_2079 - .L_2078)
.L_2078:
        /*0004*/ 	.word	0x00000082


	//----- nvinfo : EIATTR_KPARAM_INFO
	.align		4
.L_2079:
        /*0008*/ 	.byte	0x04, 0x17
        /*000a*/ 	.short	(.L_2081 - .L_2080)
.L_2080:
        /*000c*/ 	.word	0x00000000
        /*0010*/ 	.short	0x000b
        /*0012*/ 	.short	0x0058
        /*0014*/ 	.byte	0x00, 0xf0, 0x21, 0x00


	//----- nvinfo : EIATTR_KPARAM_INFO
	.align		4
.L_2081:
        /*0018*/ 	.byte	0x04, 0x17
        /*001a*/ 	.short	(.L_2083 - .L_2082)
.L_2082:
        /*001c*/ 	.word	0x00000000
        /*0020*/ 	.short	0x000a
        /*0022*/ 	.short	0x0050
        /*0024*/ 	.byte	0x00, 0xf0, 0x05, 0x00


	//----- nvinfo : EIATTR_KPARAM_INFO
	.align		4
.L_2083:
        /*0028*/ 	.byte	0x04, 0x17
        /*002a*/ 	.short	(.L_2085 - .L_2084)
.L_2084:
        /*002c*/ 	.word	0x00000000
        /*0030*/ 	.short	0x0009
        /*0032*/ 	.short	0x0048
        /*0034*/ 	.byte	0x00, 0xf0, 0x21, 0x00


	//----- nvinfo : EIATTR_KPARAM_INFO
	.align		4
.L_2085:
        /*0038*/ 	.byte	0x04, 0x17
        /*003a*/ 	.short	(.L_2087 - .L_2086)
.L_2086:
        /*003c*/ 	.word	0x00000000
        /*0040*/ 	.short	0x0008
        /*0042*/ 	.short	0x0040
        /*0044*/ 	.byte	0x00, 0xf0, 0x21, 0x00


	//----- nvinfo : EIATTR_KPARAM_INFO
	.align		4
.L_2087:
        /*0048*/ 	.byte	0x04, 0x17
        /*004a*/ 	.short	(.L_2089 - .L_2088)
.L_2088:
        /*004c*/ 	.word	0x00000000
        /*0050*/ 	.short	0x0007
        /*0052*/ 	.short	0x0038
        /*0054*/ 	.byte	0x00, 0xf0, 0x21, 0x00


	//----- nvinfo : EIATTR_KPARAM_INFO
	.align		4
.L_2089:
        /*0058*/ 	.byte	0x04, 0x17
        /*005a*/ 	.short	(.L_2091 - .L_2090)
.L_2090:
        /*005c*/ 	.word	0x00000000
        /*0060*/ 	.short	0x0006
        /*0062*/ 	.short	0x0030
        /*0064*/ 	.byte	0x00, 0xf0, 0x21, 0x00


	//----- nvinfo : EIATTR_KPARAM_INFO
	.align		4
.L_2091:
        /*0068*/ 	.byte	0x04, 0x17
        /*006a*/ 	.short	(.L_2093 - .L_2092)
.L_2092:
        /*006c*/ 	.word	0x00000000
        /*0070*/ 	.short	0x0005
        /*0072*/ 	.short	0x0028
        /*0074*/ 	.byte	0x00, 0xf0, 0x21, 0x00


	//----- nvinfo : EIATTR_KPARAM_INFO
	.align		4
.L_2093:
        /*0078*/ 	.byte	0x04, 0x17
        /*007a*/ 	.short	(.L_2095 - .L_2094)
.L_2094:
        /*007c*/ 	.word	0x00000000
        /*0080*/ 	.short	0x0004
        /*0082*/ 	.short	0x0020
        /*0084*/ 	.byte	0x00, 0xf0, 0x21, 0x00


	//----- nvinfo : EIATTR_KPARAM_INFO
	.align		4
.L_2095:
        /*0088*/ 	.byte	0x04, 0x17
        /*008a*/ 	.short	(.L_2097 - .L_2096)
.L_2096:
        /*008c*/ 	.word	0x00000000
        /*0090*/ 	.short	0x0003
        /*0092*/ 	.short	0x0018
        /*0094*/ 	.byte	0x00, 0xf0, 0x21, 0x00


	//----- nvinfo : EIATTR_KPARAM_INFO
	.align		4
.L_2097:
        /*0098*/ 	.byte	0x04, 0x17
        /*009a*/ 	.short	(.L_2099 - .L_2098)
.L_2098:
        /*009c*/ 	.word	0x00000000
        /*00a0*/ 	.short	0x0002
        /*00a2*/ 	.short	0x0010
        /*00a4*/ 	.byte	0x00, 0xf0, 0x21, 0x00


	//----- nvinfo : EIATTR_KPARAM_INFO
	.align		4
.L_2099:
        /*00a8*/ 	.byte	0x04, 0x17
        /*00aa*/ 	.short	(.L_2101 - .L_2100)
.L_2100:
        /*00ac*/ 	.word	0x00000000
        /*00b0*/ 	.short	0x0001
        /*00b2*/ 	.short	0x0008
        /*00b4*/ 	.byte	0x00, 0xf0, 0x21, 0x00


	//----- nvinfo : EIATTR_KPARAM_INFO
	.align		4
.L_2101:
        /*00b8*/ 	.byte	0x04, 0x17
        /*00ba*/ 	.short	(.L_2103 - .L_2102)
.L_2102:
        /*00bc*/ 	.word	0x00000000
        /*00c0*/ 	.short	0x0000
        /*00c2*/ 	.short	0x0000
        /*00c4*/ 	.byte	0x00, 0xf0, 0x21, 0x00


	//----- nvinfo : EIATTR_SPARSE_MMA_MASK
	.align		4
.L_2103:
        /*00c8*/ 	.byte	0x03, 0x50
        /*00ca*/ 	.short	0x0000


	//----- nvinfo : EIATTR_MAXREG_COUNT
	.align		4
        /*00cc*/ 	.byte	0x03, 0x1b
        /*00ce*/ 	.short	0x00ff


	//----- nvinfo : EIATTR_NUM_BARRIERS
	.align		4
        /*00d0*/ 	.byte	0x02, 0x4c
        /*00d2*/ 	.byte	0x01
	.zero		1


	//----- nvinfo : EIATTR_MERCURY_ISA_VERSION
	.align		4
        /*00d4*/ 	.byte	0x03, 0x5f
        /*00d6*/ 	.short	0x0101


	//----- nvinfo : EIATTR_COOP_GROUP_MASK_REGIDS
	.align		4
        /*00d8*/ 	.byte	0x04, 0x29
        /*00da*/ 	.short	(.L_2105 - .L_2104)


	//   ....[0]....
.L_2104:
        /*00dc*/ 	.word	0xffffffff


	//   ....[1]....
        /*00e0*/ 	.word	0xffffffff


	//   ....[2]....
        /*00e4*/ 	.word	0xffffffff


	//   ....[3]....
        /*00e8*/ 	.word	0xffffffff


	//   ....[4]....
        /*00ec*/ 	.word	0xffffffff


	//   ....[5]....
        /*00f0*/ 	.word	0xffffffff


	//   ....[6]....
        /*00f4*/ 	.word	0xffffffff


	//   ....[7]....
        /*00f8*/ 	.word	0xffffffff


	//   ....[8]....
        /*00fc*/ 	.word	0xffffffff


	//   ....[9]....
        /*0100*/ 	.word	0xffffffff


	//   ....[10]....
        /*0104*/ 	.word	0xffffffff


	//   ....[11]....
        /*0108*/ 	.word	0xffffffff


	//   ....[12]....
        /*010c*/ 	.word	0xffffffff


	//   ....[13]....
        /*0110*/ 	.word	0xffffffff


	//   ....[14]....
        /*0114*/ 	.word	0xffffffff


	//   ....[15]....
        /*0118*/ 	.word	0xffffffff


	//   ....[16]....
        /*011c*/ 	.word	0xffffffff


	//   ....[17]....
        /*0120*/ 	.word	0xffffffff


	//   ....[18]....
        /*0124*/ 	.word	0xffffffff


	//   ....[19]....
        /*0128*/ 	.word	0xffffffff


	//   ....[20]....
        /*012c*/ 	.word	0xffffffff


	//   ....[21]....
        /*0130*/ 	.word	0xffffffff


	//   ....[22]....
        /*0134*/ 	.word	0xffffffff


	//   ....[23]....
        /*0138*/ 	.word	0xffffffff


	//   ....[24]....
        /*013c*/ 	.word	0xffffffff


	//   ....[25]....
        /*0140*/ 	.word	0xffffffff


	//   ....[26]....
        /*0144*/ 	.word	0xffffffff


	//   ....[27]....
        /*0148*/ 	.word	0xffffffff


	//   ....[28]....
        /*014c*/ 	.word	0xffffffff


	//   ....[29]....
        /*0150*/ 	.word	0xffffffff


	//   ....[30]....
        /*0154*/ 	.word	0xffffffff


	//   ....[31]....
        /*0158*/ 	.word	0xffffffff


	//   ....[32]....
        /*015c*/ 	.word	0xffffffff


	//   ....[33]....
        /*0160*/ 	.word	0xffffffff


	//   ....[34]....
        /*0164*/ 	.word	0xffffffff


	//   ....[35]....
        /*0168*/ 	.word	0xffffffff


	//   ....[36]....
        /*016c*/ 	.word	0xffffffff


	//   ....[37]....
        /*0170*/ 	.word	0xffffffff


	//   ....[38]....
        /*0174*/ 	.word	0xffffffff


	//   ....[39]....
        /*0178*/ 	.word	0xffffffff


	//   ....[40]....
        /*017c*/ 	.word	0xffffffff


	//   ....[41]....
        /*0180*/ 	.word	0xffffffff


	//   ....[42]....
        /*0184*/ 	.word	0xffffffff


	//   ....[43]....
        /*0188*/ 	.word	0xffffffff


	//   ....[44]....
        /*018c*/ 	.word	0xffffffff


	//   ....[45]....
        /*0190*/ 	.word	0xffffffff


	//   ....[46]....
        /*0194*/ 	.word	0xffffffff


	//   ....[47]....
        /*0198*/ 	.word	0xffffffff


	//   ....[48]....
        /*019c*/ 	.word	0xffffffff


	//   ....[49]....
        /*01a0*/ 	.word	0xffffffff


	//   ....[50]....
        /*01a4*/ 	.word	0xffffffff


	//   ....[51]....
        /*01a8*/ 	.word	0xffffffff


	//   ....[52]....
        /*01ac*/ 	.word	0xffffffff


	//   ....[53]....
        /*01b0*/ 	.word	0xffffffff


	//   ....[54]....
        /*01b4*/ 	.word	0xffffffff


	//   ....[55]....
        /*01b8*/ 	.word	0xffffffff


	//   ....[56]....
        /*01bc*/ 	.word	0xffffffff


	//   ....[57]....
        /*01c0*/ 	.word	0xffffffff


	//   ....[58]....
        /*01c4*/ 	.word	0xffffffff


	//   ....[59]....
        /*01c8*/ 	.word	0xffffffff


	//   ....[60]....
        /*01cc*/ 	.word	0xffffffff


	//   ....[61]....
        /*01d0*/ 	.word	0xffffffff


	//   ....[62]....
        /*01d4*/ 	.word	0xffffffff


	//   ....[63]....
        /*01d8*/ 	.word	0xffffffff


	//   ....[64]....
        /*01dc*/ 	.word	0xffffffff


	//   ....[65]....
        /*01e0*/ 	.word	0xffffffff


	//   ....[66]....
        /*01e4*/ 	.word	0xffffffff


	//   ....[67]....
        /*01e8*/ 	.word	0xffffffff


	//   ....[68]....
        /*01ec*/ 	.word	0xffffffff


	//   ....[69]....
        /*01f0*/ 	.word	0xffffffff


	//   ....[70]....
        /*01f4*/ 	.word	0xffffffff


	//   ....[71]....
        /*01f8*/ 	.word	0xffffffff


	//   ....[72]....
        /*01fc*/ 	.word	0xffffffff


	//   ....[73]....
        /*0200*/ 	.word	0xffffffff


	//   ....[74]....
        /*0204*/ 	.word	0xffffffff


	//   ....[75]....
        /*0208*/ 	.word	0xffffffff


	//   ....[76]....
        /*020c*/ 	.word	0xffffffff


	//   ....[77]....
        /*0210*/ 	.word	0xffffffff


	//   ....[78]....
        /*0214*/ 	.word	0xffffffff


	//   ....[79]....
        /*0218*/ 	.word	0xffffffff


	//   ....[80]....
        /*021c*/ 	.word	0xffffffff


	//   ....[81]....
        /*0220*/ 	.word	0xffffffff


	//   ....[82]....
        /*0224*/ 	.word	0xffffffff


	//   ....[83]....
        /*0228*/ 	.word	0xffffffff


	//   ....[84]....
        /*022c*/ 	.word	0xffffffff


	//   ....[85]....
        /*0230*/ 	.word	0xffffffff


	//----- nvinfo : EIATTR_COOP_GROUP_INSTR_OFFSETS
	.align		4
.L_2105:
        /*0234*/ 	.byte	0x04, 0x28
        /*0236*/ 	.short	(.L_2107 - .L_2106)


	//   ....[0]....
.L_2106:
        /*0238*/ 	.word	0x00000190


	//   ....[1]....
        /*023c*/ 	.word	0x000009a0


	//   ....[2]....
        /*0240*/ 	.word	0x000009b0


	//   ....[3]....
        /*0244*/ 	.word	0x00000a00


	//   ....[4]....
        /*0248*/ 	.word	0x00000a10


	//   ....[5]....
        /*024c*/ 	.word	0x00000a60


	//   ....[6]....
        /*0250*/ 	.word	0x00000a70


	//   ....[7]....
        /*0254*/ 	.word	0x00000ac0


	//   ....[8]....
        /*0258*/ 	.word	0x00000ad0


	//   ....[9]....
        /*025c*/ 	.word	0x00000b30


	//   ....[10]....
        /*0260*/ 	.word	0x00000b60


	//   ....[11]....
        /*0264*/ 	.word	0x00000c50


	//   ....[12]....
        /*0268*/ 	.word	0x00000c80


	//   ....[13]....
        /*026c*/ 	.word	0x00000d00


	//   ....[14]....
        /*0270*/ 	.word	0x00000d10


	//   ....[15]....
        /*0274*/ 	.word	0x00000d60


	//   ....[16]....
        /*0278*/ 	.word	0x00000d70


	//   ....[17]....
        /*027c*/ 	.word	0x00000dc0


	//   ....[18]....
        /*0280*/ 	.word	0x00000dd0


	//   ....[19]....
        /*0284*/ 	.word	0x00000e20


	//   ....[20]....
        /*0288*/ 	.word	0x00000e30


	//   ....[21]....
        /*028c*/ 	.word	0x00000fd0


	//   ....[22]....
        /*0290*/ 	.word	0x00000fe0


	//   ....[23]....
        /*0294*/ 	.word	0x00001030


	//   ....[24]....
        /*0298*/ 	.word	0x00001040


	//   ....[25]....
        /*029c*/ 	.word	0x00001090


	//   ....[26]....
        /*02a0*/ 	.word	0x000010a0


	//   ....[27]....
        /*02a4*/ 	.word	0x000010f0


	//   ....[28]....
        /*02a8*/ 	.word	0x00001100


	//   ....[29]....
        /*02ac*/ 	.word	0x00001150


	//   ....[30]....
        /*02b0*/ 	.word	0x00001160


	//   ....[31]....
        /*02b4*/ 	.word	0x000016a0


	//   ....[32]....
        /*02b8*/ 	.word	0x000016b0


	//   ....[33]....
        /*02bc*/ 	.word	0x00001700


	//   ....[34]....
        /*02c0*/ 	.word	0x00001710


	//   ....[35]....
        /*02c4*/ 	.word	0x00001760


	//   ....[36]....
        /*02c8*/ 	.word	0x00001770


	//   ....[37]....
        /*02cc*/ 	.word	0x000017c0


	//   ....[38]....
        /*02d0*/ 	.word	0x000017d0


	//   ....[39]....
        /*02d4*/ 	.word	0x00001820


	//   ....[40]....
        /*02d8*/ 	.word	0x00001830


	//   ....[41]....
        /*02dc*/ 	.word	0x000018c0


	//   ....[42]....
        /*02e0*/ 	.word	0x000018d0


	//   ....[43]....
        /*02e4*/ 	.word	0x00001920


	//   ....[44]....
        /*02e8*/ 	.word	0x00001930


	//   ....[45]....
        /*02ec*/ 	.word	0x00001980


	//   ....[46]....
        /*02f0*/ 	.word	0x00001990


	//   ....[47]....
        /*02f4*/ 	.word	0x000019e0


	//   ....[48]....
        /*02f8*/ 	.word	0x000019f0


	//   ....[49]....
        /*02fc*/ 	.word	0x00001a40


	//   ....[50]....
        /*0300*/ 	.word	0x00001a50


	//   ....[51]....
        /*0304*/ 	.word	0x00001af0


	//   ....[52]....
        /*0308*/ 	.word	0x00001b00


	//   ....[53]....
        /*030c*/ 	.word	0x00001b50


	//   ....[54]....
        /*0310*/ 	.word	0x00001b60


	//   ....[55]....
        /*0314*/ 	.word	0x00001bb0


	//   ....[56]....
        /*0318*/ 	.word	0x00001bc0


	//   ....[57]....
        /*031c*/ 	.word	0x00001c10


	//   ....[58]....
        /*0320*/ 	.word	0x00001c20


	//   ....[59]....
        /*0324*/ 	.word	0x00001c70


	//   ....[60]....
        /*0328*/ 	.word	0x00001c80


	//   ....[61]....
        /*032c*/ 	.word	0x00001d10


	//   ....[62]....
        /*0330*/ 	.word	0x00001d20


	//   ....[63]....
        /*0334*/ 	.word	0x00001d70


	//   ....[64]....
        /*0338*/ 	.word	0x00001d80


	//   ....[65]....
        /*033c*/ 	.word	0x00001dd0


	//   ....[66]....
        /*0340*/ 	.word	0x00001de0


	//   ....[67]....
        /*0344*/ 	.word	0x00001e40


	//   ....[68]....
        /*0348*/ 	.word	0x00001e50


	//   ....[69]....
        /*034c*/ 	.word	0x00001ec0


	//   ....[70]....
        /*0350*/ 	.word	0x00001f00


	//   ....[71]....
        /*0354*/ 	.word	0x00002150


	//   ....[72]....
        /*0358*/ 	.word	0x00002160


	//   ....[73]....
        /*035c*/ 	.word	0x000021b0


	//   ....[74]....
        /*0360*/ 	.word	0x000021c0


	//   ....[75]....
        /*0364*/ 	.word	0x00002210


	//   ....[76]....
        /*0368*/ 	.word	0x00002220


	//   ....[77]....
        /*036c*/ 	.word	0x00002280


	//   ....[78]....
        /*0370*/ 	.word	0x00002290


	//   ....[79]....
        /*0374*/ 	.word	0x000022e0


	//   ....[80]....
        /*0378*/ 	.word	0x000022f0


	//   ....[81]....
        /*037c*/ 	.word	0x00002570


	//   ....[82]....
        /*0380*/ 	.word	0x000025d0


	//   ....[83]....
        /*0384*/ 	.word	0x000025f0


	//   ....[84]....
        /*0388*/ 	.word	0x00002620


	//   ....[85]....
        /*038c*/ 	.word	0x00002650


	//----- nvinfo : EIATTR_EXIT_INSTR_OFFSETS
	.align		4
.L_2107:
        /*0390*/ 	.byte	0x04, 0x1c
        /*0392*/ 	.short	(.L_2109 - .L_2108)


	//   ....[0]....
.L_2108:
        /*0394*/ 	.word	0x00002920


	//----- nvinfo : EIATTR_CRS_STACK_SIZE
	.align		4
.L_2109:
        /*0398*/ 	.byte	0x04, 0x1e
        /*039a*/ 	.short	(.L_2111 - .L_2110)
.L_2110:
        /*039c*/ 	.word	0x00000000


	//----- nvinfo : EIATTR_CBANK_PARAM_SIZE
	.align		4
.L_2111:
        /*03a0*/ 	.byte	0x03, 0x19
        /*03a2*/ 	.short	0x0060


	//----- nvinfo : EIATTR_PARAM_CBANK
	.align		4
        /*03a4*/ 	.byte	0x04, 0x0a
        /*03a6*/ 	.short	(.L_2113 - .L_2112)
	.align		4
.L_2112:
        /*03a8*/ 	.word	index@(.nv.constant0._ZN4vllm3moe44grouped_topk_fused_small_expert_count_kernelI6__halffiLNS0_11ScoringFuncE0ELi384ELb0ELi8EEEvPT_PfPT1_PKT0_llllllbd)
        /*03ac*/ 	.short	0x0210
        /*03ae*/ 	.short	0x0060


	//----- nvinfo : EIATTR_SW_WAR
	.align		4
.L_2113:
        /*03b0*/ 	.byte	0x04, 0x36
        /*03b2*/ 	.short	(.L_2115 - .L_2114)
.L_2114:
        /*03b4*/ 	.word	0x00000008
.L_2115:


//--------------------- .nv.info._ZN4vllm3moe44grouped_topk_fused_small_expert_count_kernelI6__halffiLNS0_11ScoringFuncE0ELi512ELb0ELi8EEEvPT_PfPT1_PKT0_llllllbd --------------------------
	.section	.nv.info._ZN4vllm3moe44grouped_topk_fused_small_expert_count_kernelI6__halffiLNS0_11ScoringFuncE0ELi512ELb0ELi8EEEvPT_PfPT1_PKT0_llllllbd,"",@"SHT_CUDA_INFO"
	.sectionflags	@""
	.align	4


	//----- nvinfo : EIATTR_CUDA_API_VERSION
	.align		4
        /*0000*/ 	.byte	0x04, 0x37
        /*0002*/ 	.short	(.L_2117 - .L_2116)
.L_2116:
        /*0004*/ 	.word	0x00000082


	//----- nvinfo : EIATTR_KPARAM_INFO
	.align		4
.L_2117:
        /*0008*/ 	.byte	0x04, 0x17
        /*000a*/ 	.short	(.L_2119 - .L_2118)
.L_2118:
        /*000c*/ 	.word	0x00000000
        /*0010*/ 	.short	0x000b
        /*0012*/ 	.short	0x0058
        /*0014*/ 	.byte	0x00, 0xf0, 0x21, 0x00


	//----- nvinfo : EIATTR_KPARAM_INFO
	.align		4
.L_2119:
        /*0018*/ 	.byte	0x04, 0x17
        /*001a*/ 	.short	(.L_2121 - .L_2120)
.L_2120:
        /*001c*/ 	.word	0x00000000
        /*0020*/ 	.short	0x000a
        /*0022*/ 	.short	0x0050
        /*0024*/ 	.byte	0x00, 0xf0, 0x05, 0x00


	//----- nvinfo : EIATTR_KPARAM_INFO
	.align		4
.L_2121:
        /*0028*/ 	.byte	0x04, 0x17
        /*002a*/ 	.short	(.L_2123 - .L_2122)
.L_2122:
        /*002c*/ 	.word	0x00000000
        /*0030*/ 	.short	0x0009
        /*0032*/ 	.short	0x0048
        /*0034*/ 	.byte	0x00, 0xf0, 0x21, 0x00


	//----- nvinfo : EIATTR_KPARAM_INFO
	.align		4
.L_2123:
        /*0038*/ 	.byte	0x04, 0x17
        /*003a*/ 	.short	(.L_2125 - .L_2124)
.L_2124:
        /*003c*/ 	.word	0x00000000
        /*0040*/ 	.short	0x0008
        /*0042*/ 	.short	0x0040
        /*0044*/ 	.byte	0x00, 0xf0, 0x21, 0x00


	//----- nvinfo : EIATTR_KPARAM_INFO
	.align		4
.L_2125:
        /*0048*/ 	.byte	0x04, 0x17
        /*004a*/ 	.short	(.L_2127 - .L_2126)
.L_2126:
        /*004c*/ 	.word	0x00000000
        /*0050*/ 	.short	0x0007
        /*0052*/ 	.short	0x0038
        /*0054*/ 	.byte	0x00, 0xf0, 0x21, 0x00


	//----- nvinfo : EIATTR_KPARAM_INFO
	.align		4
.L_2127:
        /*0058*/ 	.byte	0x04, 0x17
        /*005a*/ 	.short	(.L_2129 - .L_2128)
.L_2128:
        /*005c*/ 	.word	0x00000000
        /*0060*/ 	.short	0x0006
        /*0062*/ 	.short	0x0030
        /*0064*/ 	.byte	0x00, 0xf0, 0x21, 0x00


	//----- nvinfo : EIATTR_KPARAM_INFO
	.align		4
.L_2129:
        /*0068*/ 	.byte	0x04, 0x17
        /*006a*/ 	.short	(.L_2131 - .L_2130)
.L_2130:
        /*006c*/ 	.word	0x00000000
        /*0070*/ 	.short	0x0005
        /*0072*/ 	.short	0x0028
        /*0074*/ 	.byte	0x00, 0xf0, 0x21, 0x00


	//----- nvinfo : EIATTR_KPARAM_INFO
	.align		4
.L_2131:
        /*0078*/ 	.byte	0x04, 0x17
        /*007a*/ 	.short	(.L_2133 - .L_2132)
.L_2132:
        /*007c*/ 	.word	0x00000000
        /*0080*/ 	.short	0x0004
        /*0082*/ 	.short	0x0020
        /*0084*/ 	.byte	0x00, 0xf0, 0x21, 0x00


	//----- nvinfo : EIATTR_KPARAM_INFO
	.align		4
.L_2133:
        /*0088*/ 	.byte	0x04, 0x17
        /*008a*/ 	.short	(.L_2135 - .L_2134)
.L_2134:
        /*008c*/ 	.word	0x00000000
        /*0090*/ 	.short	0x0003
        /*0092*/ 	.short	0x0018
        /*0094*/ 	.byte	0x00, 0xf0, 0x21, 0x00


	//----- nvinfo : EIATTR_KPARAM_INFO
	.align		4
.L_2135:
        /*0098*/ 	.byte	0x04, 0x17
        /*009a*/ 	.short	(.L_2137 - .L_2136)
.L_2136:
        /*009c*/ 	.word	0x00000000
        /*00a0*/ 	.short	0x0002
        /*00a2*/ 	.short	0x0010
        /*00a4*/ 	.byte	0x00, 0xf0, 0x21, 0x00


	//----- nvinfo : EIATTR_KPARAM_INFO
	.align		4
.L_2137:
        /*00a8*/ 	.byte	0x04, 0x17
        /*00aa*/ 	.short	(.L_2139 - .L_2138)
.L_2138:
        /*00ac*/ 	.word	0x00000000
        /*00b0*/ 	.short	0x0001
        /*00b2*/ 	.short	0x0008
        /*00b4*/ 	.byte	0x00, 0xf0, 0x21, 0x00


	//----- nvinfo : EIATTR_KPARAM_INFO
	.align		4
.L_2139:
        /*00b8*/ 	.byte	0x04, 0x17
        /*00ba*/ 	.short	(.L_2141 - .L_2140)
.L_2140:
        /*00bc*/ 	.word	0x00000000
        /*00c0*/ 	.short	0x0000
        /*00c2*/ 	.short	0x0000
        /*00c4*/ 	.byte	0x00, 0xf0, 0x21, 0x00


	//----- nvinfo : EIATTR_SPARSE_MMA_MASK
	.align		4
.L_2141:
        /*00c8*/ 	.byte	0x03, 0x50
        /*00ca*/ 	.short	0x0000


	//----- nvinfo : EIATTR_MAXREG_COUNT
	.align		4
        /*00cc*/ 	.byte	0x03, 0x1b
        /*00ce*/ 	.short	0x00ff


	//----- nvinfo : EIATTR_NUM_BARRIERS
	.align		4
        /*00d0*/ 	.byte	0x02, 0x4c
        /*00d2*/ 	.byte	0x01
	.zero		1


	//----- nvinfo : EIATTR_MERCURY_ISA_VERSION
	.align		4
        /*00d4*/ 	.byte	0x03, 0x5f
        /*00d6*/ 	.short	0x0101


	//----- nvinfo : EIATTR_COOP_GROUP_MASK_REGIDS
	.align		4
        /*00d8*/ 	.byte	0x04, 0x29
        /*00da*/ 	.short	(.L_2143 - .L_2142)


	//   ....[0]....
.L_2142:
        /*00dc*/ 	.word	0xffffffff


	//   ....[1]....
        /*00e0*/ 	.word	0xffffffff


	//   ....[2]....
        /*00e4*/ 	.word	0xffffffff


	//   ....[3]....
        /*00e8*/ 	.word	0xffffffff


	//   ....[4]....
        /*00ec*/ 	.word	0xffffffff


	//   ....[5]....
        /*00f0*/ 	.word	0xffffffff


	//   ....[6]....
        /*00f4*/ 	.word	0xffffffff


	//   ....[7]....
        /*00f8*/ 	.word	0xffffffff


	//   ....[8]....
        /*00fc*/ 	.word	0xffffffff


	//   ....[9]....
        /*0100*/ 	.word	0xffffffff


	//   ....[10]....
        /*0104*/ 	.word	0xffffffff


	//   ....[11]....
        /*0108*/ 	.word	0xffffffff


	//   ....[12]....
        /*010c*/ 	.word	0xffffffff


	//   ....[13]....
        /*0110*/ 	.word	0xffffffff


	//   ....[14]....
        /*0114*/ 	.word	0xffffffff


	//   ....[15]....
        /*0118*/ 	.word	0xffffffff


	//   ....[16]....
        /*011c*/ 	.word	0xffffffff


	//   ....[17]....
        /*0120*/ 	.word	0xffffffff


	//   ....[18]....
        /*0124*/ 	.word	0xffffffff


	//   ....[19]....
        /*0128*/ 	.word	0xffffffff


	//   ....[20]....
        /*012c*/ 	.word	0xffffffff


	//   ....[21]....
        /*0130*/ 	.word	0xffffffff


	//   ....[22]....
        /*0134*/ 	.word	0xffffffff


	//   ....[23]....
        /*0138*/ 	.word	0xffffffff


	//   ....[24]....
        /*013c*/ 	.word	0xffffffff


	//   ....[25]....
        /*0140*/ 	.word	0xffffffff


	//   ....[26]....
        /*0144*/ 	.word	0xffffffff


	//   ....[27]....
        /*0148*/ 	.word	0xffffffff


	//   ....[28]....
        /*014c*/ 	.word	0xffffffff


	//   ....[29]....
        /*0150*/ 	.word	0xffffffff


	//   ....[30]....
        /*0154*/ 	.word	0xffffffff


	//   ....[31]....
        /*0158*/ 	.word	0xffffffff


	//   ....[32]....
        /*015c*/ 	.word	0xffffffff


	//   ....[33]....
        /*0160*/ 	.word	0xffffffff


	//   ....[34]....
        /*0164*/ 	.word	0xffffffff


	//   ....[35]....
        /*0168*/ 	.word	0xffffffff


	//   ....[36]....
        /*016c*/ 	.word	0xffffffff


	//   ....[37]....
        /*0170*/ 	.word	0xffffffff


	//   ....[38]....
        /*0174*/ 	.word	0xffffffff


	//   ....[39]....
        /*0178*/ 	.word	0xffffffff


	//   ....[40]....
        /*017c*/ 	.word	0xffffffff


	//   ....[41]....
        /*0180*/ 	.word	0xffffffff


	//   ....[42]....
        /*0184*/ 	.word	0xffffffff


	//   ....[43]....
        /*0188*/ 	.word	0xffffffff


	//   ....[44]....
        /*018c*/ 	.word	0xffffffff


	//   ....[45]....
        /*0190*/ 	.word	0xffffffff


	//   ....[46]....
        /*0194*/ 	.word	0xffffffff


	//   ....[47]....
        /*0198*/ 	.word	0xffffffff


	//   ....[48]....
        /*019c*/ 	.word	0xffffffff


	//   ....[49]....
        /*01a0*/ 	.word	0xffffffff


	//   ....[50]....
        /*01a4*/ 	.word	0xffffffff


	//   ....[51]....
        /*01a8*/ 	.word	0xffffffff


	//   ....[52]....
        /*01ac*/ 	.word	0xffffffff


	//   ....[53]....
        /*01b0*/ 	.word	0xffffffff


	//   ....[54]....
        /*01b4*/ 	.word	0xffffffff


	//   ....[55]....
        /*01b8*/ 	.word	0xffffffff


	//   ....[56]....
        /*01bc*/ 	.word	0xffffffff


	//   ....[57]....
        /*01c0*/ 	.word	0xffffffff


	//   ....[58]....
        /*01c4*/ 	.word	0xffffffff


	//   ....[59]....
        /*01c8*/ 	.word	0xffffffff


	//   ....[60]....
        /*01cc*/ 	.word	0xffffffff


	//   ....[61]....
        /*01d0*/ 	.word	0xffffffff


	//   ....[62]....
        /*01d4*/ 	.word	0xffffffff


	//   ....[63]....
        /*01d8*/ 	.word	0xffffffff


	//   ....[64]....
        /*01dc*/ 	.word	0xffffffff


	//   ....[65]....
        /*01e0*/ 	.word	0xffffffff


	//   ....[66]....
        /*01e4*/ 	.word	0xffffffff


	//   ....[67]....
        /*01e8*/ 	.word	0xffffffff


	//   ....[68]....
        /*01ec*/ 	.word	0xffffffff


	//   ....[69]....
        /*01f0*/ 	.word	0xffffffff


	//   ....[70]....
        /*01f4*/ 	.word	0xffffffff


	//   ....[71]....
        /*01f8*/ 	.word	0xffffffff


	//   ....[72]....
        /*01fc*/ 	.word	0xffffffff


	//   ....[73]....
        /*0200*/ 	.word	0xffffffff


	//   ....[74]....
        /*0204*/ 	.word	0xffffffff


	//   ....[75]....
        /*0208*/ 	.word	0xffffffff


	//   ....[76]....
        /*020c*/ 	.word	0xffffffff


	//   ....[77]....
        /*0210*/ 	.word	0xffffffff


	//   ....[78]....
        /*0214*/ 	.word	0xffffffff


	//   ....[79]....
        /*0218*/ 	.word	0xffffffff


	//   ....[80]....
        /*021c*/ 	.word	0xffffffff


	//   ....[81]....
        /*0220*/ 	.word	0xffffffff


	//   ....[82]....
        /*0224*/ 	.word	0xffffffff


	//   ....[83]....
        /*0228*/ 	.word	0xffffffff


	//   ....[84]....
        /*022c*/ 	.word	0xffffffff


	//   ....[85]....
        /*0230*/ 	.word	0xffffffff


	//----- nvinfo : EIATTR_COOP_GROUP_INSTR_OFFSETS
	.align		4
.L_2143:
        /*0234*/ 	.byte	0x04, 0x28
        /*0236*/ 	.short	(.L_2145 - .L_2144)


	//   ....[0]....
.L_2144:
        /*0238*/ 	.word	0x00000190


	//   ....[1]....
        /*023c*/ 	.word	0x000009a0


	//   ....[2]....
        /*0240*/ 	.word	0x000009b0


	//   ....[3]....
        /*0244*/ 	.word	0x00000a00


	//   ....[4]....
        /*0248*/ 	.word	0x00000a10


	//   ....[5]....
        /*024c*/ 	.word	0x00000a60


	//   ....[6]....
        /*0250*/ 	.word	0x00000a70


	//   ....[7]....
        /*0254*/ 	.word	0x00000ac0


	//   ....[8]....
        /*0258*/ 	.word	0x00000ad0


	//   ....[9]....
        /*025c*/ 	.word	0x00000b30


	//   ....[10]....
        /*0260*/ 	.word	0x00000b60


	//   ....[11]....
        /*0264*/ 	.word	0x00000c50


	//   ....[12]....
        /*0268*/ 	.word	0x00000c80


	//   ....[13]....
        /*026c*/ 	.word	0x00000d00


	//   ....[14]....
        /*0270*/ 	.word	0x00000d10


	//   ....[15]....
        /*0274*/ 	.word	0x00000d60


	//   ....[16]....
        /*0278*/ 	.word	0x00000d70


	//   ....[17]....
        /*027c*/ 	.word	0x00000dc0


	//   ....[18]....
        /*0280*/ 	.word	0x00000dd0


	//   ....[19]....
        /*0284*/ 	.word	0x00000e20


	//   ....[20]....
        /*0288*/ 	.word	0x00000e30


	//   ....[21]....
        /*028c*/ 	.word	0x00000fd0


	//   ....[22]....
        /*0290*/ 	.word	0x00000fe0


	//   ....[23]....
        /*0294*/ 	.word	0x00001030


	//   ....[24]....
        /*0298*/ 	.word	0x00001040


	//   ....[25]....
        /*029c*/ 	.word	0x00001090


	//   ....[26]....
        /*02a0*/ 	.word	0x000010a0


	//   ....[27]....
        /*02a4*/ 	.word	0x000010f0


	//   ....[28]....
        /*02a8*/ 	.word	0x00001100


	//   ....[29]....
        /*02ac*/ 	.word	0x00001150


	//   ....[30]....
        /*02b0*/ 	.word	0x00001160


	//   ....[31]....
        /*02b4*/ 	.word	0x00001620


	//   ....[32]....
        /*02b8*/ 	.word	0x00001630


	//   ....[33]....
        /*02bc*/ 	.word	0x00001680


	//   ....[34]....
        /*02c0*/ 	.word	0x00001690


	//   ....[35]....
        /*02c4*/ 	.word	0x000016e0


	//   ....[36]....
        /*02c8*/ 	.word	0x000016f0


	//   ....[37]....
        /*02cc*/ 	.word	0x00001740


	//   ....[38]....
        /*02d0*/ 	.word	0x00001750


	//   ....[39]....
        /*02d4*/ 	.word	0x000017a0


	//   ....[40]....
        /*02d8*/ 	.word	0x000017b0


	//   ....[41]....
        /*02dc*/ 	.word	0x00001840


	//   ....[42]....
        /*02e0*/ 	.word	0x00001850


	//   ....[43]....
        /*02e4*/ 	.word	0x000018a0


	//   ....[44]....
        /*02e8*/ 	.word	0x000018b0


	//   ....[45]....
        /*02ec*/ 	.word	0x00001900


	//   ....[46]....
        /*02f0*/ 	.word	0x00001910


	//   ....[47]....
        /*02f4*/ 	.word	0x00001960


	//   ....[48]....
        /*02f8*/ 	.word	0x00001970


	//   ....[49]....
        /*02fc*/ 	.word	0x000019c0


	//   ....[50]....
        /*0300*/ 	.word	0x000019d0


	//   ....[51]....
        /*0304*/ 	.word	0x00001a70


	//   ....[52]....
        /*0308*/ 	.word	0x00001a80


	//   ....[53]....
        /*030c*/ 	.word	0x00001ad0


	//   ....[54]....
        /*0310*/ 	.word	0x00001ae0


	//   ....[55]....
        /*0314*/ 	.word	0x00001b30


	//   ....[56]....
        /*0318*/ 	.word	0x00001b40


	//   ....[57]....
        /*031c*/ 	.word	0x00001b90


	//   ....[58]....
        /*0320*/ 	.word	0x00001ba0


	//   ....[59]....
        /*0324*/ 	.word	0x00001bf0


	//   ....[60]....
        /*0328*/ 	.word	0x00001c00


	//   ....[61]....
        /*032c*/ 	.word	0x00001c90


	//   ....[62]....
        /*0330*/ 	.word	0x00001ca0


	//   ....[63]....
        /*0334*/ 	.word	0x00001cf0


	//   ....[64]....
        /*0338*/ 	.word	0x00001d00


	//   ....[65]....
        /*033c*/ 	.word	0x00001d50


	//   ....[66]....
        /*0340*/ 	.word	0x00001d60


	//   ....[67]....
        /*0344*/ 	.word	0x00001dc0


	//   ....[68]....
        /*0348*/ 	.word	0x00001dd0


	//   ....[69]....
        /*034c*/ 	.word	0x00001e40


	//   ....[70]....
        /*0350*/ 	.word	0x00001e80


	//   ....[71]....
        /*0354*/ 	.word	0x000020e0


	//   ....[72]....
        /*0358*/ 	.word	0x000020f0


	//   ....[73]....
        /*035c*/ 	.word	0x00002140


	//   ....[74]....
        /*0360*/ 	.word	0x00002150


	//   ....[75]....
        /*0364*/ 	.word	0x000021a0


	//   ....[76]....
        /*0368*/ 	.word	0x000021b0


	//   ....[77]....
        /*036c*/ 	.word	0x00002200


	//   ....[78]....
        /*0370*/ 	.word	0x00002210


	//   ....[79]....
        /*0374*/ 	.word	0x00002260


	//   ....[80]....
        /*0378*/ 	.word	0x00002270


	//   ....[81]....
        /*037c*/ 	.word	0x000024e0


	//   ....[82]....
        /*0380*/ 	.word	0x00002540


	//   ....[83]....
        /*0384*/ 	.word	0x00002560


	//   ....[84]....
        /*0388*/ 	.word	0x00002590


	//   ....[85]....
        /*038c*/ 	.word	0x000025c0


	//----- nvinfo : EIATTR_EXIT_INSTR_OFFSETS
	.align		4
.L_2145:
        /*0390*/ 	.byte	0x04, 0x1c
        /*0392*/ 	.short	(.L_2147 - .L_2146)


	//   ....[0]....
.L_2146:
        /*0394*/ 	.word	0x00002890


	//----- nvinfo : EIATTR_CRS_STACK_SIZE
	.align		4
.L_2147:
        /*0398*/ 	.byte	0x04, 0x1e
        /*039a*/ 	.short	(.L_2149 - .L_2148)
.L_2148:
        /*039c*/ 	.word	0x00000000


	//----- nvinfo : EIATTR_CBANK_PARAM_SIZE
	.align		4
.L_2149:
        /*03a0*/ 	.byte	0x03, 0x19
        /*03a2*/ 	.short	0x0060


	//----- nvinfo : EIATTR_PARAM_CBANK
	.align		4
        /*03a4*/ 	.byte	0x04, 0x0a
        /*03a6*/ 	.short	(.L_2151 - .L_2150)
	.align		4
.L_2150:
        /*03a8*/ 	.word	index@(.nv.constant0._ZN4vllm3moe44grouped_topk_fused_small_expert_count_kernelI6__halffiLNS0_11ScoringFuncE0ELi512ELb0ELi8EEEvPT_PfPT1_PKT0_llllllbd)
        /*03ac*/ 	.short	0x0210
        /*03ae*/ 	.short	0x0060


	//----- nvinfo : EIATTR_SW_WAR
	.align		4
.L_2151:
        /*03b0*/ 	.byte	0x04, 0x36
        /*03b2*/ 	.short	(.L_2153 - .L_2152)
.L_2152:
        /*03b4*/ 	.word	0x00000008
.L_2153:


//--------------------- .nv.info._ZN4vllm3moe44grouped_topk_fused_small_expert_count_kernelI6__halffiLNS0_11ScoringFuncE0ELi512ELb0ELi22EEEvPT_PfPT1_PKT0_llllllbd --------------------------
	.section	.nv.info._ZN4vllm3moe44grouped_topk_fused_small_expert_count_kernelI6__halffiLNS0_11ScoringFuncE0ELi512ELb0ELi22EEEvPT_PfPT1_PKT0_llllllbd,"",@"SHT_CUDA_INFO"
	.sectionflags	@""
	.align	4


	//----- nvinfo : EIATTR_CUDA_API_VERSION
	.align		4
        /*0000*/ 	.byte	0x04, 0x37
        /*0002*/ 	.short	(.L_2155 - .L_2154)
.L_2154:
        /*0004*/ 	.word	0x00000082


	//----- nvinfo : EIATTR_KPARAM_INFO
	.align		4
.L_2155:
        /*0008*/ 	.byte	0x04, 0x17
        /*000a*/ 	.short	(.L_2157 - .L_2156)
.L_2156:
        /*000c*/ 	.word	0x00000000
        /*0010*/ 	.short	0x000b
        /*0012*/ 	.short	0x0058
        /*0014*/ 	.byte	0x00, 0xf0, 0x21, 0x00


	//----- nvinfo : EIATTR_KPARAM_INFO
	.align		4
.L_2157:
        /*0018*/ 	.byte	0x04, 0x17
        /*001a*/ 	.short	(.L_2159 - .L_2158)
.L_2158:
        /*001c*/ 	.word	0x00000000
        /*0020*/ 	.short	0x000a
        /*0022*/ 	.short	0x0050
        /*0024*/ 	.byte	0x00, 0xf0, 0x05, 0x00


	//----- nvinfo : EIATTR_KPARAM_INFO
	.align		4
.L_2159:
        /*0028*/ 	.byte	0x04, 0x17
        /*002a*/ 	.short	(.L_2161 - .L_2160)
.L_2160:
        /*002c*/ 	.word	0x00000000
        /*0030*/ 	.short	0x0009
        /*0032*/ 	.short	0x0048
        /*0034*/ 	.byte	0x00, 0xf0, 0x21, 0x00


	//----- nvinfo : EIATTR_KPARAM_INFO
	.align		4
.L_2161:
        /*0038*/ 	.byte	0x04, 0x17
        /*003a*/ 	.short	(.L_2163 - .L_2162)
.L_2162:
        /*003c*/ 	.word	0x00000000
        /*0040*/ 	.short	0x0008
        /*0042*/ 	.short	0x0040
        /*0044*/ 	.byte	0x00, 0xf0, 0x21, 0x00


	//----- nvinfo : EIATTR_KPARAM_INFO
	.align		4
.L_2163:
        /*0048*/ 	.byte	0x04, 0x17
        /*004a*/ 	.short	(.L_2165 - .L_2164)
.L_2164:
        /*004c*/ 	.word	0x00000000
        /*0050*/ 	.short	0x0007
        /*0052*/ 	.short	0x0038
        /*0054*/ 	.byte	0x00, 0xf0, 0x21, 0x00


	//----- nvinfo : EIATTR_KPARAM_INFO
	.align		4
.L_2165:
        /*0058*/ 	.byte	0x04, 0x17
        /*005a*/ 	.short	(.L_2167 - .L_2166)
.L_2166:
        /*005c*/ 	.word	0x00000000
        /*0060*/ 	.short	0x0006
        /*0062*/ 	.short	0x0030
        /*0064*/ 	.byte	0x00, 0xf0, 0x21, 0x00


	//----- nvinfo : EIATTR_KPARAM_INFO
	.align		4
.L_2167:
        /*0068*/ 	.byte	0x04, 0x17
        /*006a*/ 	.short	(.L_2169 - .L_2168)
.L_2168:
        /*006c*/ 	.word	0x00000000
        /*0070*/ 	.short	0x0005
        /*0072*/ 	.short	0x0028
        /*0074*/ 	.byte	0x00, 0xf0, 0x21, 0x00


	//----- nvinfo : EIATTR_KPARAM_INFO
	.align		4
.L_2169:
        /*0078*/ 	.byte	0x04, 0x17
        /*007a*/ 	.short	(.L_2171 - .L_2170)
.L_2170:
        /*007c*/ 	.word	0x00000000
        /*0080*/ 	.short	0x0004
        /*0082*/ 	.short	0x0020
        /*0084*/ 	.byte	0x00, 0xf0, 0x21, 0x00


	//----- nvinfo : EIATTR_KPARAM_INFO
	.align		4
.L_2171:
        /*0088*/ 	.byte	0x04, 0x17
        /*008a*/ 	.short	(.L_2173 - .L_2172)
.L_2172:
        /*008c*/ 	.word	0x00000000
        /*0090*/ 	.short	0x0003
        /*0092*/ 	.short	0x0018
        /*0094*/ 	.byte	0x00, 0xf0, 0x21, 0x00


	//----- nvinfo : EIATTR_KPARAM_INFO
	.align		4
.L_2173:
        /*0098*/ 	.byte	0x04, 0x17
        /*009a*/ 	.short	(.L_2175 - .L_2174)
.L_2174:
        /*009c*/ 	.word	0x00000000
        /*00a0*/ 	.short	0x0002
        /*00a2*/ 	.short	0x0010
        /*00a4*/ 	.byte	0x00, 0xf0, 0x21, 0x00


	//----- nvinfo : EIATTR_KPARAM_INFO
	.align		4
.L_2175:
        /*00a8*/ 	.byte	0x04, 0x17
        /*00aa*/ 	.short	(.L_2177 - .L_2176)
.L_2176:
        /*00ac*/ 	.word	0x00000000
        /*00b0*/ 	.short	0x0001
        /*00b2*/ 	.short	0x0008
        /*00b4*/ 	.byte	0x00, 0xf0, 0x21, 0x00


	//----- nvinfo : EIATTR_KPARAM_INFO
	.align		4
.L_2177:
        /*00b8*/ 	.byte	0x04, 0x17
        /*00ba*/ 	.short	(.L_2179 - .L_2178)
.L_2178:
        /*00bc*/ 	.word	0x00000000
        /*00c0*/ 	.short	0x0000
        /*00c2*/ 	.short	0x0000
        /*00c4*/ 	.byte	0x00, 0xf0, 0x21, 0x00


	//----- nvinfo : EIATTR_SPARSE_MMA_MASK
	.align		4
.L_2179:
        /*00c8*/ 	.byte	0x03, 0x50
        /*00ca*/ 	.short	0x0000


	//----- nvinfo : EIATTR_MAXREG_COUNT
	.align		4
        /*00cc*/ 	.byte	0x03, 0x1b
        /*00ce*/ 	.short	0x00ff


	//----- nvinfo : EIATTR_NUM_BARRIERS
	.align		4
        /*00d0*/ 	.byte	0x02, 0x4c
        /*00d2*/ 	.byte	0x01
	.zero		1


	//----- nvinfo : EIATTR_MERCURY_ISA_VERSION
	.align		4
        /*00d4*/ 	.byte	0x03, 0x5f
        /*00d6*/ 	.short	0x0101


	//----- nvinfo : EIATTR_COOP_GROUP_MASK_REGIDS
	.align		4
        /*00d8*/ 	.byte	0x04, 0x29
        /*00da*/ 	.short	(.L_2181 - .L_2180)


	//   ....[0]....
.L_2180:
        /*00dc*/ 	.word	0xffffffff


	//   ....[1]....
        /*00e0*/ 	.word	0xffffffff


	//   ....[2]....
        /*00e4*/ 	.word	0xffffffff


	//   ....[3]....
        /*00e8*/ 	.word	0xffffffff


	//   ....[4]....
        /*00ec*/ 	.word	0xffffffff


	//   ....[5]....
        /*00f0*/ 	.word	0xffffffff


	//   ....[6]....
        /*00f4*/ 	.word	0xffffffff


	//   ....[7]....
        /*00f8*/ 	.word	0xffffffff


	//   ....[8]....
        /*00fc*/ 	.word	0xffffffff


	//   ....[9]....
        /*0100*/ 	.word	0xffffffff


	//   ....[10]....
        /*0104*/ 	.word	0xffffffff


	//   ....[11]....
        /*0108*/ 	.word	0xffffffff


	//   ....[12]....
        /*010c*/ 	.word	0xffffffff


	//   ....[13]....
        /*0110*/ 	.word	0xffffffff


	//   ....[14]....
        /*0114*/ 	.word	0xffffffff


	//   ....[15]....
        /*0118*/ 	.word	0xffffffff


	//   ....[16]....
        /*011c*/ 	.word	0xffffffff


	//   ....[17]....
        /*0120*/ 	.word	0xffffffff


	//   ....[18]....
        /*0124*/ 	.word	0xffffffff


	//   ....[19]....
        /*0128*/ 	.word	0xffffffff


	//   ....[20]....
        /*012c*/ 	.word	0xffffffff


	//   ....[21]....
        /*0130*/ 	.word	0xffffffff


	//   ....[22]....
        /*0134*/ 	.word	0xffffffff


	//   ....[23]....
        /*0138*/ 	.word	0xffffffff


	//   ....[24]....
        /*013c*/ 	.word	0xffffffff


	//   ....[25]....
        /*0140*/ 	.word	0xffffffff


	//   ....[26]....
        /*0144*/ 	.word	0xffffffff


	//   ....[27]....
        /*0148*/ 	.word	0xffffffff


	//   ....[28]....
        /*014c*/ 	.word	0xffffffff


	//   ....[29]....
        /*0150*/ 	.word	0xffffffff


	//   ....[30]....
        /*0154*/ 	.word	0xffffffff


	//   ....[31]....
        /*0158*/ 	.word	0xffffffff


	//   ....[32]....
        /*015c*/ 	.word	0xffffffff


	//   ....[33]....
        /*0160*/ 	.word	0xffffffff


	//   ....[34]....
        /*0164*/ 	.word	0xffffffff


	//   ....[35]....
        /*0168*/ 	.word	0xffffffff


	//   ....[36]....
        /*016c*/ 	.word	0xffffffff


	//   ....[37]....
        /*0170*/ 	.word	0xffffffff


	//   ....[38]....
        /*0174*/ 	.word	0xffffffff


	//   ....[39]....
        /*0178*/ 	.word	0xffffffff


	//   ....[40]....
        /*017c*/ 	.word	0xffffffff


	//   ....[41]....
        /*0180*/ 	.word	0xffffffff


	//   ....[42]....
        /*0184*/ 	.word	0xffffffff


	//   ....[43]....
        /*0188*/ 	.word	0xffffffff


	//   ....[44]....
        /*018c*/ 	.word	0xffffffff


	//   ....[45]....
        /*0190*/ 	.word	0xffffffff


	//   ....[46]....
        /*0194*/ 	.word	0xffffffff


	//   ....[47]....
        /*0198*/ 	.word	0xffffffff


	//   ....[48]....
        /*019c*/ 	.word	0xffffffff


	//   ....[49]....
        /*01a0*/ 	.word	0xffffffff


	//   ....[50]....
        /*01a4*/ 	.word	0xffffffff


	//   ....[51]....
        /*01a8*/ 	.word	0xffffffff


	//   ....[52]....
        /*01ac*/ 	.word	0xffffffff


	//   ....[53]....
        /*01b0*/ 	.word	0xffffffff


	//   ....[54]....
        /*01b4*/ 	.word	0xffffffff


	//   ....[55]....
        /*01b8*/ 	.word	0xffffffff


	//   ....[56]....
        /*01bc*/ 	.word	0xffffffff


	//   ....[57]....
        /*01c0*/ 	.word	0xffffffff


	//   ....[58]....
        /*01c4*/ 	.word	0xffffffff


	//   ....[59]....
        /*01c8*/ 	.word	0xffffffff


	//   ....[60]....
        /*01cc*/ 	.word	0xffffffff


	//   ....[61]....
        /*01d0*/ 	.word	0xffffffff


	//   ....[62]....
        /*01d4*/ 	.word	0xffffffff


	//   ....[63]....
        /*01d8*/ 	.word	0xffffffff


	//   ....[64]....
        /*01dc*/ 	.word	0xffffffff


	//   ....[65]....
        /*01e0*/ 	.word	0xffffffff


	//----- nvinfo : EIATTR_COOP_GROUP_INSTR_OFFSETS
	.align		4
.L_2181:
        /*01e4*/ 	.byte	0x04, 0x28
        /*01e6*/ 	.short	(.L_2183 - .L_2182)


	//   ....[0]....
.L_2182:
        /*01e8*/ 	.word	0x00000190


	//   ....[1]....
        /*01ec*/ 	.word	0x000009a0


	//   ....[2]....
        /*01f0*/ 	.word	0x000009d0


	//   ....[3]....
        /*01f4*/ 	.word	0x00000a50


	//   ....[4]....
        /*01f8*/ 	.word	0x00000a60


	//   ....[5]....
        /*01fc*/ 	.word	0x00000ab0


	//   ....[6]....
        /*0200*/ 	.word	0x00000ac0


	//   ....[7]....
        /*0204*/ 	.word	0x00000b10


	//   ....[8]....
        /*0208*/ 	.word	0x00000b20


	//   ....[9]....
        /*020c*/ 	.word	0x00000b70


	//   ....[10]....
        /*0210*/ 	.word	0x00000b80


	//   ....[11]....
        /*0214*/ 	.word	0x00000c40


	//   ....[12]....
        /*0218*/ 	.word	0x00000c70


	//   ....[13]....
        /*021c*/ 	.word	0x00000cf0


	//   ....[14]....
        /*0220*/ 	.word	0x00000d00


	//   ....[15]....
        /*0224*/ 	.word	0x00000d50


	//   ....[16]....
        /*0228*/ 	.word	0x00000d60


	//   ....[17]....
        /*022c*/ 	.word	0x00000db0


	//   ....[18]....
        /*0230*/ 	.word	0x00000dc0


	//   ....[19]....
        /*0234*/ 	.word	0x00000e20


	//   ....[20]....
        /*0238*/ 	.word	0x00000e40


	//   ....[21]....
        /*023c*/ 	.word	0x00000fc0


	//   ....[22]....
        /*0240*/ 	.word	0x00000fd0


	//   ....[23]....
        /*0244*/ 	.word	0x00001020


	//   ....[24]....
        /*0248*/ 	.word	0x00001030


	//   ....[25]....
        /*024c*/ 	.word	0x00001080


	//   ....[26]....
        /*0250*/ 	.word	0x00001090


	//   ....[27]....
        /*0254*/ 	.word	0x000010e0


	//   ....[28]....
        /*0258*/ 	.word	0x000010f0


	//   ....[29]....
        /*025c*/ 	.word	0x00001140


	//   ....[30]....
        /*0260*/ 	.word	0x00001150


	//   ....[31]....
        /*0264*/ 	.word	0x000018e0


	//   ....[32]....
        /*0268*/ 	.word	0x00001900


	//   ....[33]....
        /*026c*/ 	.word	0x00001950


	//   ....[34]....
        /*0270*/ 	.word	0x00001960


	//   ....[35]....
        /*0274*/ 	.word	0x000019b0


	//   ....[36]....
        /*0278*/ 	.word	0x000019c0


	//   ....[37]....
        /*027c*/ 	.word	0x00001a20


	//   ....[38]....
        /*0280*/ 	.word	0x00001a50


	//   ....[39]....
        /*0284*/ 	.word	0x00001aa0


	//   ....[40]....
        /*0288*/ 	.word	0x00001ab0


	//   ....[41]....
        /*028c*/ 	.word	0x00001b70


	//   ....[42]....
        /*0290*/ 	.word	0x00001b90


	//   ....[43]....
        /*0294*/ 	.word	0x00001be0


	//   ....[44]....
        /*0298*/ 	.word	0x00001bf0


	//   ....[45]....
        /*029c*/ 	.word	0x00001c40


	//   ....[46]....
        /*02a0*/ 	.word	0x00001c50


	//   ....[47]....
        /*02a4*/ 	.word	0x00001ca0


	//   ....[48]....
        /*02a8*/ 	.word	0x00001cb0


	//   ....[49]....
        /*02ac*/ 	.word	0x00001d20


	//   ....[50]....
        /*02b0*/ 	.word	0x00001d50


	//   ....[51]....
        /*02b4*/ 	.word	0x00001ec0


	//   ....[52]....
        /*02b8*/ 	.word	0x00001ed0


	//   ....[53]....
        /*02bc*/ 	.word	0x00001f20


	//   ....[54]....
        /*02c0*/ 	.word	0x00001f30


	//   ....[55]....
        /*02c4*/ 	.word	0x00001f80


	//   ....[56]....
        /*02c8*/ 	.word	0x00001f90


	//   ....[57]....
        /*02cc*/ 	.word	0x00001fe0


	//   ....[58]....
        /*02d0*/ 	.word	0x00001ff0


	//   ....[59]....
        /*02d4*/ 	.word	0x00002040


	//   ....[60]....
        /*02d8*/ 	.word	0x00002050


	//   ....[61]....
        /*02dc*/ 	.word	0x00002270


	//   ....[62]....
        /*02e0*/ 	.word	0x000022d0


	//   ....[63]....
        /*02e4*/ 	.word	0x000022f0


	//   ....[64]....
        /*02e8*/ 	.word	0x00002320


	//   ....[65]....
        /*02ec*/ 	.word	0x00002350


	//----- nvinfo : EIATTR_EXIT_INSTR_OFFSETS
	.align		4
.L_2183:
        /*02f0*/ 	.byte	0x04, 0x1c
        /*02f2*/ 	.short	(.L_2185 - .L_2184)


	//   ....[0]....
.L_2184:
        /*02f4*/ 	.word	0x00002620


	//----- nvinfo : EIATTR_CRS_STACK_SIZE
	.align		4
.L_2185:
        /*02f8*/ 	.byte	0x04, 0x1e
        /*02fa*/ 	.short	(.L_2187 - .L_2186)
.L_2186:
        /*02fc*/ 	.word	0x00000000


	//----- nvinfo : EIATTR_CBANK_PARAM_SIZE
	.align		4
.L_2187:
        /*0300*/ 	.byte	0x03, 0x19
        /*0302*/ 	.short	0x0060


	//----- nvinfo : EIATTR_PARAM_CBANK
	.align		4
        /*0304*/ 	.byte	0x04, 0x0a
        /*0306*/ 	.short	(.L_2189 - .L_2188)
	.align		4
.L_2188:
        /*0308*/ 	.word	index@(.nv.constant0._ZN4vllm3moe44grouped_topk_fused_small_expert_count_kernelI6__halffiLNS0_11ScoringFuncE0ELi512ELb0ELi22EEEvPT_PfPT1_PKT0_llllllbd)
        /*030c*/ 	.short	0x0210
        /*030e*/ 	.short	0x0060


	//----- nvinfo : EIATTR_SW_WAR
	.align		4
.L_2189:
        /*0310*/ 	.byte	0x04, 0x36
        /*0312*/ 	.short	(.L_2191 - .L_2190)
.L_2190:
        /*0314*/ 	.word	0x00000008
.L_2191:


//--------------------- .nv.info._ZN4vllm3moe44grouped_topk_fused_small_expert_count_kernelI6__halffiLNS0_11ScoringFuncE0ELi256ELb1ELi8EEEvPT_PfPT1_PKT0_llllllbd --------------------------
	.section	.nv.info._ZN4vllm3moe44grouped_topk_fused_small_expert_count_kernelI6__halffiLNS0_11ScoringFuncE0ELi256ELb1ELi8EEEvPT_PfPT1_PKT0_llllllbd,"",@"SHT_CUDA_INFO"
	.sectionflags	@""
	.align	4


	//----- nvinfo : EIATTR_CUDA_API_VERSION
	.align		4
        /*0000*/ 	.byte	0x04, 0x37
        /*0002*/ 	.short	(.L_2193 - .L_2192)
.L_2192:
        /*0004*/ 	.word	0x00000082


	//----- nvinfo : EIATTR_KPARAM_INFO
	.align		4
.L_2193:
        /*0008*/ 	.byte	0x04, 0x17
        /*000a*/ 	.short	(.L_2195 - .L_2194)
.L_2194:
        /*000c*/ 	.word	0x00000000
        /*0010*/ 	.short	0x000b
        /*0012*/ 	.short	0x0058
        /*0014*/ 	.byte	0x00, 0xf0, 0x21, 0x00


	//----- nvinfo : EIATTR_KPARAM_INFO
	.align		4
.L_2195:
        /*0018*/ 	.byte	0x04, 0x17
        /*001a*/ 	.short	(.L_2197 - .L_2196)
.L_2196:
        /*001c*/ 	.word	0x00000000
        /*0020*/ 	.short	0x000a
        /*0022*/ 	.short	0x0050
        /*0024*/ 	.byte	0x00, 0xf0, 0x05, 0x00


	//----- nvinfo : EIATTR_KPARAM_INFO
	.align		4
.L_2197:
        /*0028*/ 	.byte	0x04, 0x17
        /*002a*/ 	.short	(.L_2199 - .L_2198)
.L_2198:
        /*002c*/ 	.word	0x00000000
        /*0030*/ 	.short	0x0009
        /*0032*/ 	.short	0x0048
        /*0034*/ 	.byte	0x00, 0xf0, 0x21, 0x00


	//----- nvinfo : EIATTR_KPARAM_INFO
	.align		4
.L_2199:
        /*0038*/ 	.byte	0x04, 0x17
        /*003a*/ 	.short	(.L_2201 - .L_2200)
.L_2200:
        /*003c*/ 	.word	0x00000000
        /*0040*/ 	.short	0x0008
        /*0042*/ 	.short	0x0040
        /*0044*/ 	.byte	0x00, 0xf0, 0x21, 0x00


	//----- nvinfo : EIATTR_KPARAM_INFO
	.align		4
.L_2201:
        /*0048*/ 	.byte	0x04, 0x17
        /*004a*/ 	.short	(.L_2203 - .L_2202)
.L_2202:
        /*004c*/ 	.word	0x00000000
        /*0050*/ 	.short	0x0007
        /*0052*/ 	.short	0x0038
        /*0054*/ 	.byte	0x00, 0xf0, 0x21, 0x00


	//----- nvinfo : EIATTR_KPARAM_INFO
	.align		4
.L_2203:
        /*0058*/ 	.byte	0x04, 0x17
        /*005a*/ 	.short	(.L_2205 - .L_2204)
.L_2204:
        /*005c*/ 	.word	0x00000000
        /*0060*/ 	.short	0x0006
        /*0062*/ 	.short	0x0030
        /*0064*/ 	.byte	0x00, 0xf0, 0x21, 0x00


	//----- nvinfo : EIATTR_KPARAM_INFO
	.align		4
.L_2205:
        /*0068*/ 	.byte	0x04, 0x17
        /*006a*/ 	.short	(.L_2207 - .L_2206)
.L_2206:
        /*006c*/ 	.word	0x00000000
        /*0070*/ 	.short	0x0005
        /*0072*/ 	.short	0x0028
        /*0074*/ 	.byte	0x00, 0xf0, 0x21, 0x00


	//----- nvinfo : EIATTR_KPARAM_INFO
	.align		4
.L_2207:
        /*0078*/ 	.byte	0x04, 0x17
        /*007a*/ 	.short	(.L_2209 - .L_2208)
.L_2208:
        /*007c*/ 	.word	0x00000000
        /*0080*/ 	.short	0x0004
        /*0082*/ 	.short	0x0020
        /*0084*/ 	.byte	0x00, 0xf0, 0x21, 0x00


	//----- nvinfo : EIATTR_KPARAM_INFO
	.align		4
.L_2209:
        /*0088*/ 	.byte	0x04, 0x17
        /*008a*/ 	.short	(.L_2211 - .L_2210)
.L_2210:
        /*008c*/ 	.word	0x00000000
        /*0090*/ 	.short	0x0003
        /*0092*/ 	.short	0x0018
        /*0094*/ 	.byte	0x00, 0xf0, 0x21, 0x00


	//----- nvinfo : EIATTR_KPARAM_INFO
	.align		4
.L_2211:
        /*0098*/ 	.byte	0x04, 0x17
        /*009a*/ 	.short	(.L_2213 - .L_2212)
.L_2212:
        /*009c*/ 	.word	0x00000000
        /*00a0*/ 	.short	0x0002
        /*00a2*/ 	.short	0x0010
        /*00a4*/ 	.byte	0x00, 0xf0, 0x21, 0x00


	//----- nvinfo : EIATTR_KPARAM_INFO
	.align		4
.L_2213:
        /*00a8*/ 	.byte	0x04, 0x17
        /*00aa*/ 	.short	(.L_2215 - .L_2214)
.L_2214:
        /*00ac*/ 	.word	0x00000000
        /*00b0*/ 	.short	0x0001
        /*00b2*/ 	.short	0x0008
        /*00b4*/ 	.byte	0x00, 0xf0, 0x21, 0x00


	//----- nvinfo : EIATTR_KPARAM_INFO
	.align		4
.L_2215:
        /*00b8*/ 	.byte	0x04, 0x17
        /*00ba*/ 	.short	(.L_2217 - .L_2216)
.L_2216:
        /*00bc*/ 	.word	0x00000000
        /*00c0*/ 	.short	0x0000
        /*00c2*/ 	.short	0x0000
        /*00c4*/ 	.byte	0x00, 0xf0, 0x21, 0x00


	//----- nvinfo : EIATTR_SPARSE_MMA_MASK
	.align		4
.L_2217:
        /*00c8*/ 	.byte	0x03, 0x50
        /*00ca*/ 	.short	0x0000


	//----- nvinfo : EIATTR_MAXREG_COUNT
	.align		4
        /*00cc*/ 	.byte	0x03, 0x1b
        /*00ce*/ 	.short	0x00ff


	//----- nvinfo : EIATTR_NUM_BARRIERS
	.align		4
        /*00d0*/ 	.byte	0x02, 0x4c
        /*00d2*/ 	.byte	0x01
	.zero		1


	//----- nvinfo : EIATTR_MERCURY_ISA_VERSION
	.align		4
        /*00d4*/ 	.byte	0x03, 0x5f
        /*00d6*/ 	.short	0x0101


	//----- nvinfo : EIATTR_COOP_GROUP_MASK_REGIDS
	.align		4
        /*00d8*/ 	.byte	0x04, 0x29
        /*00da*/ 	.short	(.L_2219 - .L_2218)


	//   ....[0]....
.L_2218:
        /*00dc*/ 	.word	0xffffffff


	//   ....[1]....
        /*00e0*/ 	.word	0xffffffff


	//   ....[2]....
        /*00e4*/ 	.word	0xffffffff


	//   ....[3]....
        /*00e8*/ 	.word	0xffffffff


	//   ....[4]....
        /*00ec*/ 	.word	0xffffffff


	//   ....[5]....
        /*00f0*/ 	.word	0xffffffff


	//   ....[6]....
        /*00f4*/ 	.word	0xffffffff


	//   ....[7]....
        /*00f8*/ 	.word	0xffffffff


	//   ....[8]....
        /*00fc*/ 	.word	0xffffffff


	//   ....[9]....
        /*0100*/ 	.word	0xffffffff


	//   ....[10]....
        /*0104*/ 	.word	0xffffffff


	//   ....[11]....
        /*0108*/ 	.word	0xffffffff


	//   ....[12]....
        /*010c*/ 	.word	0xffffffff


	//   ....[13]....
        /*0110*/ 	.word	0xffffffff


	//   ....[14]....
        /*0114*/ 	.word	0xffffffff


	//   ....[15]....
        /*0118*/ 	.word	0xffffffff


	//   ....[16]....
        /*011c*/ 	.word	0xffffffff


	//   ....[17]....
        /*0120*/ 	.word	0xffffffff


	//   ....[18]....
        /*0124*/ 	.word	0xffffffff


	//   ....[19]....
        /*0128*/ 	.word	0xffffffff


	//   ....[20]....
        /*012c*/ 	.word	0xffffffff


	//   ....[21]....
        /*0130*/ 	.word	0xffffffff


	//   ....[22]....
        /*0134*/ 	.word	0xffffffff


	//   ....[23]....
        /*0138*/ 	.word	0xffffffff


	//   ....[24]....
        /*013c*/ 	.word	0xffffffff


	//   ....[25]....
        /*0140*/ 	.word	0xffffffff


	//   ....[26]....
        /*0144*/ 	.word	0xffffffff


	//   ....[27]....
        /*0148*/ 	.word	0xffffffff


	//   ....[28]....
        /*014c*/ 	.word	0xffffffff


	//   ....[29]....
        /*0150*/ 	.word	0xffffffff


	//   ....[30]....
        /*0154*/ 	.word	0xffffffff


	//   ....[31]....
        /*0158*/ 	.word	0xffffffff


	//   ....[32]....
        /*015c*/ 	.word	0xffffffff


	//   ....[33]....
        /*0160*/ 	.word	0xffffffff


	//   ....[34]....
        /*0164*/ 	.word	0xffffffff


	//   ....[35]....
        /*0168*/ 	.word	0xffffffff


	//   ....[36]....
        /*016c*/ 	.word	0xffffffff


	//   ....[37]....
        /*0170*/ 	.word	0xffffffff


	//   ....[38]....
        /*0174*/ 	.word	0xffffffff


	//   ....[39]....
        /*0178*/ 	.word	0xffffffff


	//   ....[40]....
        /*017c*/ 	.word	0xffffffff


	//   ....[41]....
        /*0180*/ 	.word	0xffffffff


	//   ....[42]....
        /*0184*/ 	.word	0xffffffff


	//   ....[43]....
        /*0188*/ 	.word	0xffffffff


	//   ....[44]....
        /*018c*/ 	.word	0xffffffff


	//   ....[45]....
        /*0190*/ 	.word	0xffffffff


	//   ....[46]....
        /*0194*/ 	.word	0xffffffff


	//   ....[47]....
        /*0198*/ 	.word	0xffffffff


	//   ....[48]....
        /*019c*/ 	.word	0xffffffff


	//   ....[49]....
        /*01a0*/ 	.word	0xffffffff


	//   ....[50]....
        /*01a4*/ 	.word	0xffffffff


	//   ....[51]....
        /*01a8*/ 	.word	0xffffffff


	//   ....[52]....
        /*01ac*/ 	.word	0xffffffff


	//   ....[53]....
        /*01b0*/ 	.word	0xffffffff


	//   ....[54]....
        /*01b4*/ 	.word	0xffffffff


	//   ....[55]....
        /*01b8*/ 	.word	0xffffffff


	//   ....[56]....
        /*01bc*/ 	.word	0xffffffff


	//   ....[57]....
        /*01c0*/ 	.word	0xffffffff


	//   ....[58]....
        /*01c4*/ 	.word	0xffffffff


	//   ....[59]....
        /*01c8*/ 	.word	0xffffffff


	//   ....[60]....
        /*01cc*/ 	.word	0xffffffff


	//   ....[61]....
        /*01d0*/ 	.word	0xffffffff


	//   ....[62]....
        /*01d4*/ 	.word	0xffffffff


	//   ....[63]....
        /*01d8*/ 	.word	0xffffffff


	//   ....[64]....
        /*01dc*/ 	.word	0xffffffff


	//   ....[65]....
        /*01e0*/ 	.word	0xffffffff


	//   ....[66]....
        /*01e4*/ 	.word	0xffffffff


	//   ....[67]....
        /*01e8*/ 	.word	0xffffffff


	//   ....[68]....
        /*01ec*/ 	.word	0xffffffff


	//   ....[69]....
        /*01f0*/ 	.word	0xffffffff


	//   ....[70]....
        /*01f4*/ 	.word	0xffffffff


	//   ....[71]....
        /*01f8*/ 	.word	0xffffffff


	//   ....[72]....
        /*01fc*/ 	.word	0xffffffff


	//   ....[73]....
        /*0200*/ 	.word	0xffffffff


	//   ....[74]....
        /*0204*/ 	.word	0xffffffff


	//   ....[75]....
        /*0208*/ 	.word	0xffffffff


	//   ....[76]....
        /*020c*/ 	.word	0xffffffff


	//   ....[77]....
        /*0210*/ 	.word	0xffffffff


	//   ....[78]....
        /*0214*/ 	.word	0xffffffff


	//   ....[79]....
        /*0218*/ 	.word	0xffffffff


	//   ....[80]....
        /*021c*/ 	.word	0xffffffff


	//   ....[81]....
        /*0220*/ 	.word	0xffffffff


	//   ....[82]....
        /*0224*/ 	.word	0xffffffff


	//   ....[83]....
        /*0228*/ 	.word	0xffffffff


	//   ....[84]....
        /*022c*/ 	.word	0xffffffff


	//   ....[85]....
        /*0230*/ 	.word	0xffffffff


	//   ....[86]....
        /*0234*/ 	.word	0xffffffff


	//   ....[87]....
        /*0238*/ 	.word	0xffffffff


	//   ....[88]....
        /*023c*/ 	.word	0xffffffff


	//   ....[89]....
        /*0240*/ 	.word	0xffffffff


	//   ....[90]....
        /*0244*/ 	.word	0xffffffff


	//   ....[91]....
        /*0248*/ 	.word	0xffffffff


	//----- nvinfo : EIATTR_COOP_GROUP_INSTR_OFFSETS
	.align		4
.L_2219:
        /*024c*/ 	.byte	0x04, 0x28
        /*024e*/ 	.short	(.L_2221 - .L_2220)


	//   ....[0]....
.L_2220:
        /*0250*/ 	.word	0x00000060


	//   ....[1]....
        /*0254*/ 	.word	0x00000220


	//   ....[2]....
        /*0258*/ 	.word	0x00000290


	//   ....[3]....
        /*025c*/ 	.word	0x000002e0


	//   ....[4]....
        /*0260*/ 	.word	0x000002f0


	//   ....[5]....
        /*0264*/ 	.word	0x00000340


	//   ....[6]....
        /*0268*/ 	.word	0x00000350


	//   ....[7]....
        /*026c*/ 	.word	0x000003a0


	//   ....[8]....
        /*0270*/ 	.word	0x000003b0


	//   ....[9]....
        /*0274*/ 	.word	0x00000400


	//   ....[10]....
        /*0278*/ 	.word	0x00000410


	//   ....[11]....
        /*027c*/ 	.word	0x00000490


	//   ....[12]....
        /*0280*/ 	.word	0x000004d0


	//   ....[13]....
        /*0284*/ 	.word	0x000004e0


	//   ....[14]....
        /*0288*/ 	.word	0x00000530


	//   ....[15]....
        /*028c*/ 	.word	0x00000540


	//   ....[16]....
        /*0290*/ 	.word	0x000005b0


	//   ....[17]....
        /*0294*/ 	.word	0x000005c0


	//   ....[18]....
        /*0298*/ 	.word	0x000006a0


	//   ....[19]....
        /*029c*/ 	.word	0x000006e0


	//   ....[20]....
        /*02a0*/ 	.word	0x00000960


	//   ....[21]....
        /*02a4*/ 	.word	0x00000970


	//   ....[22]....
        /*02a8*/ 	.word	0x000009c0


	//   ....[23]....
        /*02ac*/ 	.word	0x000009d0


	//   ....[24]....
        /*02b0*/ 	.word	0x00000a20


	//   ....[25]....
        /*02b4*/ 	.word	0x00000a30


	//   ....[26]....
        /*02b8*/ 	.word	0x00000a80


	//   ....[27]....
        /*02bc*/ 	.word	0x00000a90


	//   ....[28]....
        /*02c0*/ 	.word	0x00000ae0


	//   ....[29]....
        /*02c4*/ 	.word	0x00000af0


	//   ....[30]....
        /*02c8*/ 	.word	0x00000b90


	//   ....[31]....
        /*02cc*/ 	.word	0x00000bd0


	//   ....[32]....
        /*02d0*/ 	.word	0x00000be0


	//   ....[33]....
        /*02d4*/ 	.word	0x00000c30


	//   ....[34]....
        /*02d8*/ 	.word	0x00000c40


	//   ....[35]....
        /*02dc*/ 	.word	0x00000c90


	//   ....[36]....
        /*02e0*/ 	.word	0x00000ca0


	//   ....[37]....
        /*02e4*/ 	.word	0x00000cf0


	//   ....[38]....
        /*02e8*/ 	.word	0x00000d00


	//   ....[39]....
        /*02ec*/ 	.word	0x00000d80


	//   ....[40]....
        /*02f0*/ 	.word	0x00000dc0


	//   ....[41]....
        /*02f4*/ 	.word	0x00000dd0


	//   ....[42]....
        /*02f8*/ 	.word	0x00000e20


	//   ....[43]....
        /*02fc*/ 	.word	0x00000e30


	//   ....[44]....
        /*0300*/ 	.word	0x00000e80


	//   ....[45]....
        /*0304*/ 	.word	0x00000e90


	//   ....[46]....
        /*0308*/ 	.word	0x00000ee0


	//   ....[47]....
        /*030c*/ 	.word	0x00000ef0


	//   ....[48]....
        /*0310*/ 	.word	0x00000f70


	//   ....[49]....
        /*0314*/ 	.word	0x00000fb0


	//   ....[50]....
        /*0318*/ 	.word	0x00000fc0


	//   ....[51]....
        /*031c*/ 	.word	0x00001010


	//   ....[52]....
        /*0320*/ 	.word	0x00001020


	//   ....[53]....
        /*0324*/ 	.word	0x00001080


	//   ....[54]....
        /*0328*/ 	.word	0x00001090


	//   ....[55]....
        /*032c*/ 	.word	0x00001140


	//   ....[56]....
        /*0330*/ 	.word	0x00001190


	//   ....[57]....
        /*0334*/ 	.word	0x000018f0


	//   ....[58]....
        /*0338*/ 	.word	0x00001920


	//   ....[59]....
        /*033c*/ 	.word	0x000019a0


	//   ....[60]....
        /*0340*/ 	.word	0x000019b0


	//   ....[61]....
        /*0344*/ 	.word	0x00001a00


	//   ....[62]....
        /*0348*/ 	.word	0x00001a10


	//   ....[63]....
        /*034c*/ 	.word	0x00001a60


	//   ....[64]....
        /*0350*/ 	.word	0x00001a70


	//   ....[65]....
        /*0354*/ 	.word	0x00001ac0


	//   ....[66]....
        /*0358*/ 	.word	0x00001ad0


	//   ....[67]....
        /*035c*/ 	.word	0x00001b80


	//   ....[68]....
        /*0360*/ 	.word	0x00001bb0


	//   ....[69]....
        /*0364*/ 	.word	0x00001c30


	//   ....[70]....
        /*0368*/ 	.word	0x00001c40


	//   ....[71]....
        /*036c*/ 	.word	0x00001c90


	//   ....[72]....
        /*0370*/ 	.word	0x00001ca0


	//   ....[73]....
        /*0374*/ 	.word	0x00001cf0


	//   ....[74]....
        /*0378*/ 	.word	0x00001d00


	//   ....[75]....
        /*037c*/ 	.word	0x00001d70


	//   ....[76]....
        /*0380*/ 	.word	0x00001d80


	//   ....[77]....
        /*0384*/ 	.word	0x00001e70


	//   ....[78]....
        /*0388*/ 	.word	0x00001e80


	//   ....[79]....
        /*038c*/ 	.word	0x00001ed0


	//   ....[80]....
        /*0390*/ 	.word	0x00001ee0


	//   ....[81]....
        /*0394*/ 	.word	0x00001f30


	//   ....[82]....
        /*0398*/ 	.word	0x00001f40


	//   ....[83]....
        /*039c*/ 	.word	0x00001f90


	//   ....[84]....
        /*03a0*/ 	.word	0x00001fa0


	//   ....[85]....
        /*03a4*/ 	.word	0x00001ff0


	//   ....[86]....
        /*03a8*/ 	.word	0x00002000


	//   ....[87]....
        /*03ac*/ 	.word	0x000021f0


	//   ....[88]....
        /*03b0*/ 	.word	0x00002250


	//   ....[89]....
        /*03b4*/ 	.word	0x00002270


	//   ....[90]....
        /*03b8*/ 	.word	0x000022a0


	//   ....[91]....
        /*03bc*/ 	.word	0x000022d0


	//----- nvinfo : EIATTR_EXIT_INSTR_OFFSETS
	.align		4
.L_2221:
        /*03c0*/ 	.byte	0x04, 0x1c
        /*03c2*/ 	.short	(.L_2223 - .L_2222)


	//   ....[0]....
.L_2222:
        /*03c4*/ 	.word	0x000000a0


	//   ....[1]....
        /*03c8*/ 	.word	0x000025a0


	//----- nvinfo : EIATTR_CRS_STACK_SIZE
	.align		4
.L_2223:
        /*03cc*/ 	.byte	0x04, 0x1e
        /*03ce*/ 	.short	(.L_2225 - .L_2224)
.L_2224:
        /*03d0*/ 	.word	0x00000000


	//----- nvinfo : EIATTR_CBANK_PARAM_SIZE
	.align		4
.L_2225:
        /*03d4*/ 	.byte	0x03, 0x19
        /*03d6*/ 	.short	0x0060


	//----- nvinfo : EIATTR_PARAM_CBANK
	.align		4
        /*03d8*/ 	.byte	0x04, 0x0a
        /*03da*/ 	.short	(.L_2227 - .L_2226)
	.align		4
.L_2226:
        /*03dc*/ 	.word	index@(.nv.constant0._ZN4vllm3moe44grouped_topk_fused_small_expert_count_kernelI6__halffiLNS0_11ScoringFuncE0ELi256ELb1ELi8EEEvPT_PfPT1_PKT0_llllllbd)
        /*03e0*/ 	.short	0x0210
        /*03e2*/ 	.short	0x0060


	//----- nvinfo : EIATTR_SW_WAR
	.align		4
.L_2227:
        /*03e4*/ 	.byte	0x04, 0x36
        /*03e6*/ 	.short	(.L_2229 - .L_2228)
.L_2228:
        /*03e8*/ 	.word	0x00000008
.L_2229:


//--------------------- .nv.info._ZN4vllm3moe25grouped_topk_fused_kernelIf13__nv_bfloat16iLNS0_11ScoringFuncE0EEEvPT_PfPT1_PKT0_lllllbd --------------------------
	.section	.nv.info._ZN4vllm3moe25grouped_topk_fused_kernelIf13__nv_bfloat16iLNS0_11ScoringFuncE0EEEvPT_PfPT1_PKT0_lllllbd,"",@"SHT_CUDA_INFO"
	.sectionflags	@""
	.align	4


	//----- nvinfo : EIATTR_CUDA_API_VERSION
	.align		4
        /*0000*/ 	.byte	0x04, 0x37
        /*0002*/ 	.short	(.L_2231 - .L_2230)
.L_2230:
        /*0004*/ 	.word	0x00000082


	//----- nvinfo : EIATTR_KPARAM_INFO
	.align		4
.L_2231:
        /*0008*/ 	.byte	0x04, 0x17
        /*000a*/ 	.short	(.L_2233 - .L_2232)
.L_2232:
        /*000c*/ 	.word	0x00000000
        /*0010*/ 	.short	0x000a
        /*0012*/ 	.short	0x0050
        /*0014*/ 	.byte	0x00, 0xf0, 0x21, 0x00


	//----- nvinfo : EIATTR_KPARAM_INFO
	.align		4
.L_2233:
        /*0018*/ 	.byte	0x04, 0x17
        /*001a*/ 	.short	(.L_2235 - .L_2234)
.L_2234:
        /*001c*/ 	.word	0x00000000
        /*0020*/ 	.short	0x0009
        /*0022*/ 	.short	0x0048
        /*0024*/ 	.byte	0x00, 0xf0, 0x05, 0x00


	//----- nvinfo : EIATTR_KPARAM_INFO
	.align		4
.L_2235:
        /*0028*/ 	.byte	0x04, 0x17
        /*002a*/ 	.short	(.L_2237 - .L_2236)
.L_2236:
        /*002c*/ 	.word	0x00000000
        /*0030*/ 	.short	0x0008
        /*0032*/ 	.short	0x0040
        /*0034*/ 	.byte	0x00, 0xf0, 0x21, 0x00


	//----- nvinfo : EIATTR_KPARAM_INFO
	.align		4
.L_2237:
        /*0038*/ 	.byte	0x04, 0x17
        /*003a*/ 	.short	(.L_2239 - .L_2238)
.L_2238:
        /*003c*/ 	.word	0x00000000
        /*0040*/ 	.short	0x0007
        /*0042*/ 	.short	0x0038
        /*0044*/ 	.byte	0x00, 0xf0, 0x21, 0x00


	//----- nvinfo : EIATTR_KPARAM_INFO
	.align		4
.L_2239:
        /*0048*/ 	.byte	0x04, 0x17
        /*004a*/ 	.short	(.L_2241 - .L_2240)
.L_2240:
        /*004c*/ 	.word	0x00000000
        /*0050*/ 	.short	0x0006
        /*0052*/ 	.short	0x0030
        /*0054*/ 	.byte	0x00, 0xf0, 0x21, 0x00


	//----- nvinfo : EIATTR_KPARAM_INFO
	.align		4
.L_2241:
        /*0058*/ 	.byte	0x04, 0x17
        /*005a*/ 	.short	(.L_2243 - .L_2242)
.L_2242:
        /*005c*/ 	.word	0x00000000
        /*0060*/ 	.short	0x0005
        /*0062*/ 	.short	0x0028
        /*0064*/ 	.byte	0x00, 0xf0, 0x21, 0x00


	//----- nvinfo : EIATTR_KPARAM_INFO
	.align		4
.L_2243:
        /*0068*/ 	.byte	0x04, 0x17
        /*006a*/ 	.short	(.L_2245 - .L_2244)
.L_2244:
        /*006c*/ 	.word	0x00000000
        /*0070*/ 	.short	0x0004
        /*0072*/ 	.short	0x0020
        /*0074*/ 	.byte	0x00, 0xf0, 0x21, 0x00


	//----- nvinfo : EIATTR_KPARAM_INFO
	.align		4
.L_2245:
        /*0078*/ 	.byte	0x04, 0x17
        /*007a*/ 	.short	(.L_2247 - .L_2246)
.L_2246:
        /*007c*/ 	.word	0x00000000
        /*0080*/ 	.short	0x0003
        /*0082*/ 	.short	0x0018
        /*0084*/ 	.byte	0x00, 0xf0, 0x21, 0x00


	//----- nvinfo : EIATTR_KPARAM_INFO
	.align		4
.L_2247:
        /*0088*/ 	.byte	0x04, 0x17
        /*008a*/ 	.short	(.L_2249 - .L_2248)
.L_2248:
        /*008c*/ 	.word	0x00000000
        /*0090*/ 	.short	0x0002
        /*0092*/ 	.short	0x0010
        /*0094*/ 	.byte	0x00, 0xf0, 0x21, 0x00


	//----- nvinfo : EIATTR_KPARAM_INFO
	.align		4
.L_2249:
        /*0098*/ 	.byte	0x04, 0x17
        /*009a*/ 	.short	(.L_2251 - .L_2250)
.L_2250:
        /*009c*/ 	.word	0x00000000
        /*00a0*/ 	.short	0x0001
        /*00a2*/ 	.short	0x0008
        /*00a4*/ 	.byte	0x00, 0xf0, 0x21, 0x00


	//----- nvinfo : EIATTR_KPARAM_INFO
	.align		4
.L_2251:
        /*00a8*/ 	.byte	0x04, 0x17
        /*00aa*/ 	.short	(.L_2253 - .L_2252)
.L_2252:
        /*00ac*/ 	.word	0x00000000
        /*00b0*/ 	.short	0x0000
        /*00b2*/ 	.short	0x0000
        /*00b4*/ 	.byte	0x00, 0xf0, 0x21, 0x00


	//----- nvinfo : EIATTR_SPARSE_MMA_MASK
	.align		4
.L_2253:
        /*00b8*/ 	.byte	0x03, 0x50
        /*00ba*/ 	.short	0x0000


	//----- nvinfo : EIATTR_MAXREG_COUNT
	.align		4
        /*00bc*/ 	.byte	0x03, 0x1b
        /*00be*/ 	.short	0x00ff


	//----- nvinfo : EIATTR_NUM_BARRIERS
	.align		4
        /*00c0*/ 	.byte	0x02, 0x4c
        /*00c2*/ 	.byte	0x01
	.zero		1


	//----- nvinfo : EIATTR_MERCURY_ISA_VERSION
	.align		4
        /*00c4*/ 	.byte	0x03, 0x5f
        /*00c6*/ 	.short	0x0101


	//----- nvinfo : EIATTR_COOP_GROUP_MASK_REGIDS
	.align		4
        /*00c8*/ 	.byte	0x04, 0x29
        /*00ca*/ 	.short	(.L_2255 - .L_2254)


	//   ....[0]....
.L_2254:
        /*00cc*/ 	.word	0xffffffff


	//   ....[1]....
        /*00d0*/ 	.word	0xffffffff


	//   ....[2]....
        /*00d4*/ 	.word	0xffffffff


	//   ....[3]....
        /*00d8*/ 	.word	0xffffffff


	//   ....[4]....
        /*00dc*/ 	.word	0xffffffff


	//   ....[5]....
        /*00e0*/ 	.word	0xffffffff


	//   ....[6]....
        /*00e4*/ 	.word	0xffffffff


	//   ....[7]....
        /*00e8*/ 	.word	0xffffffff


	//   ....[8]....
        /*00ec*/ 	.word	0xffffffff


	//   ....[9]....
        /*00f0*/ 	.word	0xffffffff


	//   ....[10]....
        /*00f4*/ 	.word	0xffffffff


	//   ....[11]....
        /*00f8*/ 	.word	0xffffffff


	//   ....[12]....
        /*00fc*/ 	.word	0xffffffff


	//   ....[13]....
        /*0100*/ 	.word	0xffffffff


	//   ....[14]....
        /*0104*/ 	.word	0xffffffff


	//   ....[15]....
        /*0108*/ 	.word	0xffffffff


	//   ....[16]....
        /*010c*/ 	.word	0xffffffff


	//   ....[17]....
        /*0110*/ 	.word	0xffffffff


	//   ....[18]....
        /*0114*/ 	.word	0xffffffff


	//   ....[19]....
        /*0118*/ 	.word	0xffffffff


	//   ....[20]....
        /*011c*/ 	.word	0xffffffff


	//   ....[21]....
        /*0120*/ 	.word	0xffffffff


	//   ....[22]....
        /*0124*/ 	.word	0xffffffff


	//   ....[23]....
        /*0128*/ 	.word	0xffffffff


	//   ....[24]....
        /*012c*/ 	.word	0xffffffff


	//   ....[25]....
        /*0130*/ 	.word	0xffffffff


	//   ....[26]....
        /*0134*/ 	.word	0xffffffff


	//   ....[27]....
        /*0138*/ 	.word	0xffffffff


	//   ....[28]....
        /*013c*/ 	.word	0xffffffff


	//   ....[29]....
        /*0140*/ 	.word	0xffffffff


	//   ....[30]....
        /*0144*/ 	.word	0xffffffff


	//   ....[31]....
        /*0148*/ 	.word	0xffffffff


	//   ....[32]....
        /*014c*/ 	.word	0xffffffff


	//   ....[33]....
        /*0150*/ 	.word	0xffffffff


	//   ....[34]....
        /*0154*/ 	.word	0xffffffff


	//   ....[35]....
        /*0158*/ 	.word	0xffffffff


	//   ....[36]....
        /*015c*/ 	.word	0xffffffff


	//   ....[37]....
        /*0160*/ 	.word	0xffffffff


	//   ....[38]....
        /*0164*/ 	.word	0xffffffff


	//   ....[39]....
        /*0168*/ 	.word	0xffffffff


	//   ....[40]....
        /*016c*/ 	.word	0xffffffff


	//   ....[41]....
        /*0170*/ 	.word	0xffffffff


	//   ....[42]....
        /*0174*/ 	.word	0xffffffff


	//   ....[43]....
        /*0178*/ 	.word	0xffffffff


	//   ....[44]....
        /*017c*/ 	.word	0xffffffff


	//   ....[45]....
        /*0180*/ 	.word	0xffffffff


	//   ....[46]....
        /*0184*/ 	.word	0xffffffff


	//   ....[47]....
        /*0188*/ 	.word	0xffffffff


	//   ....[48]....
        /*018c*/ 	.word	0xffffffff


	//   ....[49]....
        /*0190*/ 	.word	0xffffffff


	//   ....[50]....
        /*0194*/ 	.word	0xffffffff


	//   ....[51]....
        /*0198*/ 	.word	0xffffffff


	//   ....[52]....
        /*019c*/ 	.word	0xffffffff


	//   ....[53]....
        /*01a0*/ 	.word	0xffffffff


	//   ....[54]....
        /*01a4*/ 	.word	0xffffffff


	//   ....[55]....
        /*01a8*/ 	.word	0xffffffff


	//   ....[56]....
        /*01ac*/ 	.word	0xffffffff


	//   ....[57]....
        /*01b0*/ 	.word	0xffffffff


	//   ....[58]....
        /*01b4*/ 	.word	0xffffffff


	//   ....[59]....
        /*01b8*/ 	.word	0xffffffff


	//   ....[60]....
        /*01bc*/ 	.word	0xffffffff


	//   ....[61]....
        /*01c0*/ 	.word	0xffffffff


	//   ....[62]....
        /*01c4*/ 	.word	0xffffffff


	//   ....[63]....
        /*01c8*/ 	.word	0xffffffff


	//   ....[64]....
        /*01cc*/ 	.word	0xffffffff


	//   ....[65]....
        /*01d0*/ 	.word	0xffffffff


	//   ....[66]....
        /*01d4*/ 	.word	0xffffffff


	//   ....[67]....
        /*01d8*/ 	.word	0xffffffff


	//   ....[68]....
        /*01dc*/ 	.word	0xffffffff


	//   ....[69]....
        /*01e0*/ 	.word	0xffffffff


	//   ....[70]....
        /*01e4*/ 	.word	0xffffffff


	//   ....[71]....
        /*01e8*/ 	.word	0xffffffff


	//   ....[72]....
        /*01ec*/ 	.word	0xffffffff


	//   ....[73]....
        /*01f0*/ 	.word	0xffffffff


	//   ....[74]....
        /*01f4*/ 	.word	0xffffffff


	//   ....[75]....
        /*01f8*/ 	.word	0xffffffff


	//   ....[76]....
        /*01fc*/ 	.word	0xffffffff


	//   ....[77]....
        /*0200*/ 	.word	0xffffffff


	//   ....[78]....
        /*0204*/ 	.word	0xffffffff


	//   ....[79]....
        /*0208*/ 	.word	0xffffffff


	//   ....[80]....
        /*020c*/ 	.word	0xffffffff


	//   ....[81]....
        /*0210*/ 	.word	0xffffffff


	//   ....[82]....
        /*0214*/ 	.word	0xffffffff


	//   ....[83]....
        /*0218*/ 	.word	0xffffffff


	//   ....[84]....
        /*021c*/ 	.word	0xffffffff


	//   ....[85]....
        /*0220*/ 	.word	0xffffffff


	//   ....[86]....
        /*0224*/ 	.word	0xffffffff


	//   ....[87]....
        /*0228*/ 	.word	0xffffffff


	//   ....[88]....
        /*022c*/ 	.word	0xffffffff


	//   ....[89]....
        /*0230*/ 	.word	0xffffffff


	//   ....[90]....
        /*0234*/ 	.word	0xffffffff


	//   ....[91]....
        /*0238*/ 	.word	0xffffffff


	//   ....[92]....
        /*023c*/ 	.word	0xffffffff


	//   ....[93]....
        /*0240*/ 	.word	0xffffffff


	//   ....[94]....
        /*0244*/ 	.word	0xffffffff


	//   ....[95]....
        /*0248*/ 	.word	0xffffffff


	//   ....[96]....
        /*024c*/ 	.word	0xffffffff


	//   ....[97]....
        /*0250*/ 	.word	0xffffffff


	//   ....[98]....
        /*0254*/ 	.word	0xffffffff


	//   ....[99]....
        /*0258*/ 	.word	0xffffffff


	//   ....[100]....
        /*025c*/ 	.word	0xffffffff


	//   ....[101]....
        /*0260*/ 	.word	0xffffffff


	//   ....[102]....
        /*0264*/ 	.word	0xffffffff


	//   ....[103]....
        /*0268*/ 	.word	0xffffffff


	//   ....[104]....
        /*026c*/ 	.word	0xffffffff


	//   ....[105]....
        /*0270*/ 	.word	0xffffffff


	//   ....[106]....
        /*0274*/ 	.word	0xffffffff


	//   ....[107]....
        /*0278*/ 	.word	0xffffffff


	//   ....[108]....
        /*027c*/ 	.word	0xffffffff


	//   ....[109]....
        /*0280*/ 	.word	0xffffffff


	//   ....[110]....
        /*0284*/ 	.word	0xffffffff


	//   ....[111]....
        /*0288*/ 	.word	0xffffffff


	//   ....[112]....
        /*028c*/ 	.word	0xffffffff


	//   ....[113]....
        /*0290*/ 	.word	0xffffffff


	//   ....[114]....
        /*0294*/ 	.word	0xffffffff


	//   ....[115]....
        /*0298*/ 	.word	0xffffffff


	//   ....[116]....
        /*029c*/ 	.word	0xffffffff


	//   ....[117]....
        /*02a0*/ 	.word	0xffffffff


	//   ....[118]....
        /*02a4*/ 	.word	0xffffffff


	//   ....[119]....
        /*02a8*/ 	.word	0xffffffff


	//   ....[120]....
        /*02ac*/ 	.word	0xffffffff


	//   ....[121]....
        /*02b0*/ 	.word	0xffffffff


	//   ....[122]....
        /*02b4*/ 	.word	0xffffffff


	//   ....[123]....
        /*02b8*/ 	.word	0xffffffff


	//   ....[124]....
        /*02bc*/ 	.word	0xffffffff


	//   ....[125]....
        /*02c0*/ 	.word	0xffffffff


	//   ....[126]....
        /*02c4*/ 	.word	0xffffffff


	//   ....[127]....
        /*02c8*/ 	.word	0xffffffff


	//   ....[128]....
        /*02cc*/ 	.word	0xffffffff


	//   ....[129]....
        /*02d0*/ 	.word	0xffffffff


	//   ....[130]....
        /*02d4*/ 	.word	0xffffffff


	//   ....[131]....
        /*02d8*/ 	.word	0xffffffff


	//   ....[132]....
        /*02dc*/ 	.word	0xffffffff


	//   ....[133]....
        /*02e0*/ 	.word	0xffffffff


	//   ....[134]....
        /*02e4*/ 	.word	0xffffffff


	//   ....[135]....
        /*02e8*/ 	.word	0xffffffff


	//   ....[136]....
        /*02ec*/ 	.word	0xffffffff


	//   ....[137]....
        /*02f0*/ 	.word	0xffffffff


	//   ....[138]....
        /*02f4*/ 	.word	0xffffffff


	//   ....[139]....
        /*02f8*/ 	.word	0xffffffff


	//   ....[140]....
        /*02fc*/ 	.word	0xffffffff


	//   ....[141]....
        /*0300*/ 	.word	0xffffffff


	//   ....[142]....
        /*0304*/ 	.word	0xffffffff


	//   ....[143]....
        /*0308*/ 	.word	0xffffffff


	//   ....[144]....
        /*030c*/ 	.word	0xffffffff


	//   ....[145]....
        /*0310*/ 	.word	0xffffffff


	//   ....[146]....
        /*0314*/ 	.word	0xffffffff


	//   ....[147]....
        /*0318*/ 	.word	0xffffffff


	//   ....[148]....
        /*031c*/ 	.word	0xffffffff


	//   ....[149]....
        /*0320*/ 	.word	0xffffffff


	//   ....[150]....
        /*0324*/ 	.word	0xffffffff


	//   ....[151]....
        /*0328*/ 	.word	0xffffffff


	//   ....[152]....
        /*032c*/ 	.word	0xffffffff


	//   ....[153]....
        /*0330*/ 	.word	0xffffffff


	//   ....[154]....
        /*0334*/ 	.word	0xffffffff


	//   ....[155]....
        /*0338*/ 	.word	0xffffffff


	//   ....[156]....
        /*033c*/ 	.word	0xffffffff


	//   ....[157]....
        /*0340*/ 	.word	0xffffffff


	//   ....[158]....
        /*0344*/ 	.word	0xffffffff


	//   ....[159]....
        /*0348*/ 	.word	0xffffffff


	//   ....[160]....
        /*034c*/ 	.word	0xffffffff


	//   ....[161]....
        /*0350*/ 	.word	0xffffffff


	//   ....[162]....
        /*0354*/ 	.word	0xffffffff


	//   ....[163]....
        /*0358*/ 	.word	0xffffffff


	//   ....[164]....
        /*035c*/ 	.word	0xffffffff


	//   ....[165]....
        /*0360*/ 	.word	0xffffffff


	//   ....[166]....
        /*0364*/ 	.word	0xffffffff


	//   ....[167]....
        /*0368*/ 	.word	0xffffffff


	//   ....[168]....
        /*036c*/ 	.word	0xffffffff


	//   ....[169]....
        /*0370*/ 	.word	0xffffffff


	//   ....[170]....
        /*0374*/ 	.word	0xffffffff


	//   ....[171]....
        /*0378*/ 	.word	0xffffffff


	//   ....[172]....
        /*037c*/ 	.word	0xffffffff


	//   ....[173]....
        /*0380*/ 	.word	0xffffffff


	//   ....[174]....
        /*0384*/ 	.word	0xffffffff


	//   ....[175]....
        /*0388*/ 	.word	0xffffffff


	//   ....[176]....
        /*038c*/ 	.word	0xffffffff


	//   ....[177]....
        /*0390*/ 	.word	0xffffffff


	//   ....[178]....
        /*0394*/ 	.word	0xffffffff


	//   ....[179]....
        /*0398*/ 	.word	0xffffffff


	//   ....[180]....
        /*039c*/ 	.word	0xffffffff


	//   ....[181]....
        /*03a0*/ 	.word	0xffffffff


	//   ....[182]....
        /*03a4*/ 	.word	0xffffffff


	//   ....[183]....
        /*03a8*/ 	.word	0xffffffff


	//   ....[184]....
        /*03ac*/ 	.word	0xffffffff


	//   ....[185]....
        /*03b0*/ 	.word	0xffffffff


	//   ....[186]....
        /*03b4*/ 	.word	0x05000006


	//   ....[187]....
        /*03b8*/ 	.word	0x05000006


	//   ....[188]....
        /*03bc*/ 	.word	0x05000006


	//   ....[189]....
        /*03c0*/ 	.word	0x05000006


	//   ....[190]....
        /*03c4*/ 	.word	0x05000006


	//   ....[191]....
        /*03c8*/ 	.word	0x05000006


	//   ....[192]....
        /*03cc*/ 	.word	0x05000006


	//   ....[193]....
        /*03d0*/ 	.word	0x05000006


	//   ....[194]....
        /*03d4*/ 	.word	0x05000006


	//   ....[195]....
        /*03d8*/ 	.word	0x05000006


	//   ....[196]....
        /*03dc*/ 	.word	0x05000006


	//   ....[197]....
        /*03e0*/ 	.word	0x05000006


	//   ....[198]....
        /*03e4*/ 	.word	0x05000006


	//   ....[199]....
        /*03e8*/ 	.word	0x05000006


	//   ....[200]....
        /*03ec*/ 	.word	0x05000006


	//   ....[201]....
        /*03f0*/ 	.word	0x05000006


	//   ....[202]....
        /*03f4*/ 	.word	0x05000006


	//   ....[203]....
        /*03f8*/ 	.word	0x05000006


	//   ....[204]....
        /*03fc*/ 	.word	0x05000006


	//   ....[205]....
        /*0400*/ 	.word	0x05000006


	//   ....[206]....
        /*0404*/ 	.word	0x05000006


	//   ....[207]....
        /*0408*/ 	.word	0x05000006


	//   ....[208]....
        /*040c*/ 	.word	0x05000006


	//   ....[209]....
        /*0410*/ 	.word	0x05000006


	//   ....[210]....
        /*0414*/ 	.word	0x05000006


	//   ....[211]....
        /*0418*/ 	.word	0x05000006


	//   ....[212]....
        /*041c*/ 	.word	0x05000006


	//   ....[213]....
        /*0420*/ 	.word	0x05000006


	//   ....[214]....
        /*0424*/ 	.word	0x05000006


	//   ....[215]....
        /*0428*/ 	.word	0x05000006


	//   ....[216]....
        /*042c*/ 	.word	0x05000006


	//   ....[217]....
        /*0430*/ 	.word	0x05000006


	//   ....[218]....
        /*0434*/ 	.word	0x05000006


	//   ....[219]....
        /*0438*/ 	.word	0x05000006


	//   ....[220]....
        /*043c*/ 	.word	0x05000006


	//   ....[221]....
        /*0440*/ 	.word	0x05000006


	//   ....[222]....
        /*0444*/ 	.word	0x05000006


	//   ....[223]....
        /*0448*/ 	.word	0x05000006


	//   ....[224]....
        /*044c*/ 	.word	0x05000006


	//   ....[225]....
        /*0450*/ 	.word	0x05000006


	//   ....[226]....
        /*0454*/ 	.word	0x05000006


	//   ....[227]....
        /*0458*/ 	.word	0x05000006


	//   ....[228]....
        /*045c*/ 	.word	0x05000006


	//   ....[229]....
        /*0460*/ 	.word	0x05000006


	//   ....[230]....
        /*0464*/ 	.word	0x05000006


	//   ....[231]....
        /*0468*/ 	.word	0x05000006


	//   ....[232]....
        /*046c*/ 	.word	0x05000006


	//   ....[233]....
        /*0470*/ 	.word	0x05000006


	//----- nvinfo : EIATTR_COOP_GROUP_INSTR_OFFSETS
	.align		4
.L_2255:
        /*0474*/ 	.byte	0x04, 0x28
        /*0476*/ 	.short	(.L_2257 - .L_2256)


	//   ....[0]....
.L_2256:
        /*0478*/ 	.word	0x00001040


	//   ....[1]....
        /*047c*/ 	.word	0x00001070


	//   ....[2]....
        /*0480*/ 	.word	0x000010a0


	//   ....[3]....
        /*0484*/ 	.word	0x000010d0


	//   ....[4]....
        /*0488*/ 	.word	0x00001100


	//   ....[5]....
        /*048c*/ 	.word	0x00001170


	//   ....[6]....
        /*0490*/ 	.word	0x000011c0


	//   ....[7]....
        /*0494*/ 	.word	0x000011f0


	//   ....[8]....
        /*0498*/ 	.word	0x00001220


	//   ....[9]....
        /*049c*/ 	.word	0x00001250


	//   ....[10]....
        /*04a0*/ 	.word	0x00001280


	//   ....[11]....
        /*04a4*/ 	.word	0x00001450


	//   ....[12]....
        /*04a8*/ 	.word	0x00001590


	//   ....[13]....
        /*04ac*/ 	.word	0x00001630


	//   ....[14]....
        /*04b0*/ 	.word	0x00001640


	//   ....[15]....
        /*04b4*/ 	.word	0x00001700


	//   ....[16]....
        /*04b8*/ 	.word	0x00001720


	//   ....[17]....
        /*04bc*/ 	.word	0x000017e0


	//   ....[18]....
        /*04c0*/ 	.word	0x00001800


	//   ....[19]....
        /*04c4*/ 	.word	0x000018c0


	//   ....[20]....
        /*04c8*/ 	.word	0x000018e0


	//   ....[21]....
        /*04cc*/ 	.word	0x000019a0


	//   ....[22]....
        /*04d0*/ 	.word	0x000019c0


	//   ....[23]....
        /*04d4*/ 	.word	0x00001a70


	//   ....[24]....
        /*04d8*/ 	.word	0x00001a80


	//   ....[25]....
        /*04dc*/ 	.word	0x00001b40


	//   ....[26]....
        /*04e0*/ 	.word	0x00001b70


	//   ....[27]....
        /*04e4*/ 	.word	0x00001c30


	//   ....[28]....
        /*04e8*/ 	.word	0x00001c40


	//   ....[29]....
        /*04ec*/ 	.word	0x00001d00


	//   ....[30]....
        /*04f0*/ 	.word	0x00001d20


	//   ....[31]....
        /*04f4*/ 	.word	0x00001dd0


	//   ....[32]....
        /*04f8*/ 	.word	0x00001de0


	//   ....[33]....
        /*04fc*/ 	.word	0x00001ea0


	//   ....[34]....
        /*0500*/ 	.word	0x00001eb0


	//   ....[35]....
        /*0504*/ 	.word	0x00001f50


	//   ....[36]....
        /*0508*/ 	.word	0x00001f60


	//   ....[37]....
        /*050c*/ 	.word	0x00002020


	//   ....[38]....
        /*0510*/ 	.word	0x00002030


	//   ....[39]....
        /*0514*/ 	.word	0x000020d0


	//   ....[40]....
        /*0518*/ 	.word	0x000020e0


	//   ....[41]....
        /*051c*/ 	.word	0x000021a0


	//   ....[42]....
        /*0520*/ 	.word	0x000021b0


	//   ....[43]....
        /*0524*/ 	.word	0x000022d0


	//   ....[44]....
        /*0528*/ 	.word	0x000022e0


	//   ....[45]....
        /*052c*/ 	.word	0x000023a0


	//   ....[46]....
        /*0530*/ 	.word	0x000023b0


	//   ....[47]....
        /*0534*/ 	.word	0x00002450


	//   ....[48]....
        /*0538*/ 	.word	0x00002460


	//   ....[49]....
        /*053c*/ 	.word	0x00002520


	//   ....[50]....
        /*0540*/ 	.word	0x00002530


	//   ....[51]....
        /*0544*/ 	.word	0x000025d0


	//   ....[52]....
        /*0548*/ 	.word	0x000025e0


	//   ....[53]....
        /*054c*/ 	.word	0x000026c0


	//   ....[54]....
        /*0550*/ 	.word	0x000027b0


	//   ....[55]....
        /*0554*/ 	.word	0x000027c0


	//   ....[56]....
        /*0558*/ 	.word	0x00002880


	//   ....[57]....
        /*055c*/ 	.word	0x000028a0


	//   ....[58]....
        /*0560*/ 	.word	0x00002960


	//   ....[59]....
        /*0564*/ 	.word	0x00002980


	//   ....[60]....
        /*0568*/ 	.word	0x00002a40


	//   ....[61]....
        /*056c*/ 	.word	0x00002a60


	//   ....[62]....
        /*0570*/ 	.word	0x00002b20


	//   ....[63]....
        /*0574*/ 	.word	0x00002b40


	//   ....[64]....
        /*0578*/ 	.word	0x00002bf0


	//   ....[65]....
        /*057c*/ 	.word	0x00002c00


	//   ....[66]....
        /*0580*/ 	.word	0x00002cc0


	//   ....[67]....
        /*0584*/ 	.word	0x00002cf0


	//   ....[68]....
        /*0588*/ 	.word	0x00002db0


	//   ....[69]....
        /*058c*/ 	.word	0x00002dc0


	//   ....[70]....
        /*0590*/ 	.word	0x00002e80


	//   ....[71]....
        /*0594*/ 	.word	0x00002ea0


	//   ....[72]....
        /*0598*/ 	.word	0x00002f50


	//   ....[73]....
        /*059c*/ 	.word	0x00002f60


	//   ....[74]....
        /*05a0*/ 	.word	0x00003020


	//   ....[75]....
        /*05a4*/ 	.word	0x00003030


	//   ....[76]....
        /*05a8*/ 	.word	0x000030d0


	//   ....[77]....
        /*05ac*/ 	.word	0x000030e0


	//   ....[78]....
        /*05b0*/ 	.word	0x000031a0


	//   ....[79]....
        /*05b4*/ 	.word	0x000031b0


	//   ....[80]....
        /*05b8*/ 	.word	0x00003250


	//   ....[81]....
        /*05bc*/ 	.word	0x00003260


	//   ....[82]....
        /*05c0*/ 	.word	0x00003320


	//   ....[83]....
        /*05c4*/ 	.word	0x00003330


	//   ....[84]....
        /*05c8*/ 	.word	0x00003460


	//   ....[85]....
        /*05cc*/ 	.word	0x00003470


	//   ....[86]....
        /*05d0*/ 	.word	0x00003530


	//   ....[87]....
        /*05d4*/ 	.word	0x00003540


	//   ....[88]....
        /*05d8*/ 	.word	0x000035e0


	//   ....[89]....
        /*05dc*/ 	.word	0x000035f0


	//   ....[90]....
        /*05e0*/ 	.word	0x000036b0


	//   ....[91]....
        /*05e4*/ 	.word	0x000036c0


	//   ....[92]....
        /*05e8*/ 	.word	0x00003760


	//   ....[93]....
        /*05ec*/ 	.word	0x00003770


	//   ....[94]....
        /*05f0*/ 	.word	0x00003820


	//   ....[95]....
        /*05f4*/ 	.word	0x00003c50


	//   ....[96]....
        /*05f8*/ 	.word	0x00003e70


	//   ....[97]....
        /*05fc*/ 	.word	0x00003f90


	//   ....[98]....
        /*0600*/ 	.word	0x00003ff0


	//   ....[99]....
        /*0604*/ 	.word	0x00004000


	//   ....[100]....
        /*0608*/ 	.word	0x000040b0


	//   ....[101]....
        /*060c*/ 	.word	0x000040c0


	//   ....[102]....
        /*0610*/ 	.word	0x00004190


	//   ....[103]....
        /*0614*/ 	.word	0x000041a0


	//   ....[104]....
        /*0618*/ 	.word	0x00004250


	//   ....[105]....
        /*061c*/ 	.word	0x00004260


	//   ....[106]....
        /*0620*/ 	.word	0x00004330


	//   ....[107]....
        /*0624*/ 	.word	0x00004340


	//   ....[108]....
        /*0628*/ 	.word	0x000043f0


	//   ....[109]....
        /*062c*/ 	.word	0x00004400


	//   ....[110]....
        /*0630*/ 	.word	0x000044d0


	//   ....[111]....
        /*0634*/ 	.word	0x000044e0


	//   ....[112]....
        /*0638*/ 	.word	0x00004580


	//   ....[113]....
        /*063c*/ 	.word	0x00004590


	//   ....[114]....
        /*0640*/ 	.word	0x00004650


	//   ....[115]....
        /*0644*/ 	.word	0x00004660


	//   ....[116]....
        /*0648*/ 	.word	0x00004700


	//   ....[117]....
        /*064c*/ 	.word	0x00004710


	//   ....[118]....
        /*0650*/ 	.word	0x000047d0


	//   ....[119]....
        /*0654*/ 	.word	0x000047e0


	//   ....[120]....
        /*0658*/ 	.word	0x00004880


	//   ....[121]....
        /*065c*/ 	.word	0x00004890


	//   ....[122]....
        /*0660*/ 	.word	0x00004950


	//   ....[123]....
        /*0664*/ 	.word	0x00004960


	//   ....[124]....
        /*0668*/ 	.word	0x00004a00


	//   ....[125]....
        /*066c*/ 	.word	0x00004a10


	//   ....[126]....
        /*0670*/ 	.word	0x00004ad0


	//   ....[127]....
        /*0674*/ 	.word	0x00004ae0


	//   ....[128]....
        /*0678*/ 	.word	0x00004c10


	//   ....[129]....
        /*067c*/ 	.word	0x00004c20


	//   ....[130]....
        /*0680*/ 	.word	0x00004ce0


	//   ....[131]....
        /*0684*/ 	.word	0x00004cf0


	//   ....[132]....
        /*0688*/ 	.word	0x00004d90


	//   ....[133]....
        /*068c*/ 	.word	0x00004da0


	//   ....[134]....
        /*0690*/ 	.word	0x00004e60


	//   ....[135]....
        /*0694*/ 	.word	0x00004e70


	//   ....[136]....
        /*0698*/ 	.word	0x00004f10


	//   ....[137]....
        /*069c*/ 	.word	0x00004f20


	//   ....[138]....
        /*06a0*/ 	.word	0x00004fc0


	//   ....[139]....
        /*06a4*/ 	.word	0x00004fd0


	//   ....[140]....
        /*06a8*/ 	.word	0x00005020


	//   ....[141]....
        /*06ac*/ 	.word	0x00005190


	//   ....[142]....
        /*06b0*/ 	.word	0x000051a0


	//   ....[143]....
        /*06b4*/ 	.word	0x00005290


	//   ....[144]....
        /*06b8*/ 	.word	0x000052a0


	//   ....[145]....
        /*06bc*/ 	.word	0x00005370


	//   ....[146]....
        /*06c0*/ 	.word	0x00005380


	//   ....[147]....
        /*06c4*/ 	.word	0x00005470


	//   ....[148]....
        /*06c8*/ 	.word	0x00005480


	//   ....[149]....
        /*06cc*/ 	.word	0x00005550


	//   ....[150]....
        /*06d0*/ 	.word	0x00005560


	//   ....[151]....
        /*06d4*/ 	.word	0x00005650


	//   ....[152]....
        /*06d8*/ 	.word	0x00005660


	//   ....[153]....
        /*06dc*/ 	.word	0x00005730


	//   ....[154]....
        /*06e0*/ 	.word	0x00005740


	//   ....[155]....
        /*06e4*/ 	.word	0x00005820


	//   ....[156]....
        /*06e8*/ 	.word	0x00005830


	//   ....[157]....
        /*06ec*/ 	.word	0x000058f0


	//   ....[158]....
        /*06f0*/ 	.word	0x00005900


	//   ....[159]....
        /*06f4*/ 	.word	0x000059e0


	//   ....[160]....
        /*06f8*/ 	.word	0x000059f0


	//   ....[161]....
        /*06fc*/ 	.word	0x00005ab0


	//   ....[162]....
        /*0700*/ 	.word	0x00005ac0


	//   ....[163]....
        /*0704*/ 	.word	0x00005ba0


	//   ....[164]....
        /*0708*/ 	.word	0x00005bb0


	//   ....[165]....
        /*070c*/ 	.word	0x00005c70


	//   ....[166]....
        /*0710*/ 	.word	0x00005c80


	//   ....[167]....
        /*0714*/ 	.word	0x00005d60


	//   ....[168]....
        /*0718*/ 	.word	0x00005d70


	//   ....[169]....
        /*071c*/ 	.word	0x00005e30


	//   ....[170]....
        /*0720*/ 	.word	0x00005e40


	//   ....[171]....
        /*0724*/ 	.word	0x00005fb0


	//   ....[172]....
        /*0728*/ 	.word	0x00005fc0


	//   ....[173]....
        /*072c*/ 	.word	0x00006080


	//   ....[174]....
        /*0730*/ 	.word	0x00006090


	//   ....[175]....
        /*0734*/ 	.word	0x00006170


	//   ....[176]....
        /*0738*/ 	.word	0x00006180


	//   ....[177]....
        /*073c*/ 	.word	0x00006240


	//   ....[178]....
        /*0740*/ 	.word	0x00006250


	//   ....[179]....
        /*0744*/ 	.word	0x00006330


	//   ....[180]....
        /*0748*/ 	.word	0x00006340


	//   ....[181]....
        /*074c*/ 	.word	0x000065a0


	//   ....[182]....
        /*0750*/ 	.word	0x000065c0


	//   ....[183]....
        /*0754*/ 	.word	0x000065e0


	//   ....[184]....
        /*0758*/ 	.word	0x00006600


	//   ....[185]....
        /*075c*/ 	.word	0x00006620


	//   ....[186]....
        /*0760*/ 	.word	0x00006df0


	//   ....[187]....
        /*0764*/ 	.word	0x00006e90


	//   ....[188]....
        /*0768*/ 	.word	0x00006f20


	//   ....[189]....
        /*076c*/ 	.word	0x00006fb0


	//   ....[190]....
        /*0770*/ 	.word	0x00007040


	//   ....[191]....
        /*0774*/ 	.word	0x000070d0


	//   ....[192]....
        /*0778*/ 	.word	0x00007160


	//   ....[193]....
        /*077c*/ 	.word	0x000071f0


	//   ....[194]....
        /*0780*/ 	.word	0x00007280


	//   ....[195]....
        /*0784*/ 	.word	0x00007310


	//   ....[196]....
        /*0788*/ 	.word	0x000073a0


	//   ....[197]....
        /*078c*/ 	.word	0x00007430


	//   ....[198]....
        /*0790*/ 	.word	0x000074c0


	//   ....[199]....
        /*0794*/ 	.word	0x00007550


	//   ....[200]....
        /*0798*/ 	.word	0x000075e0


	//   ....[201]....
        /*079c*/ 	.word	0x00007670


	//   ....[202]....
        /*07a0*/ 	.word	0x00007700


	//   ....[203]....
        /*07a4*/ 	.word	0x00007790


	//   ....[204]....
        /*07a8*/ 	.word	0x00007820


	//   ....[205]....
        /*07ac*/ 	.word	0x000078b0


	//   ....[206]....
        /*07b0*/ 	.word	0x00007940


	//   ....[207]....
        /*07b4*/ 	.word	0x000079d0


	//   ....[208]....
        /*07b8*/ 	.word	0x00007a60


	//   ....[209]....
        /*07bc*/ 	.word	0x00007af0


	//   ....[210]....
        /*07c0*/ 	.word	0x00007b80


	//   ....[211]....
        /*07c4*/ 	.word	0x00007c10


	//   ....[212]....
        /*07c8*/ 	.word	0x00007ca0


	//   ....[213]....
        /*07cc*/ 	.word	0x00007d30


	//   ....[214]....
        /*07d0*/ 	.word	0x00007dc0


	//   ....[215]....
        /*07d4*/ 	.word	0x00007e50


	//   ....[216]....
        /*07d8*/ 	.word	0x00007ee0


	//   ....[217]....
        /*07dc*/ 	.word	0x00007f70


	//   ....[218]....
        /*07e0*/ 	.word	0x00008000


	//   ....[219]....
        /*07e4*/ 	.word	0x00008090


	//   ....[220]....
        /*07e8*/ 	.word	0x00008120


	//   ....[221]....
        /*07ec*/ 	.word	0x000081b0


	//   ....[222]....
        /*07f0*/ 	.word	0x00008240


	//   ....[223]....
        /*07f4*/ 	.word	0x000082d0


	//   ....[224]....
        /*07f8*/ 	.word	0x00008360


	//   ....[225]....
        /*07fc*/ 	.word	0x000083f0


	//   ....[226]....
        /*0800*/ 	.word	0x00008480


	//   ....[227]....
        /*0804*/ 	.word	0x00008500


	//   ....[228]....
        /*0808*/ 	.word	0x000085a0


	//   ....[229]....
        /*080c*/ 	.word	0x00008640


	//   ....[230]....
        /*0810*/ 	.word	0x000086c0


	//   ....[231]....
        /*0814*/ 	.word	0x00008720


	//   ....[232]....
        /*0818*/ 	.word	0x00008780


	//   ....[233]....
        /*081c*/ 	.word	0x000087e0


	//----- nvinfo : EIATTR_EXIT_INSTR_OFFSETS
	.align		4
.L_2257:
        /*0820*/ 	.byte	0x04, 0x1c
        /*0822*/ 	.short	(.L_2259 - .L_2258)


	//   ....[0]....
.L_2258:
        /*0824*/ 	.word	0x00000070


	//   ....[1]....
        /*0828*/ 	.word	0x000000f0


	//   ....[2]....
        /*082c*/ 	.word	0x000012f0


	//   ....[3]....
        /*0830*/ 	.word	0x00006850


	//   ....[4]....
        /*0834*/ 	.word	0x00006d90


	//----- nvinfo : EIATTR_CRS_STACK_SIZE
	.align		4
.L_2259:
        /*0838*/ 	.byte	0x04, 0x1e
        /*083a*/ 	.short	(.L_2261 - .L_2260)
.L_2260:
        /*083c*/ 	.word	0x00000000


	//----- nvinfo : EIATTR_CBANK_PARAM_SIZE
	.align		4
.L_2261:
        /*0840*/ 	.byte	0x03, 0x19
        /*0842*/ 	.short	0x0058


	//----- nvinfo : EIATTR_PARAM_CBANK
	.align		4
        /*0844*/ 	.byte	0x04, 0x0a
        /*0846*/ 	.short	(.L_2263 - .L_2262)
	.align		4
.L_2262:
        /*0848*/ 	.word	index@(.nv.constant0._ZN4vllm3moe25grouped_topk_fused_kernelIf13__nv_bfloat16iLNS0_11ScoringFuncE0EEEvPT_PfPT1_PKT0_lllllbd)
        /*084c*/ 	.short	0x0210
        /*084e*/ 	.short	0x0058


	//----- nvinfo : EIATTR_SW_WAR
	.align		4
.L_2263:
        /*0850*/ 	.byte	0x04, 0x36
        /*0852*/ 	.short	(.L_2265 - .L_2264)
.L_2264:
        /*0854*/ 	.word	0x00000008
.L_2265:


//--------------------- .nv.info._ZN4vllm3moe44grouped_topk_fused_small_expert_count_kernelIf13__nv_bfloat16iLNS0_11ScoringFuncE0ELi128ELb0ELi8EEEvPT_PfPT1_PKT0_llllllbd --------------------------
	.section	.nv.info._ZN4vllm3moe44grouped_topk_fused_small_expert_count_kernelIf13__nv_bfloat16iLNS0_11ScoringFuncE0ELi128ELb0ELi8EEEvPT_PfPT1_PKT0_llllllbd,"",@"SHT_CUDA_INFO"
	.sectionflags	@""
	.align	4


	//----- nvinfo : EIATTR_CUDA_API_VERSION
	.align		4
        /*0000*/ 	.byte	0x04, 0x37
        /*0002*/ 	.short	(.L_2267 - .L_2266)
.L_2266:
        /*0004*/ 	.word	0x00000082


	//----- nvinfo : EIATTR_KPARAM_INFO
	.align		4
.L_2267:
        /*0008*/ 	.byte	0x04, 0x17
        /*000a*/ 	.short	(.L_2269 - .L_2268)
.L_2268:
        /*000c*/ 	.word	0x00000000
        /*0010*/ 	.short	0x000b
        /*0012*/ 	.short	0x0058
        /*0014*/ 	.byte	0x00, 0xf0, 0x21, 0x00


	//----- nvinfo : EIATTR_KPARAM_INFO
	.align		4
.L_2269:
        /*0018*/ 	.byte	0x04, 0x17
        /*001a*/ 	.short	(.L_2271 - .L_2270)
.L_2270:
        /*001c*/ 	.word	0x00000000
        /*0020*/ 	.short	0x000a
        /*0022*/ 	.short	0x0050
        /*0024*/ 	.byte	0x00, 0xf0, 0x05, 0x00


	//----- nvinfo : EIATTR_KPARAM_INFO
	.align		4
.L_2271:
        /*0028*/ 	.byte	0x04, 0x17
        /*002a*/ 	.short	(.L_2273 - .L_2272)
.L_2272:
        /*002c*/ 	.word	0x00000000
        /*0030*/ 	.short	0x0009
        /*0032*/ 	.short	0x0048
        /*0034*/ 	.byte	0x00, 0xf0, 0x21, 0x00


	//----- nvinfo : EIATTR_KPARAM_INFO
	.align		4
.L_2273:
        /*0038*/ 	.byte	0x04, 0x17
        /*003a*/ 	.short	(.L_2275 - .L_2274)
.L_2274:
        /*003c*/ 	.word	0x00000000
        /*0040*/ 	.short	0x0008
        /*0042*/ 	.short	0x0040
        /*0044*/ 	.byte	0x00, 0xf0, 0x21, 0x00


	//----- nvinfo : EIATTR_KPARAM_INFO
	.align		4
.L_2275:
        /*0048*/ 	.byte	0x04, 0x17
        /*004a*/ 	.short	(.L_2277 - .L_2276)
.L_2276:
        /*004c*/ 	.word	0x00000000
        /*0050*/ 	.short	0x0007
        /*0052*/ 	.short	0x0038
        /*0054*/ 	.byte	0x00, 0xf0, 0x21, 0x00


	//----- nvinfo : EIATTR_KPARAM_INFO
	.align		4
.L_2277:
        /*0058*/ 	.byte	0x04, 0x17
        /*005a*/ 	.short	(.L_2279 - .L_2278)
.L_2278:
        /*005c*/ 	.word	0x00000000
        /*0060*/ 	.short	0x0006
        /*0062*/ 	.short	0x0030
        /*0064*/ 	.byte	0x00, 0xf0, 0x21, 0x00


	//----- nvinfo : EIATTR_KPARAM_INFO
	.align		4
.L_2279:
        /*0068*/ 	.byte	0x04, 0x17
        /*006a*/ 	.short	(.L_2281 - .L_2280)
.L_2280:
        /*006c*/ 	.word	0x00000000
        /*0070*/ 	.short	0x0005
        /*0072*/ 	.short	0x0028
        /*0074*/ 	.byte	0x00, 0xf0, 0x21, 0x00


	//----- nvinfo : EIATTR_KPARAM_INFO
	.align		4
.L_2281:
        /*0078*/ 	.byte	0x04, 0x17
        /*007a*/ 	.short	(.L_2283 - .L_2282)
.L_2282:
        /*007c*/ 	.word	0x00000000
        /*0080*/ 	.short	0x0004
        /*0082*/ 	.short	0x0020
        /*0084*/ 	.byte	0x00, 0xf0, 0x21, 0x00


	//----- nvinfo : EIATTR_KPARAM_INFO
	.align		4
.L_2283:
        /*0088*/ 	.byte	0x04, 0x17
        /*008a*/ 	.short	(.L_2285 - .L_2284)
.L_2284:
        /*008c*/ 	.word	0x00000000
        /*0090*/ 	.short	0x0003
        /*0092*/ 	.short	0x0018
        /*0094*/ 	.byte	0x00, 0xf0, 0x21, 0x00


	//----- nvinfo : EIATTR_KPARAM_INFO
	.align		4
.L_2285:
        /*0098*/ 	.byte	0x04, 0x17
        /*009a*/ 	.short	(.L_2287 - .L_2286)
.L_2286:
        /*009c*/ 	.word	0x00000000
        /*00a0*/ 	.short	0x0002
        /*00a2*/ 	.short	0x0010
        /*00a4*/ 	.byte	0x00, 0xf0, 0x21, 0x00


	//----- nvinfo : EIATTR_KPARAM_INFO
	.align		4
.L_2287:
        /*00a8*/ 	.byte	0x04, 0x17
        /*00aa*/ 	.short	(.L_2289 - .L_2288)
.L_2288:
        /*00ac*/ 	.word	0x00000000
        /*00b0*/ 	.short	0x0001
        /*00b2*/ 	.short	0x0008
        /*00b4*/ 	.byte	0x00, 0xf0, 0x21, 0x00


	//----- nvinfo : EIATTR_KPARAM_INFO
	.align		4
.L_2289:
        /*00b8*/ 	.byte	0x04, 0x17
        /*00ba*/ 	.short	(.L_2291 - .L_2290)
.L_2290:
        /*00bc*/ 	.word	0x00000000
        /*00c0*/ 	.short	0x0000
        /*00c2*/ 	.short	0x0000
        /*00c4*/ 	.byte	0x00, 0xf0, 0x21, 0x00


	//----- nvinfo : EIATTR_SPARSE_MMA_MASK
	.align		4
.L_2291:
        /*00c8*/ 	.byte	0x03, 0x50
        /*00ca*/ 	.short	0x0000


	//----- nvinfo : EIATTR_MAXREG_COUNT
	.align		4
        /*00cc*/ 	.byte	0x03, 0x1b
        /*00ce*/ 	.short	0x00ff


	//----- nvinfo : EIATTR_NUM_BARRIERS
	.align		4
        /*00d0*/ 	.byte	0x02, 0x4c
        /*00d2*/ 	.byte	0x01
	.zero		1


	//----- nvinfo : EIATTR_MERCURY_ISA_VERSION
	.align		4
        /*00d4*/ 	.byte	0x03, 0x5f
        /*00d6*/ 	.short	0x0101


	//----- nvinfo : EIATTR_COOP_GROUP_MASK_REGIDS
	.align		4
        /*00d8*/ 	.byte	0x04, 0x29
        /*00da*/ 	.short	(.L_2293 - .L_2292)


	//   ....[0]....
.L_2292:
        /*00dc*/ 	.word	0xffffffff


	//   ....[1]....
        /*00e0*/ 	.word	0xffffffff


	//   ....[2]....
        /*00e4*/ 	.word	0xffffffff


	//   ....[3]....
        /*00e8*/ 	.word	0xffffffff


	//   ....[4]....
        /*00ec*/ 	.word	0xffffffff


	//   ....[5]....
        /*00f0*/ 	.word	0xffffffff


	//   ....[6]....
        /*00f4*/ 	.word	0xffffffff


	//   ....[7]....
        /*00f8*/ 	.word	0xffffffff


	//   ....[8]....
        /*00fc*/ 	.word	0xffffffff


	//   ....[9]....
        /*0100*/ 	.word	0xffffffff


	//   ....[10]....
        /*0104*/ 	.word	0xffffffff


	//   ....[11]....
        /*0108*/ 	.word	0xffffffff


	//   ....[12]....
        /*010c*/ 	.word	0xffffffff


	//   ....[13]....
        /*0110*/ 	.word	0xffffffff


	//   ....[14]....
        /*0114*/ 	.word	0xffffffff


	//   ....[15]....
        /*0118*/ 	.word	0xffffffff


	//   ....[16]....
        /*011c*/ 	.word	0xffffffff


	//   ....[17]....
        /*0120*/ 	.word	0xffffffff


	//   ....[18]....
        /*0124*/ 	.word	0xffffffff


	//   ....[19]....
        /*0128*/ 	.word	0xffffffff


	//   ....[20]....
        /*012c*/ 	.word	0xffffffff


	//   ....[21]....
        /*0130*/ 	.word	0xffffffff


	//   ....[22]....
        /*0134*/ 	.word	0xffffffff


	//   ....[23]....
        /*0138*/ 	.word	0xffffffff


	//   ....[24]....
        /*013c*/ 	.word	0xffffffff


	//   ....[25]....
        /*0140*/ 	.word	0xffffffff


	//   ....[26]....
        /*0144*/ 	.word	0xffffffff


	//   ....[27]....
        /*0148*/ 	.word	0xffffffff


	//   ....[28]....
        /*014c*/ 	.word	0xffffffff


	//   ....[29]....
        /*0150*/ 	.word	0xffffffff


	//   ....[30]....
        /*0154*/ 	.word	0xffffffff


	//   ....[31]....
        /*0158*/ 	.word	0xffffffff


	//   ....[32]....
        /*015c*/ 	.word	0xffffffff


	//   ....[33]....
        /*0160*/ 	.word	0xffffffff


	//   ....[34]....
        /*0164*/ 	.word	0xffffffff


	//   ....[35]....
        /*0168*/ 	.word	0xffffffff


	//----- nvinfo : EIATTR_COOP_GROUP_INSTR_OFFSETS
	.align		4
.L_2293:
        /*016c*/ 	.byte	0x04, 0x28
        /*016e*/ 	.short	(.L_2295 - .L_2294)


	//   ....[0]....
.L_2294:
        /*0170*/ 	.word	0x00000190


	//   ....[1]....
        /*0174*/ 	.word	0x00000900


	//   ....[2]....
        /*0178*/ 	.word	0x00000930


	//   ....[3]....
        /*017c*/ 	.word	0x000009a0


	//   ....[4]....
        /*0180*/ 	.word	0x000009b0


	//   ....[5]....
        /*0184*/ 	.word	0x00000a00


	//   ....[6]....
        /*0188*/ 	.word	0x00000a10


	//   ....[7]....
        /*018c*/ 	.word	0x00000a60


	//   ....[8]....
        /*0190*/ 	.word	0x00000a70


	//   ....[9]....
        /*0194*/ 	.word	0x00000ac0


	//   ....[10]....
        /*0198*/ 	.word	0x00000ad0


	//   ....[11]....
        /*019c*/ 	.word	0x00000b70


	//   ....[12]....
        /*01a0*/ 	.word	0x00000ba0


	//   ....[13]....
        /*01a4*/ 	.word	0x00000c00


	//   ....[14]....
        /*01a8*/ 	.word	0x00000c10


	//   ....[15]....
        /*01ac*/ 	.word	0x00000c60


	//   ....[16]....
        /*01b0*/ 	.word	0x00000c70


	//   ....[17]....
        /*01b4*/ 	.word	0x00000cd0


	//   ....[18]....
        /*01b8*/ 	.word	0x00000cf0


	//   ....[19]....
        /*01bc*/ 	.word	0x00000d50


	//   ....[20]....
        /*01c0*/ 	.word	0x00000d60


	//   ....[21]....
        /*01c4*/ 	.word	0x00000e80


	//   ....[22]....
        /*01c8*/ 	.word	0x00000e90


	//   ....[23]....
        /*01cc*/ 	.word	0x00000ee0


	//   ....[24]....
        /*01d0*/ 	.word	0x00000ef0


	//   ....[25]....
        /*01d4*/ 	.word	0x00000f40


	//   ....[26]....
        /*01d8*/ 	.word	0x00000f50


	//   ....[27]....
        /*01dc*/ 	.word	0x00000fa0


	//   ....[28]....
        /*01e0*/ 	.word	0x00000fb0


	//   ....[29]....
        /*01e4*/ 	.word	0x00001000


	//   ....[30]....
        /*01e8*/ 	.word	0x00001010


	//   ....[31]....
        /*01ec*/ 	.word	0x000011e0


	//   ....[32]....
        /*01f0*/ 	.word	0x00001240


	//   ....[33]....
        /*01f4*/ 	.word	0x00001260


	//   ....[34]....
        /*01f8*/ 	.word	0x00001290


	//   ....[35]....
        /*01fc*/ 	.word	0x000012c0


	//----- nvinfo : EIATTR_EXIT_INSTR_OFFSETS
	.align		4
.L_2295:
        /*0200*/ 	.byte	0x04, 0x1c
        /*0202*/ 	.short	(.L_2297 - .L_2296)


	//   ....[0]....
.L_2296:
        /*0204*/ 	.word	0x00001590


	//----- nvinfo : EIATTR_CRS_STACK_SIZE
	.align		4
.L_2297:
        /*0208*/ 	.byte	0x04, 0x1e
        /*020a*/ 	.short	(.L_2299 - .L_2298)
.L_2298:
        /*020c*/ 	.word	0x00000000


	//----- nvinfo : EIATTR_CBANK_PARAM_SIZE
	.align		4
.L_2299:
        /*0210*/ 	.byte	0x03, 0x19
        /*0212*/ 	.short	0x0060


	//----- nvinfo : EIATTR_PARAM_CBANK
	.align		4
        /*0214*/ 	.byte	0x04, 0x0a
        /*0216*/ 	.short	(.L_2301 - .L_2300)
	.align		4
.L_2300:
        /*0218*/ 	.word	index@(.nv.constant0._ZN4vllm3moe44grouped_topk_fused_small_expert_count_kernelIf13__nv_bfloat16iLNS0_11ScoringFuncE0ELi128ELb0ELi8EEEvPT_PfPT1_PKT0_llllllbd)
        /*021c*/ 	.short	0x0210
        /*021e*/ 	.short	0x0060


	//----- nvinfo : EIATTR_SW_WAR
	.align		4
.L_2301:
        /*0220*/ 	.byte	0x04, 0x36
        /*0222*/ 	.short	(.L_2303 - .L_2302)
.L_2302:
        /*0224*/ 	.word	0x00000008
.L_2303:


//--------------------- .nv.info._ZN4vllm3moe44grouped_topk_fused_small_expert_count_kernelIf13__nv_bfloat16iLNS0_11ScoringFuncE0ELi384ELb0ELi8EEEvPT_PfPT1_PKT0_llllllbd --------------------------
	.section	.nv.info._ZN4vllm3moe44grouped_topk_fused_small_expert_count_kernelIf13__nv_bfloat16iLNS0_11ScoringFuncE0ELi384ELb0ELi8EEEvPT_PfPT1_PKT0_llllllbd,"",@"SHT_CUDA_INFO"
	.sectionflags	@""
	.align	4


	//----- nvinfo : EIATTR_CUDA_API_VERSION
	.align		4
        /*0000*/ 	.byte	0x04, 0x37
        /*0002*/ 	.short	(.L_2305 - .L_2304)
.L_2304:
        /*0004*/ 	.word	0x00000082


	//----- nvinfo : EIATTR_KPARAM_INFO
	.align		4
.L_2305:
        /*0008*/ 	.byte	0x04, 0x17
        /*000a*/ 	.short	(.L_2307 - .L_2306)
.L_2306:
        /*000c*/ 	.word	0x00000000
        /*0010*/ 	.short	0x000b
        /*0012*/ 	.short	0x0058
        /*0014*/ 	.byte	0x00, 0xf0, 0x21, 0x00


	//----- nvinfo : EIATTR_KPARAM_INFO
	.align		4
.L_2307:
        /*0018*/ 	.byte	0x04, 0x17
        /*001a*/ 	.short	(.L_2309 - .L_2308)
.L_2308:
        /*001c*/ 	.word	0x00000000
        /*0020*/ 	.short	0x000a
        /*0022*/ 	.short	0x0050
        /*0024*/ 	.byte	0x00, 0xf0, 0x05, 0x00


	//----- nvinfo : EIATTR_KPARAM_INFO
	.align		4
.L_2309:
        /*0028*/ 	.byte	0x04, 0x17
        /*002a*/ 	.short	(.L_2311 - .L_2310)
.L_2310:
        /*002c*/ 	.word	0x00000000
        /*0030*/ 	.short	0x0009
        /*0032*/ 	.short	0x0048
        /*0034*/ 	.byte	0x00, 0xf0, 0x21, 0x00


	//----- nvinfo : EIATTR_KPARAM_INFO
	.align		4
.L_2311:
        /*0038*/ 	.byte	0x04, 0x17
        /*003a*/ 	.short	(.L_2313 - .L_2312)
.L_2312:
        /*003c*/ 	.word	0x00000000
        /*0040*/ 	.short	0x0008
        /*0042*/ 	.short	0x0040
        /*0044*/ 	.byte	0x00, 0xf0, 0x21, 0x00


	//----- nvinfo : EIATTR_KPARAM_INFO
	.align		4
.L_2313:
        /*0048*/ 	.byte	0x04, 0x17
        /*004a*/ 	.short	(.L_2315 - .L_2314)
.L_2314:
        /*004c*/ 	.word	0x00000000
        /*0050*/ 	.short	0x0007
        /*0052*/ 	.short	0x0038
        /*0054*/ 	.byte	0x00, 0xf0, 0x21, 0x00


	//----- nvinfo : EIATTR_KPARAM_INFO
	.align		4
.L_2315:
        /*0058*/ 	.byte	0x04, 0x17
        /*005a*/ 	.short	(.L_2317 - .L_2316)
.L_2316:
        /*005c*/ 	.word	0x00000000
        /*0060*/ 	.short	0x0006
        /*0062*/ 	.short	0x0030
        /*0064*/ 	.byte	0x00, 0xf0, 0x21, 0x00


	//----- nvinfo : EIATTR_KPARAM_INFO
	.align		4
.L_2317:
        /*0068*/ 	.byte	0x04, 0x17
        /*006a*/ 	.short	(.L_2319 - .L_2318)
.L_2318:
        /*006c*/ 	.word	0x00000000
        /*0070*/ 	.short	0x0005
        /*0072*/ 	.short	0x0028
        /*0074*/ 	.byte	0x00, 0xf0, 0x21, 0x00


	//----- nvinfo : EIATTR_KPARAM_INFO
	.align		4
.L_2319:
        /*0078*/ 	.byte	0x04, 0x17
        /*007a*/ 	.short	(.L_2321 - .L_2320)
.L_2320:
        /*007c*/ 	.word	0x00000000
        /*0080*/ 	.short	0x0004
        /*0082*/ 	.short	0x0020
        /*0084*/ 	.byte	0x00, 0xf0, 0x21, 0x00


	//----- nvinfo : EIATTR_KPARAM_INFO
	.align		4
.L_2321:
        /*0088*/ 	.byte	0x04, 0x17
        /*008a*/ 	.short	(.L_2323 - .L_2322)
.L_2322:
        /*008c*/ 	.word	0x00000000
        /*0090*/ 	.short	0x0003
        /*0092*/ 	.short	0x0018
        /*0094*/ 	.byte	0x00, 0xf0, 0x21, 0x00


	//----- nvinfo : EIATTR_KPARAM_INFO
	.align		4
.L_2323:
        /*0098*/ 	.byte	0x04, 0x17
        /*009a*/ 	.short	(.L_2325 - .L_2324)
.L_2324:
        /*009c*/ 	.word	0x00000000
        /*00a0*/ 	.short	0x0002
        /*00a2*/ 	.short	0x0010
        /*00a4*/ 	.byte	0x00, 0xf0, 0x21, 0x00


	//----- nvinfo : EIATTR_KPARAM_INFO
	.align		4
.L_2325:
        /*00a8*/ 	.byte	0x04, 0x17
        /*00aa*/ 	.short	(.L_2327 - .L_2326)
.L_2326:
        /*00ac*/ 	.word	0x00000000
        /*00b0*/ 	.short	0x0001
        /*00b2*/ 	.short	0x0008
        /*00b4*/ 	.byte	0x00, 0xf0, 0x21, 0x00


	//----- nvinfo : EIATTR_KPARAM_INFO
	.align		4
.L_2327:
        /*00b8*/ 	.byte	0x04, 0x17
        /*00ba*/ 	.short	(.L_2329 - .L_2328)
.L_2328:
        /*00bc*/ 	.word	0x00000000
        /*00c0*/ 	.short	0x0000
        /*00c2*/ 	.short	0x0000
        /*00c4*/ 	.byte	0x00, 0xf0, 0x21, 0x00


	//----- nvinfo : EIATTR_SPARSE_MMA_MASK
	.align		4
.L_2329:
        /*00c8*/ 	.byte	0x03, 0x50
        /*00ca*/ 	.short	0x0000


	//----- nvinfo : EIATTR_MAXREG_COUNT
	.align		4
        /*00cc*/ 	.byte	0x03, 0x1b
        /*00ce*/ 	.short	0x00ff


	//----- nvinfo : EIATTR_NUM_BARRIERS
	.align		4
        /*00d0*/ 	.byte	0x02, 0x4c
        /*00d2*/ 	.byte	0x01
	.zero		1


	//----- nvinfo : EIATTR_MERCURY_ISA_VERSION
	.align		4
        /*00d4*/ 	.byte	0x03, 0x5f
        /*00d6*/ 	.short	0x0101


	//----- nvinfo : EIATTR_COOP_GROUP_MASK_REGIDS
	.align		4
        /*00d8*/ 	.byte	0x04, 0x29
        /*00da*/ 	.short	(.L_2331 - .L_2330)


	//   ....[0]....
.L_2330:
        /*00dc*/ 	.word	0xffffffff


	//   ....[1]....
        /*00e0*/ 	.word	0xffffffff


	//   ....[2]....
        /*00e4*/ 	.word	0xffffffff


	//   ....[3]....
        /*00e8*/ 	.word	0xffffffff


	//   ....[4]....
        /*00ec*/ 	.word	0xffffffff


	//   ....[5]....
        /*00f0*/ 	.word	0xffffffff


	//   ....[6]....
        /*00f4*/ 	.word	0xffffffff


	//   ....[7]....
        /*00f8*/ 	.word	0xffffffff


	//   ....[8]....
        /*00fc*/ 	.word	0xffffffff


	//   ....[9]....
        /*0100*/ 	.word	0xffffffff


	//   ....[10]....
        /*0104*/ 	.word	0xffffffff


	//   ....[11]....
        /*0108*/ 	.word	0xffffffff


	//   ....[12]....
        /*010c*/ 	.word	0xffffffff


	//   ....[13]....
        /*0110*/ 	.word	0xffffffff


	//   ....[14]....
        /*0114*/ 	.word	0xffffffff


	//   ....[15]....
        /*0118*/ 	.word	0xffffffff


	//   ....[16]....
        /*011c*/ 	.word	0xffffffff


	//   ....[17]....
        /*0120*/ 	.word	0xffffffff


	//   ....[18]....
        /*0124*/ 	.word	0xffffffff


	//   ....[19]....
        /*0128*/ 	.word	0xffffffff


	//   ....[20]....
        /*012c*/ 	.word	0xffffffff


	//   ....[21]....
        /*0130*/ 	.word	0xffffffff


	//   ....[22]....
        /*0134*/ 	.word	0xffffffff


	//   ....[23]....
        /*0138*/ 	.word	0xffffffff


	//   ....[24]....
        /*013c*/ 	.word	0xffffffff


	//   ....[25]....
        /*0140*/ 	.word	0xffffffff


	//   ....[26]....
        /*0144*/ 	.word	0xffffffff


	//   ....[27]....
        /*0148*/ 	.word	0xffffffff


	//   ....[28]....
        /*014c*/ 	.word	0xffffffff


	//   ....[29]....
        /*0150*/ 	.word	0xffffffff


	//   ....[30]....
        /*0154*/ 	.word	0xffffffff


	//   ....[31]....
        /*0158*/ 	.word	0xffffffff


	//   ....[32]....
        /*015c*/ 	.word	0xffffffff


	//   ....[33]....
        /*0160*/ 	.word	0xffffffff


	//   ....[34]....
        /*0164*/ 	.word	0xffffffff


	//   ....[35]....
        /*0168*/ 	.word	0xffffffff


	//   ....[36]....
        /*016c*/ 	.word	0xffffffff


	//   ....[37]....
        /*0170*/ 	.word	0xffffffff


	//   ....[38]....
        /*0174*/ 	.word	0xffffffff


	//   ....[39]....
        /*0178*/ 	.word	0xffffffff


	//   ....[40]....
        /*017c*/ 	.word	0xffffffff


	//   ....[41]....
        /*0180*/ 	.word	0xffffffff


	//   ....[42]....
        /*0184*/ 	.word	0xffffffff


	//   ....[43]....
        /*0188*/ 	.word	0xffffffff


	//   ....[44]....
        /*018c*/ 	.word	0xffffffff


	//   ....[45]....
        /*0190*/ 	.word	0xffffffff


	//   ....[46]....
        /*0194*/ 	.word	0xffffffff


	//   ....[47]....
        /*0198*/ 	.word	0xffffffff


	//   ....[48]....
        /*019c*/ 	.word	0xffffffff


	//   ....[49]....
        /*01a0*/ 	.word	0xffffffff


	//   ....[50]....
        /*01a4*/ 	.word	0xffffffff


	//   ....[51]....
        /*01a8*/ 	.word	0xffffffff


	//   ....[52]....
        /*01ac*/ 	.word	0xffffffff


	//   ....[53]....
        /*01b0*/ 	.word	0xffffffff


	//   ....[54]....
        /*01b4*/ 	.word	0xffffffff


	//   ....[55]....
        /*01b8*/ 	.word	0xffffffff


	//   ....[56]....
        /*01bc*/ 	.word	0xffffffff


	//   ....[57]....
        /*01c0*/ 	.word	0xffffffff


	//   ....[58]....
        /*01c4*/ 	.word	0xffffffff


	//   ....[59]....
        /*01c8*/ 	.word	0xffffffff


	//   ....[60]....
        /*01cc*/ 	.word	0xffffffff


	//   ....[61]....
        /*01d0*/ 	.word	0xffffffff


	//   ....[62]....
        /*01d4*/ 	.word	0xffffffff


	//   ....[63]....
        /*01d8*/ 	.word	0xffffffff


	//   ....[64]....
        /*01dc*/ 	.word	0xffffffff


	//   ....[65]....
        /*01e0*/ 	.word	0xffffffff


	//   ....[66]....
        /*01e4*/ 	.word	0xffffffff


	//   ....[67]....
        /*01e8*/ 	.word	0xffffffff


	//   ....[68]....
        /*01ec*/ 	.word	0xffffffff


	//   ....[69]....
        /*01f0*/ 	.word	0xffffffff


	//   ....[70]....
        /*01f4*/ 	.word	0xffffffff


	//   ....[71]....
        /*01f8*/ 	.word	0xffffffff


	//   ....[72]....
        /*01fc*/ 	.word	0xffffffff


	//   ....[73]....
        /*0200*/ 	.word	0xffffffff


	//   ....[74]....
        /*0204*/ 	.word	0xffffffff


	//   ....[75]....
        /*0208*/ 	.word	0xffffffff


	//   ....[76]....
        /*020c*/ 	.word	0xffffffff


	//   ....[77]....
        /*0210*/ 	.word	0xffffffff


	//   ....[78]....
        /*0214*/ 	.word	0xffffffff


	//   ....[79]....
        /*0218*/ 	.word	0xffffffff


	//   ....[80]....
        /*021c*/ 	.word	0xffffffff


	//   ....[81]....
        /*0220*/ 	.word	0xffffffff


	//   ....[82]....
        /*0224*/ 	.word	0xffffffff


	//   ....[83]....
        /*0228*/ 	.word	0xffffffff


	//   ....[84]....
        /*022c*/ 	.word	0xffffffff


	//   ....[85]....
        /*0230*/ 	.word	0xffffffff


	//----- nvinfo : EIATTR_COOP_GROUP_INSTR_OFFSETS
	.align		4
.L_2331:
        /*0234*/ 	.byte	0x04, 0x28
        /*0236*/ 	.short	(.L_2333 - .L_2332)


	//   ....[0]....
.L_2332:
        /*0238*/ 	.word	0x00000190


	//   ....[1]....
        /*023c*/ 	.word	0x000009a0


	//   ....[2]....
        /*0240*/ 	.word	0x000009b0


	//   ....[3]....
        /*0244*/ 	.word	0x00000a00


	//   ....[4]....
        /*0248*/ 	.word	0x00000a10


	//   ....[5]....
        /*024c*/ 	.word	0x00000a60


	//   ....[6]....
        /*0250*/ 	.word	0x00000a70


	//   ....[7]....
        /*0254*/ 	.word	0x00000ac0


	//   ....[8]....
        /*0258*/ 	.word	0x00000ad0


	//   ....[9]....
        /*025c*/ 	.word	0x00000b30


	//   ....[10]....
        /*0260*/ 	.word	0x00000b60


	//   ....[11]....
        /*0264*/ 	.word	0x00000c50


	//   ....[12]....
        /*0268*/ 	.word	0x00000c80


	//   ....[13]....
        /*026c*/ 	.word	0x00000d00


	//   ....[14]....
        /*0270*/ 	.word	0x00000d10


	//   ....[15]....
        /*0274*/ 	.word	0x00000d60


	//   ....[16]....
        /*0278*/ 	.word	0x00000d70


	//   ....[17]....
        /*027c*/ 	.word	0x00000dc0


	//   ....[18]....
        /*0280*/ 	.word	0x00000dd0


	//   ....[19]....
        /*0284*/ 	.word	0x00000e20


	//   ....[20]....
        /*0288*/ 	.word	0x00000e30


	//   ....[21]....
        /*028c*/ 	.word	0x00000fd0


	//   ....[22]....
        /*0290*/ 	.word	0x00000fe0


	//   ....[23]....
        /*0294*/ 	.word	0x00001030


	//   ....[24]....
        /*0298*/ 	.word	0x00001040


	//   ....[25]....
        /*029c*/ 	.word	0x00001090


	//   ....[26]....
        /*02a0*/ 	.word	0x000010a0


	//   ....[27]....
        /*02a4*/ 	.word	0x000010f0


	//   ....[28]....
        /*02a8*/ 	.word	0x00001100


	//   ....[29]....
        /*02ac*/ 	.word	0x00001150


	//   ....[30]....
        /*02b0*/ 	.word	0x00001160


	//   ....[31]....
        /*02b4*/ 	.word	0x000016a0


	//   ....[32]....
        /*02b8*/ 	.word	0x000016b0


	//   ....[33]....
        /*02bc*/ 	.word	0x00001700


	//   ....[34]....
        /*02c0*/ 	.word	0x00001710


	//   ....[35]....
        /*02c4*/ 	.word	0x00001760


	//   ....[36]....
        /*02c8*/ 	.word	0x00001770


	//   ....[37]....
        /*02cc*/ 	.word	0x000017c0


	//   ....[38]....
        /*02d0*/ 	.word	0x000017d0


	//   ....[39]....
        /*02d4*/ 	.word	0x00001820


	//   ....[40]....
        /*02d8*/ 	.word	0x00001830


	//   ....[41]....
        /*02dc*/ 	.word	0x000018c0


	//   ....[42]....
        /*02e0*/ 	.word	0x000018d0


	//   ....[43]....
        /*02e4*/ 	.word	0x00001920


	//   ....[44]....
        /*02e8*/ 	.word	0x00001930


	//   ....[45]....
        /*02ec*/ 	.word	0x00001980


	//   ....[46]....
        /*02f0*/ 	.word	0x00001990


	//   ....[47]....
        /*02f4*/ 	.word	0x000019e0


	//   ....[48]....
        /*02f8*/ 	.word	0x000019f0


	//   ....[49]....
        /*02fc*/ 	.word	0x00001a40


	//   ....[50]....
        /*0300*/ 	.word	0x00001a50


	//   ....[51]....
        /*0304*/ 	.word	0x00001af0


	//   ....[52]....
        /*0308*/ 	.word	0x00001b00


	//   ....[53]....
        /*030c*/ 	.word	0x00001b50


	//   ....[54]....
        /*0310*/ 	.word	0x00001b60


	//   ....[55]....
        /*0314*/ 	.word	0x00001bb0


	//   ....[56]....
        /*0318*/ 	.word	0x00001bc0


	//   ....[57]....
        /*031c*/ 	.word	0x00001c10


	//   ....[58]....
        /*0320*/ 	.word	0x00001c20


	//   ....[59]....
        /*0324*/ 	.word	0x00001c70


	//   ....[60]....
        /*0328*/ 	.word	0x00001c80


	//   ....[61]....
        /*032c*/ 	.word	0x00001d10


	//   ....[62]....
        /*0330*/ 	.word	0x00001d20


	//   ....[63]....
        /*0334*/ 	.word	0x00001d70


	//   ....[64]....
        /*0338*/ 	.word	0x00001d80


	//   ....[65]....
        /*033c*/ 	.word	0x00001dd0


	//   ....[66]....
        /*0340*/ 	.word	0x00001de0


	//   ....[67]....
        /*0344*/ 	.word	0x00001e40


	//   ....[68]....
        /*0348*/ 	.word	0x00001e50


	//   ....[69]....
        /*034c*/ 	.word	0x00001ec0


	//   ....[70]....
        /*0350*/ 	.word	0x00001f00


	//   ....[71]....
        /*0354*/ 	.word	0x00002150


	//   ....[72]....
        /*0358*/ 	.word	0x00002160


	//   ....[73]....
        /*035c*/ 	.word	0x000021b0


	//   ....[74]....
        /*0360*/ 	.word	0x000021c0


	//   ....[75]....
        /*0364*/ 	.word	0x00002210


	//   ....[76]....
        /*0368*/ 	.word	0x00002220


	//   ....[77]....
        /*036c*/ 	.word	0x00002280


	//   ....[78]....
        /*0370*/ 	.word	0x00002290


	//   ....[79]....
        /*0374*/ 	.word	0x000022e0


	//   ....[80]....
        /*0378*/ 	.word	0x000022f0


	//   ....[81]....
        /*037c*/ 	.word	0x00002570


	//   ....[82]....
        /*0380*/ 	.word	0x000025d0


	//   ....[83]....
        /*0384*/ 	.word	0x000025f0


	//   ....[84]....
        /*0388*/ 	.word	0x00002620


	//   ....[85]....
        /*038c*/ 	.word	0x00002650


	//----- nvinfo : EIATTR_EXIT_INSTR_OFFSETS
	.align		4
.L_2333:
        /*0390*/ 	.byte	0x04, 0x1c
        /*0392*/ 	.short	(.L_2335 - .L_2334)


	//   ....[0]....
.L_2334:
        /*0394*/ 	.word	0x00002920


	//----- nvinfo : EIATTR_CRS_STACK_SIZE
	.align		4
.L_2335:
        /*0398*/ 	.byte	0x04, 0x1e
        /*039a*/ 	.short	(.L_2337 - .L_2336)
.L_2336:
        /*039c*/ 	.word	0x00000000


	//----- nvinfo : EIATTR_CBANK_PARAM_SIZE
	.align		4
.L_2337:
        /*03a0*/ 	.byte	0x03, 0x19
        /*03a2*/ 	.short	0x0060


	//----- nvinfo : EIATTR_PARAM_CBANK
	.align		4
        /*03a4*/ 	.byte	0x04, 0x0a
        /*03a6*/ 	.short	(.L_2339 - .L_2338)
	.align		4
.L_2338:
        /*03a8*/ 	.word	index@(.nv.constant0._ZN4vllm3moe44grouped_topk_fused_small_expert_count_kernelIf13__nv_bfloat16iLNS0_11ScoringFuncE0ELi384ELb0ELi8EEEvPT_PfPT1_PKT0_llllllbd)
        /*03ac*/ 	.short	0x0210
        /*03ae*/ 	.short	0x0060


	//----- nvinfo : EIATTR_SW_WAR
	.align		4
.L_2339:
        /*03b0*/ 	.byte	0x04, 0x36
        /*03b2*/ 	.short	(.L_2341 - .L_2340)
.L_2340:
        /*03b4*/ 	.word	0x00000008
.L_2341:


//--------------------- .nv.info._ZN4vllm3moe44grouped_topk_fused_small_expert_count_kernelIf13__nv_bfloat16iLNS0_11ScoringFuncE0ELi512ELb0ELi8EEEvPT_PfPT1_PKT0_llllllbd --------------------------
	.section	.nv.info._ZN4vllm3moe44grouped_topk_fused_small_expert_count_kernelIf13__nv_bfloat16iLNS0_11ScoringFuncE0ELi512ELb0ELi8EEEvPT_PfPT1_PKT0_llllllbd,"",@"SHT_CUDA_INFO"
	.sectionflags	@""
	.align	4


	//----- nvinfo : EIATTR_CUDA_API_VERSION
	.align		4
        /*0000*/ 	.byte	0x04, 0x37
        /*0002*/ 	.short	(.L_2343 - .L_2342)
.L_2342:
        /*0004*/ 	.word	0x00000082


	//----- nvinfo : EIATTR_KPARAM_INFO
	.align		4
.L_2343:
        /*0008*/ 	.byte	0x04, 0x17
        /*000a*/ 	.short	(.L_2345 - .L_2344)
.L_2344:
        /*000c*/ 	.word	0x00000000
        /*0010*/ 	.short	0x000b
        /*0012*/ 	.short	0x0058
        /*0014*/ 	.byte	0x00, 0xf0, 0x21, 0x00


	//----- nvinfo : EIATTR_KPARAM_INFO
	.align		4
.L_2345:
        /*0018*/ 	.byte	0x04, 0x17
        /*001a*/ 	.short	(.L_2347 - .L_2346)
.L_2346:
        /*001c*/ 	.word	0x00000000
        /*0020*/ 	.short	0x000a
        /*0022*/ 	.short	0x0050
        /*0024*/ 	.byte	0x00, 0xf0, 0x05, 0x00


	//----- nvinfo : EIATTR_KPARAM_INFO
	.align		4
.L_2347:
        /*0028*/ 	.byte	0x04, 0x17
        /*002a*/ 	.short	(.L_2349 - .L_2348)
.L_2348:
        /*002c*/ 	.word	0x00000000
        /*0030*/ 	.short	0x0009
        /*0032*/ 	.short	0x0048
        /*0034*/ 	.byte	0x00, 0xf0, 0x21, 0x00


	//----- nvinfo : EIATTR_KPARAM_INFO
	.align		4
.L_2349:
        /*0038*/ 	.byte	0x04, 0x17
        /*003a*/ 	.short	(.L_2351 - .L_2350)
.L_2350:
        /*003c*/ 	.word	0x00000000
        /*0040*/ 	.short	0x0008
        /*0042*/ 	.short	0x0040
        /*0044*/ 	.byte	0x00, 0xf0, 0x21, 0x00


	//----- nvinfo : EIATTR_KPARAM_INFO
	.align		4
.L_2351:
        /*0048*/ 	.byte	0x04, 0x17
        /*004a*/ 	.short	(.L_2353 - .L_2352)
.L_2352:
        /*004c*/ 	.word	0x00000000
        /*0050*/ 	.short	0x0007
        /*0052*/ 	.short	0x0038
        /*0054*/ 	.byte	0x00, 0xf0, 0x21, 0x00


	//----- nvinfo : EIATTR_KPARAM_INFO
	.align		4
.L_2353:
        /*0058*/ 	.byte	0x04, 0x17
        /*005a*/ 	.short	(.L_2355 - .L_2354)
.L_2354:
        /*005c*/ 	.word	0x00000000
        /*0060*/ 	.short	0x0006
        /*0062*/ 	.short	0x0030
        /*0064*/ 	.byte	0x00, 0xf0, 0x21, 0x00


	//----- nvinfo : EIATTR_KPARAM_INFO
	.align		4
.L_2355:
        /*0068*/ 	.byte	0x04, 0x17
        /*006a*/ 	.short	(.L_2357 - .L_2356)
.L_2356:
        /*006c*/ 	.word	0x00000000
        /*0070*/ 	.short	0x0005
        /*0072*/ 	.short	0x0028
        /*0074*/ 	.byte	0x00, 0xf0, 0x21, 0x00


	//----- nvinfo : EIATTR_KPARAM_INFO
	.align		4
.L_2357:
        /*0078*/ 	.byte	0x04, 0x17
        /*007a*/ 	.short	(.L_2359 - .L_2358)
.L_2358:
        /*007c*/ 	.word	0x00000000
        /*0080*/ 	.short	0x0004
        /*0082*/ 	.short	0x0020
        /*0084*/ 	.byte	0x00, 0xf0, 0x21, 0x00


	//----- nvinfo : EIATTR_KPARAM_INFO
	.align		4
.L_2359:
        /*0088*/ 	.byte	0x04, 0x17
        /*008a*/ 	.short	(.L_2361 - .L_2360)
.L_2360:
        /*008c*/ 	.word	0x00000000
        /*0090*/ 	.short	0x0003
        /*0092*/ 	.short	0x0018
        /*0094*/ 	.byte	0x00, 0xf0, 0x21, 0x00


	//----- nvinfo : EIATTR_KPARAM_INFO
	.align		4
.L_2361:
        /*0098*/ 	.byte	0x04, 0x17
        /*009a*/ 	.short	(.L_2363 - .L_2362)
.L_2362:
        /*009c*/ 	.word	0x00000000
        /*00a0*/ 	.short	0x0002
        /*00a2*/ 	.short	0x0010
        /*00a4*/ 	.byte	0x00, 0xf0, 0x21, 0x00


	//----- nvinfo : EIATTR_KPARAM_INFO
	.align		4
.L_2363:
        /*00a8*/ 	.byte	0x04, 0x17
        /*00aa*/ 	.short	(.L_2365 - .L_2364)
.L_2364:
        /*00ac*/ 	.word	0x00000000
        /*00b0*/ 	.short	0x0001
        /*00b2*/ 	.short	0x0008
        /*00b4*/ 	.byte	0x00, 0xf0, 0x21, 0x00


	//----- nvinfo : EIATTR_KPARAM_INFO
	.align		4
.L_2365:
        /*00b8*/ 	.byte	0x04, 0x17
        /*00ba*/ 	.short	(.L_2367 - .L_2366)
.L_2366:
        /*00bc*/ 	.word	0x00000000
        /*00c0*/ 	.short	0x0000
        /*00c2*/ 	.short	0x0000
        /*00c4*/ 	.byte	0x00, 0xf0, 0x21, 0x00


	//----- nvinfo : EIATTR_SPARSE_MMA_MASK
	.align		4
.L_2367:
        /*00c8*/ 	.byte	0x03, 0x50
        /*00ca*/ 	.short	0x0000


	//----- nvinfo : EIATTR_MAXREG_COUNT
	.align		4
        /*00cc*/ 	.byte	0x03, 0x1b
        /*00ce*/ 	.short	0x00ff


	//----- nvinfo : EIATTR_NUM_BARRIERS
	.align		4
        /*00d0*/ 	.byte	0x02, 0x4c
        /*00d2*/ 	.byte	0x01
	.zero		1


	//----- nvinfo : EIATTR_MERCURY_ISA_VERSION
	.align		4
        /*00d4*/ 	.byte	0x03, 0x5f
        /*00d6*/ 	.short	0x0101


	//----- nvinfo : EIATTR_COOP_GROUP_MASK_REGIDS
	.align		4
        /*00d8*/ 	.byte	0x04, 0x29
        /*00da*/ 	.short	(.L_2369 - .L_2368)


	//   ....[0]....
.L_2368:
        /*00dc*/ 	.word	0xffffffff


	//   ....[1]....
        /*00e0*/ 	.word	0xffffffff


	//   ....[2]....
        /*00e4*/ 	.word	0xffffffff


	//   ....[3]....
        /*00e8*/ 	.word	0xffffffff


	//   ....[4]....
        /*00ec*/ 	.word	0xffffffff


	//   ....[5]....
        /*00f0*/ 	.word	0xffffffff


	//   ....[6]....
        /*00f4*/ 	.word	0xffffffff


	//   ....[7]....
        /*00f8*/ 	.word	0xffffffff


	//   ....[8]....
        /*00fc*/ 	.word	0xffffffff


	//   ....[9]....
        /*0100*/ 	.word	0xffffffff


	//   ....[10]....
        /*0104*/ 	.word	0xffffffff


	//   ....[11]....
        /*0108*/ 	.word	0xffffffff


	//   ....[12]....
        /*010c*/ 	.word	0xffffffff


	//   ....[13]....
        /*0110*/ 	.word	0xffffffff


	//   ....[14]....
        /*0114*/ 	.word	0xffffffff


	//   ....[15]....
        /*0118*/ 	.word	0xffffffff


	//   ....[16]....
        /*011c*/ 	.word	0xffffffff


	//   ....[17]....
        /*0120*/ 	.word	0xffffffff


	//   ....[18]....
        /*0124*/ 	.word	0xffffffff


	//   ....[19]....
        /*0128*/ 	.word	0xffffffff


	//   ....[20]....
        /*012c*/ 	.word	0xffffffff


	//   ....[21]....
        /*0130*/ 	.word	0xffffffff


	//   ....[22]....
        /*0134*/ 	.word	0xffffffff


	//   ....[23]....
        /*0138*/ 	.word	0xffffffff


	//   ....[24]....
        /*013c*/ 	.word	0xffffffff


	//   ....[25]....
        /*0140*/ 	.word	0xffffffff


	//   ....[26]....
        /*0144*/ 	.word	0xffffffff


	//   ....[27]....
        /*0148*/ 	.word	0xffffffff


	//   ....[28]....
        /*014c*/ 	.word	0xffffffff


	//   ....[29]....
        /*0150*/ 	.word	0xffffffff


	//   ....[30]....
        /*0154*/ 	.word	0xffffffff


	//   ....[31]....
        /*0158*/ 	.word	0xffffffff


	//   ....[32]....
        /*015c*/ 	.word	0xffffffff


	//   ....[33]....
        /*0160*/ 	.word	0xffffffff


	//   ....[34]....
        /*0164*/ 	.word	0xffffffff


	//   ....[35]....
        /*0168*/ 	.word	0xffffffff


	//   ....[36]....
        /*016c*/ 	.word	0xffffffff


	//   ....[37]....
        /*0170*/ 	.word	0xffffffff


	//   ....[38]....
        /*0174*/ 	.word	0xffffffff


	//   ....[39]....
        /*0178*/ 	.word	0xffffffff


	//   ....[40]....
        /*017c*/ 	.word	0xffffffff


	//   ....[41]....
        /*0180*/ 	.word	0xffffffff


	//   ....[42]....
        /*0184*/ 	.word	0xffffffff


	//   ....[43]....
        /*0188*/ 	.word	0xffffffff


	//   ....[44]....
        /*018c*/ 	.word	0xffffffff


	//   ....[45]....
        /*0190*/ 	.word	0xffffffff


	//   ....[46]....
        /*0194*/ 	.word	0xffffffff


	//   ....[47]....
        /*0198*/ 	.word	0xffffffff


	//   ....[48]....
        /*019c*/ 	.word	0xffffffff


	//   ....[49]....
        /*01a0*/ 	.word	0xffffffff


	//   ....[50]....
        /*01a4*/ 	.word	0xffffffff


	//   ....[51]....
        /*01a8*/ 	.word	0xffffffff


	//   ....[52]....
        /*01ac*/ 	.word	0xffffffff


	//   ....[53]....
        /*01b0*/ 	.word	0xffffffff


	//   ....[54]....
        /*01b4*/ 	.word	0xffffffff


	//   ....[55]....
        /*01b8*/ 	.word	0xffffffff


	//   ....[56]....
        /*01bc*/ 	.word	0xffffffff


	//   ....[57]....
        /*01c0*/ 	.word	0xffffffff


	//   ....[58]....
        /*01c4*/ 	.word	0xffffffff


	//   ....[59]....
        /*01c8*/ 	.word	0xffffffff


	//   ....[60]....
        /*01cc*/ 	.word	0xffffffff


	//   ....[61]....
        /*01d0*/ 	.word	0xffffffff


	//   ....[62]....
        /*01d4*/ 	.word	0xffffffff


	//   ....[63]....
        /*01d8*/ 	.word	0xffffffff


	//   ....[64]....
        /*01dc*/ 	.word	0xffffffff


	//   ....[65]....
        /*01e0*/ 	.word	0xffffffff


	//   ....[66]....
        /*01e4*/ 	.word	0xffffffff


	//   ....[67]....
        /*01e8*/ 	.word	0xffffffff


	//   ....[68]....
        /*01ec*/ 	.word	0xffffffff


	//   ....[69]....
        /*01f0*/ 	.word	0xffffffff


	//   ....[70]....
        /*01f4*/ 	.word	0xffffffff


	//   ....[71]....
        /*01f8*/ 	.word	0xffffffff


	//   ....[72]....
        /*01fc*/ 	.word	0xffffffff


	//   ....[73]....
        /*0200*/ 	.word	0xffffffff


	//   ....[74]....
        /*0204*/ 	.word	0xffffffff


	//   ....[75]....
        /*0208*/ 	.word	0xffffffff


	//   ....[76]....
        /*020c*/ 	.word	0xffffffff


	//   ....[77]....
        /*0210*/ 	.word	0xffffffff


	//   ....[78]....
        /*0214*/ 	.word	0xffffffff


	//   ....[79]....
        /*0218*/ 	.word	0xffffffff


	//   ....[80]....
        /*021c*/ 	.word	0xffffffff


	//   ....[81]....
        /*0220*/ 	.word	0xffffffff


	//   ....[82]....
        /*0224*/ 	.word	0xffffffff


	//   ....[83]....
        /*0228*/ 	.word	0xffffffff


	//   ....[84]....
        /*022c*/ 	.word	0xffffffff


	//   ....[85]....
        /*0230*/ 	.word	0xffffffff


	//----- nvinfo : EIATTR_COOP_GROUP_INSTR_OFFSETS
	.align		4
.L_2369:
        /*0234*/ 	.byte	0x04, 0x28
        /*0236*/ 	.short	(.L_2371 - .L_2370)


	//   ....[0]....
.L_2370:
        /*0238*/ 	.word	0x00000190


	//   ....[1]....
        /*023c*/ 	.word	0x000009a0


	//   ....[2]....
        /*0240*/ 	.word	0x000009b0


	//   ....[3]....
        /*0244*/ 	.word	0x00000a00


	//   ....[4]....
        /*0248*/ 	.word	0x00000a10


	//   ....[5]....
        /*024c*/ 	.word	0x00000a60


	//   ....[6]....
        /*0250*/ 	.word	0x00000a70


	//   ....[7]....
        /*0254*/ 	.word	0x00000ac0


	//   ....[8]....
        /*0258*/ 	.word	0x00000ad0


	//   ....[9]....
        /*025c*/ 	.word	0x00000b30


	//   ....[10]....
        /*0260*/ 	.word	0x00000b60


	//   ....[11]....
        /*0264*/ 	.word	0x00000c50


	//   ....[12]....
        /*0268*/ 	.word	0x00000c80


	//   ....[13]....
        /*026c*/ 	.word	0x00000d00


	//   ....[14]....
        /*0270*/ 	.word	0x00000d10


	//   ....[15]....
        /*0274*/ 	.word	0x00000d60


	//   ....[16]....
        /*0278*/ 	.word	0x00000d70


	//   ....[17]....
        /*027c*/ 	.word	0x00000dc0


	//   ....[18]....
        /*0280*/ 	.word	0x00000dd0


	//   ....[19]....
        /*0284*/ 	.word	0x00000e20


	//   ....[20]....
        /*0288*/ 	.word	0x00000e30


	//   ....[21]....
        /*028c*/ 	.word	0x00000fd0


	//   ....[22]....
        /*0290*/ 	.word	0x00000fe0


	//   ....[23]....
        /*0294*/ 	.word	0x00001030


	//   ....[24]....
        /*0298*/ 	.word	0x00001040


	//   ....[25]....
        /*029c*/ 	.word	0x00001090


	//   ....[26]....
        /*02a0*/ 	.word	0x000010a0


	//   ....[27]....
        /*02a4*/ 	.word	0x000010f0


	//   ....[28]....
        /*02a8*/ 	.word	0x00001100


	//   ....[29]....
        /*02ac*/ 	.word	0x00001150


	//   ....[30]....
        /*02b0*/ 	.word	0x00001160


	//   ....[31]....
        /*02b4*/ 	.word	0x00001620


	//   ....[32]....
        /*02b8*/ 	.word	0x00001630


	//   ....[33]....
        /*02bc*/ 	.word	0x00001680


	//   ....[34]....
        /*02c0*/ 	.word	0x00001690


	//   ....[35]....
        /*02c4*/ 	.word	0x000016e0


	//   ....[36]....
        /*02c8*/ 	.word	0x000016f0


	//   ....[37]....
        /*02cc*/ 	.word	0x00001740


	//   ....[38]....
        /*02d0*/ 	.word	0x00001750


	//   ....[39]....
        /*02d4*/ 	.word	0x000017a0


	//   ....[40]....
        /*02d8*/ 	.word	0x000017b0


	//   ....[41]....
        /*02dc*/ 	.word	0x00001840


	//   ....[42]....
        /*02e0*/ 	.word	0x00001850


	//   ....[43]....
        /*02e4*/ 	.word	0x000018a0


	//   ....[44]....
        /*02e8*/ 	.word	0x000018b0


	//   ....[45]....
        /*02ec*/ 	.word	0x00001900


	//   ....[46]....
        /*02f0*/ 	.word	0x00001910


	//   ....[47]....
        /*02f4*/ 	.word	0x00001960


	//   ....[48]....
        /*02f8*/ 	.word	0x00001970


	//   ....[49]....
        /*02fc*/ 	.word	0x000019c0


	//   ....[50]....
        /*0300*/ 	.word	0x000019d0


	//   ....[51]....
        /*0304*/ 	.word	0x00001a70


	//   ....[52]....
        /*0308*/ 	.word	0x00001a80


	//   ....[53]....
        /*030c*/ 	.word	0x00001ad0


	//   ....[54]....
        /*0310*/ 	.word	0x00001ae0


	//   ....[55]....
        /*0314*/ 	.word	0x00001b30


	//   ....[56]....
        /*0318*/ 	.word	0x00001b40


	//   ....[57]....
        /*031c*/ 	.word	0x00001b90


	//   ....[58]....
        /*0320*/ 	.word	0x00001ba0


	//   ....[59]....
        /*0324*/ 	.word	0x00001bf0


	//   ....[60]....
        /*0328*/ 	.word	0x00001c00


	//   ....[61]....
        /*032c*/ 	.word	0x00001c90


	//   ....[62]....
        /*0330*/ 	.word	0x00001ca0


	//   ....[63]....
        /*0334*/ 	.word	0x00001cf0


	//   ....[64]....
        /*0338*/ 	.word	0x00001d00


	//   ....[65]....
        /*033c*/ 	.word	0x00001d50


	//   ....[66]....
        /*0340*/ 	.word	0x00001d60


	//   ....[67]....
        /*0344*/ 	.word	0x00001dc0


	//   ....[68]....
        /*0348*/ 	.word	0x00001dd0


	//   ....[69]....
        /*034c*/ 	.word	0x00001e40


	//   ....[70]....
        /*0350*/ 	.word	0x00001e80


	//   ....[71]....
        /*0354*/ 	.word	0x000020e0


	//   ....[72]....
        /*0358*/ 	.word	0x000020f0


	//   ....[73]....
        /*035c*/ 	.word	0x00002140


	//   ....[74]....
        /*0360*/ 	.word	0x00002150


	//   ....[75]....
        /*0364*/ 	.word	0x000021a0


	//   ....[76]....
        /*0368*/ 	.word	0x000021b0


	//   ....[77]....
        /*036c*/ 	.word	0x00002200


	//   ....[78]....
        /*0370*/ 	.word	0x00002210


	//   ....[79]....
        /*0374*/ 	.word	0x00002260


	//   ....[80]....
        /*0378*/ 	.word	0x00002270


	//   ....[81]....
        /*037c*/ 	.word	0x000024e0


	//   ....[82]....
        /*0380*/ 	.word	0x00002540


	//   ....[83]....
        /*0384*/ 	.word	0x00002560


	//   ....[84]....
        /*0388*/ 	.word	0x00002590


	//   ....[85]....
        /*038c*/ 	.word	0x000025c0


	//----- nvinfo : EIATTR_EXIT_INSTR_OFFSETS
	.align		4
.L_2371:
        /*0390*/ 	.byte	0x04, 0x1c
        /*0392*/ 	.short	(.L_2373 - .L_2372)


	//   ....[0]....
.L_2372:
        /*0394*/ 	.word	0x00002890


	//----- nvinfo : EIATTR_CRS_STACK_SIZE
	.align		4
.L_2373:
        /*0398*/ 	.byte	0x04, 0x1e
        /*039a*/ 	.short	(.L_2375 - .L_2374)
.L_2374:
        /*039c*/ 	.word	0x00000000


	//----- nvinfo : EIATTR_CBANK_PARAM_SIZE
	.align		4
.L_2375:
        /*03a0*/ 	.byte	0x03, 0x19
        /*03a2*/ 	.short	0x0060


	//----- nvinfo : EIATTR_PARAM_CBANK
	.align		4
        /*03a4*/ 	.byte	0x04, 0x0a
        /*03a6*/ 	.short	(.L_2377 - .L_2376)
	.align		4
.L_2376:
        /*03a8*/ 	.word	index@(.nv.constant0._ZN4vllm3moe44grouped_topk_fused_small_expert_count_kernelIf13__nv_bfloat16iLNS0_11ScoringFuncE0ELi512ELb0ELi8EEEvPT_PfPT1_PKT0_llllllbd)
        /*03ac*/ 	.short	0x0210
        /*03ae*/ 	.short	0x0060


	//----- nvinfo : EIATTR_SW_WAR
	.align		4
.L_2377:
        /*03b0*/ 	.byte	0x04, 0x36
        /*03b2*/ 	.short	(.L_2379 - .L_2378)
.L_2378:
        /*03b4*/ 	.word	0x00000008
.L_2379:


//--------------------- .nv.info._ZN4vllm3moe44grouped_topk_fused_small_expert_count_kernelIf13__nv_bfloat16iLNS0_11ScoringFuncE0ELi512ELb0ELi22EEEvPT_PfPT1_PKT0_llllllbd --------------------------
	.section	.nv.info._ZN4vllm3moe44grouped_topk_fused_small_expert_count_kernelIf13__nv_bfloat16iLNS0_11ScoringFuncE0ELi512ELb0ELi22EEEvPT_PfPT1_PKT0_llllllbd,"",@"SHT_CUDA_INFO"
	.sectionflags	@""
	.align	4


	//----- nvinfo : EIATTR_CUDA_API_VERSION
	.align		4
        /*0000*/ 	.byte	0x04, 0x37
        /*0002*/ 	.short	(.L_2381 - .L_2380)
.L_2380:
        /*0004*/ 	.word	0x00000082


	//----- nvinfo : EIATTR_KPARAM_INFO
	.align		4
.L_2381:
        /*0008*/ 	.byte	0x04, 0x17
        /*000a*/ 	.short	(.L_2383 - .L_2382)
.L_2382:
        /*000c*/ 	.word	0x00000000
        /*0010*/ 	.short	0x000b
        /*0012*/ 	.short	0x0058
        /*0014*/ 	.byte	0x00, 0xf0, 0x21, 0x00


	//----- nvinfo : EIATTR_KPARAM_INFO
	.align		4
.L_2383:
        /*0018*/ 	.byte	0x04, 0x17
        /*001a*/ 	.short	(.L_2385 - .L_2384)
.L_2384:
        /*001c*/ 	.word	0x00000000
        /*0020*/ 	.short	0x000a
        /*0022*/ 	.short	0x0050
        /*0024*/ 	.byte	0x00, 0xf0, 0x05, 0x00


	//----- nvinfo : EIATTR_KPARAM_INFO
	.align		4
.L_2385:
        /*0028*/ 	.byte	0x04, 0x17
        /*002a*/ 	.short	(.L_2387 - .L_2386)
.L_2386:
        /*002c*/ 	.word	0x00000000
        /*0030*/ 	.short	0x0009
        /*0032*/ 	.short	0x0048
        /*0034*/ 	.byte	0x00, 0xf0, 0x21, 0x00


	//----- nvinfo : EIATTR_KPARAM_INFO
	.align		4
.L_2387:
        /*0038*/ 	.byte	0x04, 0x17
        /*003a*/ 	.short	(.L_2389 - .L_2388)
.L_2388:
        /*003c*/ 	.word	0x00000000
        /*0040*/ 	.short	0x0008
        /*0042*/ 	.short	0x0040
        /*0044*/ 	.byte	0x00, 0xf0, 0x21, 0x00


	//----- nvinfo : EIATTR_KPARAM_INFO
	.align		4
.L_2389:
        /*0048*/ 	.byte	0x04, 0x17
        /*004a*/ 	.short	(.L_2391 - .L_2390)
.L_2390:
        /*004c*/ 	.word	0x00000000
        /*0050*/ 	.short	0x0007
        /*0052*/ 	.short	0x0038
        /*0054*/ 	.byte	0x00, 0xf0, 0x21, 0x00


	//----- nvinfo : EIATTR_KPARAM_INFO
	.align		4
.L_2391:
        /*0058*/ 	.byte	0x04, 0x17
        /*005a*/ 	.short	(.L_2393 - .L_2392)
.L_2392:
        /*005c*/ 	.word	0x00000000
        /*0060*/ 	.short	0x0006
        /*0062*/ 	.short	0x0030
        /*0064*/ 	.byte	0x00, 0xf0, 0x21, 0x00


	//----- nvinfo : EIATTR_KPARAM_INFO
	.align		4
.L_2393:
        /*0068*/ 	.byte	0x04, 0x17
        /*006a*/ 	.short	(.L_2395 - .L_2394)
.L_2394:
        /*006c*/ 	.word	0x00000000
        /*0070*/ 	.short	0x0005
        /*0072*/ 	.short	0x0028
        /*0074*/ 	.byte	0x00, 0xf0, 0x21, 0x00


	//----- nvinfo : EIATTR_KPARAM_INFO
	.align		4
.L_2395:
        /*0078*/ 	.byte	0x04, 0x17
        /*007a*/ 	.short	(.L_2397 - .L_2396)
.L_2396:
        /*007c*/ 	.word	0x00000000
        /*0080*/ 	.short	0x0004
        /*0082*/ 	.short	0x0020
        /*0084*/ 	.byte	0x00, 0xf0, 0x21, 0x00


	//----- nvinfo : EIATTR_KPARAM_INFO
	.align		4
.L_2397:
        /*0088*/ 	.byte	0x04, 0x17
        /*008a*/ 	.short	(.L_2399 - .L_2398)
.L_2398:
        /*008c*/ 	.word	0x00000000
        /*0090*/ 	.short	0x0003
        /*0092*/ 	.short	0x0018
        /*0094*/ 	.byte	0x00, 0xf0, 0x21, 0x00


	//----- nvinfo : EIATTR_KPARAM_INFO
	.align		4
.L_2399:
        /*0098*/ 	.byte	0x04, 0x17
        /*009a*/ 	.short	(.L_2401 - .L_2400)
.L_2400:
        /*009c*/ 	.word	0x00000000
        /*00a0*/ 	.short	0x0002
        /*00a2*/ 	.short	0x0010
        /*00a4*/ 	.byte	0x00, 0xf0, 0x21, 0x00


	//----- nvinfo : EIATTR_KPARAM_INFO
	.align		4
.L_2401:
        /*00a8*/ 	.byte	0x04, 0x17
        /*00aa*/ 	.short	(.L_2403 - .L_2402)
.L_2402:
        /*00ac*/ 	.word	0x00000000
        /*00b0*/ 	.short	0x0001
        /*00b2*/ 	.short	0x0008
        /*00b4*/ 	.byte	0x00, 0xf0, 0x21, 0x00


	//----- nvinfo : EIATTR_KPARAM_INFO
	.align		4
.L_2403:
        /*00b8*/ 	.byte	0x04, 0x17
        /*00ba*/ 	.short	(.L_2405 - .L_2404)
.L_2404:
        /*00bc*/ 	.word	0x00000000
        /*00c0*/ 	.short	0x0000
        /*00c2*/ 	.short	0x0000
        /*00c4*/ 	.byte	0x00, 0xf0, 0x21, 0x00


	//----- nvinfo : EIATTR_SPARSE_MMA_MASK
	.align		4
.L_2405:
        /*00c8*/ 	.byte	0x03, 0x50
        /*00ca*/ 	.short	0x0000


	//----- nvinfo : EIATTR_MAXREG_COUNT
	.align		4
        /*00cc*/ 	.byte	0x03, 0x1b
        /*00ce*/ 	.short	0x00ff


	//----- nvinfo : EIATTR_NUM_BARRIERS
	.align		4
        /*00d0*/ 	.byte	0x02, 0x4c
        /*00d2*/ 	.byte	0x01
	.zero		1


	//----- nvinfo : EIATTR_MERCURY_ISA_VERSION
	.align		4
        /*00d4*/ 	.byte	0x03, 0x5f
        /*00d6*/ 	.short	0x0101


	//----- nvinfo : EIATTR_COOP_GROUP_MASK_REGIDS
	.align		4
        /*00d8*/ 	.byte	0x04, 0x29
        /*00da*/ 	.short	(.L_2407 - .L_2406)


	//   ....[0]....
.L_2406:
        /*00dc*/ 	.word	0xffffffff


	//   ....[1]....
        /*00e0*/ 	.word	0xffffffff


	//   ....[2]....
        /*00e4*/ 	.word	0xffffffff


	//   ....[3]....
        /*00e8*/ 	.word	0xffffffff


	//   ....[4]....
        /*00ec*/ 	.word	0xffffffff


	//   ....[5]....
        /*00f0*/ 	.word	0xffffffff


	//   ....[6]....
        /*00f4*/ 	.word	0xffffffff


	//   ....[7]....
        /*00f8*/ 	.word	0xffffffff


	//   ....[8]....
        /*00fc*/ 	.word	0xffffffff


	//   ....[9]....
        /*0100*/ 	.word	0xffffffff


	//   ....[10]....
        /*0104*/ 	.word	0xffffffff


	//   ....[11]....
        /*0108*/ 	.word	0xffffffff


	//   ....[12]....
        /*010c*/ 	.word	0xffffffff


	//   ....[13]....
        /*0110*/ 	.word	0xffffffff


	//   ....[14]....
        /*0114*/ 	.word	0xffffffff


	//   ....[15]....
        /*0118*/ 	.word	0xffffffff


	//   ....[16]....
        /*011c*/ 	.word	0xffffffff


	//   ....[17]....
        /*0120*/ 	.word	0xffffffff


	//   ....[18]....
        /*0124*/ 	.word	0xffffffff


	//   ....[19]....
        /*0128*/ 	.word	0xffffffff


	//   ....[20]....
        /*012c*/ 	.word	0xffffffff


	//   ....[21]....
        /*0130*/ 	.word	0xffffffff


	//   ....[22]....
        /*0134*/ 	.word	0xffffffff


	//   ....[23]....
        /*0138*/ 	.word	0xffffffff


	//   ....[24]....
        /*013c*/ 	.word	0xffffffff


	//   ....[25]....
        /*0140*/ 	.word	0xffffffff


	//   ....[26]....
        /*0144*/ 	.word	0xffffffff


	//   ....[27]....
        /*0148*/ 	.word	0xffffffff


	//   ....[28]....
        /*014c*/ 	.word	0xffffffff


	//   ....[29]....
        /*0150*/ 	.word	0xffffffff


	//   ....[30]....
        /*0154*/ 	.word	0xffffffff


	//   ....[31]....
        /*0158*/ 	.word	0xffffffff


	//   ....[32]....
        /*015c*/ 	.word	0xffffffff


	//   ....[33]....
        /*0160*/ 	.word	0xffffffff


	//   ....[34]....
        /*0164*/ 	.word	0xffffffff


	//   ....[35]....
        /*0168*/ 	.word	0xffffffff


	//   ....[36]....
        /*016c*/ 	.word	0xffffffff


	//   ....[37]....
        /*0170*/ 	.word	0xffffffff


	//   ....[38]....
        /*0174*/ 	.word	0xffffffff


	//   ....[39]....
        /*0178*/ 	.word	0xffffffff


	//   ....[40]....
        /*017c*/ 	.word	0xffffffff


	//   ....[41]....
        /*0180*/ 	.word	0xffffffff


	//   ....[42]....
        /*0184*/ 	.word	0xffffffff


	//   ....[43]....
        /*0188*/ 	.word	0xffffffff


	//   ....[44]....
        /*018c*/ 	.word	0xffffffff


	//   ....[45]....
        /*0190*/ 	.word	0xffffffff


	//   ....[46]....
        /*0194*/ 	.word	0xffffffff


	//   ....[47]....
        /*0198*/ 	.word	0xffffffff


	//   ....[48]....
        /*019c*/ 	.word	0xffffffff


	//   ....[49]....
        /*01a0*/ 	.word	0xffffffff


	//   ....[50]....
        /*01a4*/ 	.word	0xffffffff


	//   ....[51]....
        /*01a8*/ 	.word	0xffffffff


	//   ....[52]....
        /*01ac*/ 	.word	0xffffffff


	//   ....[53]....
        /*01b0*/ 	.word	0xffffffff


	//   ....[54]....
        /*01b4*/ 	.word	0xffffffff


	//   ....[55]....
        /*01b8*/ 	.word	0xffffffff


	//   ....[56]....
        /*01bc*/ 	.word	0xffffffff


	//   ....[57]....
        /*01c0*/ 	.word	0xffffffff


	//   ....[58]....
        /*01c4*/ 	.word	0xffffffff


	//   ....[59]....
        /*01c8*/ 	.word	0xffffffff


	//   ....[60]....
        /*01cc*/ 	.word	0xffffffff


	//   ....[61]....
        /*01d0*/ 	.word	0xffffffff


	//   ....[62]....
        /*01d4*/ 	.word	0xffffffff


	//   ....[63]....
        /*01d8*/ 	.word	0xffffffff


	//   ....[64]....
        /*01dc*/ 	.word	0xffffffff


	//   ....[65]....
        /*01e0*/ 	.word	0xffffffff


	//----- nvinfo : EIATTR_COOP_GROUP_INSTR_OFFSETS
	.align		4
.L_2407:
        /*01e4*/ 	.byte	0x04, 0x28
        /*01e6*/ 	.short	(.L_2409 - .L_2408)


	//   ....[0]....
.L_2408:
        /*01e8*/ 	.word	0x00000190


	//   ....[1]....
        /*01ec*/ 	.word	0x000009a0


	//   ....[2]....
        /*01f0*/ 	.word	0x000009d0


	//   ....[3]....
        /*01f4*/ 	.word	0x00000a50


	//   ....[4]....
        /*01f8*/ 	.word	0x00000a60


	//   ....[5]....
        /*01fc*/ 	.word	0x00000ab0


	//   ....[6]....
        /*0200*/ 	.word	0x00000ac0


	//   ....[7]....
        /*0204*/ 	.word	0x00000b10


	//   ....[8]....
        /*0208*/ 	.word	0x00000b20


	//   ....[9]....
        /*020c*/ 	.word	0x00000b70


	//   ....[10]....
        /*0210*/ 	.word	0x00000b80


	//   ....[11]....
        /*0214*/ 	.word	0x00000c40


	//   ....[12]....
        /*0218*/ 	.word	0x00000c70


	//   ....[13]....
        /*021c*/ 	.word	0x00000cf0


	//   ....[14]....
        /*0220*/ 	.word	0x00000d00


	//   ....[15]....
        /*0224*/ 	.word	0x00000d50


	//   ....[16]....
        /*0228*/ 	.word	0x00000d60


	//   ....[17]....
        /*022c*/ 	.word	0x00000db0


	//   ....[18]....
        /*0230*/ 	.word	0x00000dc0


	//   ....[19]....
        /*0234*/ 	.word	0x00000e20


	//   ....[20]....
        /*0238*/ 	.word	0x00000e40


	//   ....[21]....
        /*023c*/ 	.word	0x00000fc0


	//   ....[22]....
        /*0240*/ 	.word	0x00000fd0


	//   ....[23]....
        /*0244*/ 	.word	0x00001020


	//   ....[24]....
        /*0248*/ 	.word	0x00001030


	//   ....[25]....
        /*024c*/ 	.word	0x00001080


	//   ....[26]....
        /*0250*/ 	.word	0x00001090


	//   ....[27]....
        /*0254*/ 	.word	0x000010e0


	//   ....[28]....
        /*0258*/ 	.word	0x000010f0


	//   ....[29]....
        /*025c*/ 	.word	0x00001140


	//   ....[30]....
        /*0260*/ 	.word	0x00001150


	//   ....[31]....
        /*0264*/ 	.word	0x000018e0


	//   ....[32]....
        /*0268*/ 	.word	0x00001900


	//   ....[33]....
        /*026c*/ 	.word	0x00001950


	//   ....[34]....
        /*0270*/ 	.word	0x00001960


	//   ....[35]....
        /*0274*/ 	.word	0x000019b0


	//   ....[36]....
        /*0278*/ 	.word	0x000019c0


	//   ....[37]....
        /*027c*/ 	.word	0x00001a20


	//   ....[38]....
        /*0280*/ 	.word	0x00001a50


	//   ....[39]....
        /*0284*/ 	.word	0x00001aa0


	//   ....[40]....
        /*0288*/ 	.word	0x00001ab0


	//   ....[41]....
        /*028c*/ 	.word	0x00001b70


	//   ....[42]....
        /*0290*/ 	.word	0x00001b90


	//   ....[43]....
        /*0294*/ 	.word	0x00001be0


	//   ....[44]....
        /*0298*/ 	.word	0x00001bf0


	//   ....[45]....
        /*029c*/ 	.word	0x00001c40


	//   ....[46]....
        /*02a0*/ 	.word	0x00001c50


	//   ....[47]....
        /*02a4*/ 	.word	0x00001ca0


	//   ....[48]....
        /*02a8*/ 	.word	0x00001cb0


	//   ....[49]....
        /*02ac*/ 	.word	0x00001d20


	//   ....[50]....
        /*02b0*/ 	.word	0x00001d50


	//   ....[51]....
        /*02b4*/ 	.word	0x00001ec0


	//   ....[52]....
        /*02b8*/ 	.word	0x00001ed0


	//   ....[53]....
        /*02bc*/ 	.word	0x00001f20


	//   ....[54]....
        /*02c0*/ 	.word	0x00001f30


	//   ....[55]....
        /*02c4*/ 	.word	0x00001f80


	//   ....[56]....
        /*02c8*/ 	.word	0x00001f90


	//   ....[57]....
        /*02cc*/ 	.word	0x00001fe0


	//   ....[58]....
        /*02d0*/ 	.word	0x00001ff0


	//   ....[59]....
        /*02d4*/ 	.word	0x00002040


	//   ....[60]....
        /*02d8*/ 	.word	0x00002050


	//   ....[61]....
        /*02dc*/ 	.word	0x00002270


	//   ....[62]....
        /*02e0*/ 	.word	0x000022d0


	//   ....[63]....
        /*02e4*/ 	.word	0x000022f0


	//   ....[64]....
        /*02e8*/ 	.word	0x00002320


	//   ....[65]....
        /*02ec*/ 	.word	0x00002350


	//----- nvinfo : EIATTR_EXIT_INSTR_OFFSETS
	.align		4
.L_2409:
        /*02f0*/ 	.byte	0x04, 0x1c
        /*02f2*/ 	.short	(.L_2411 - .L_2410)


	//   ....[0]....
.L_2410:
        /*02f4*/ 	.word	0x00002620


	//----- nvinfo : EIATTR_CRS_STACK_SIZE
	.align		4
.L_2411:
        /*02f8*/ 	.byte	0x04, 0x1e
        /*02fa*/ 	.short	(.L_2413 - .L_2412)
.L_2412:
        /*02fc*/ 	.word	0x00000000


	//----- nvinfo : EIATTR_CBANK_PARAM_SIZE
	.align		4
.L_2413:
        /*0300*/ 	.byte	0x03, 0x19
        /*0302*/ 	.short	0x0060


	//----- nvinfo : EIATTR_PARAM_CBANK
	.align		4
        /*0304*/ 	.byte	0x04, 0x0a
        /*0306*/ 	.short	(.L_2415 - .L_2414)
	.align		4
.L_2414:
        /*0308*/ 	.word	index@(.nv.constant0._ZN4vllm3moe44grouped_topk_fused_small_expert_count_kernelIf13__nv_bfloat16iLNS0_11ScoringFuncE0ELi512ELb0ELi22EEEvPT_PfPT1_PKT0_llllllbd)
        /*030c*/ 	.short	0x0210
        /*030e*/ 	.short	0x0060


	//----- nvinfo : EIATTR_SW_WAR
	.align		4
.L_2415:
        /*0310*/ 	.byte	0x04, 0x36
        /*0312*/ 	.short	(.L_2417 - .L_2416)
.L_2416:
        /*0314*/ 	.word	0x00000008
.L_2417:


//--------------------- .nv.info._ZN4vllm3moe44grouped_topk_fused_small_expert_count_kernelIf13__nv_bfloat16iLNS0_11ScoringFuncE0ELi256ELb1ELi8EEEvPT_PfPT1_PKT0_llllllbd --------------------------
	.section	.nv.info._ZN4vllm3moe44grouped_topk_fused_small_expert_count_kernelIf13__nv_bfloat16iLNS0_11ScoringFuncE0ELi256ELb1ELi8EEEvPT_PfPT1_PKT0_llllllbd,"",@"SHT_CUDA_INFO"
	.sectionflags	@""
	.align	4


	//----- nvinfo : EIATTR_CUDA_API_VERSION
	.align		4
        /*0000*/ 	.byte	0x04, 0x37
        /*0002*/ 	.short	(.L_2419 - .L_2418)
.L_2418:
        /*0004*/ 	.word	0x00000082


	//----- nvinfo : EIATTR_KPARAM_INFO
	.align		4
.L_2419:
        /*0008*/ 	.byte	0x04, 0x17
        /*000a*/ 	.short	(.L_2421 - .L_2420)
.L_2420:
        /*000c*/ 	.word	0x00000000
        /*0010*/ 	.short	0x000b
        /*0012*/ 	.short	0x0058
        /*0014*/ 	.byte	0x00, 0xf0, 0x21, 0x00


	//----- nvinfo : EIATTR_KPARAM_INFO
	.align		4
.L_2421:
        /*0018*/ 	.byte	0x04, 0x17
        /*001a*/ 	.short	(.L_2423 - .L_2422)
.L_2422:
        /*001c*/ 	.word	0x00000000
        /*0020*/ 	.short	0x000a
        /*0022*/ 	.short	0x0050
        /*0024*/ 	.byte	0x00, 0xf0, 0x05, 0x00


	//----- nvinfo : EIATTR_KPARAM_INFO
	.align		4
.L_2423:
        /*0028*/ 	.byte	0x04, 0x17
        /*002a*/ 	.short	(.L_2425 - .L_2424)
.L_2424:
        /*002c*/ 	.word	0x00000000
        /*0030*/ 	.short	0x0009
        /*0032*/ 	.short	0x0048
        /*0034*/ 	.byte	0x00, 0xf0, 0x21, 0x00


	//----- nvinfo : EIATTR_KPARAM_INFO
	.align		4
.L_2425:
        /*0038*/ 	.byte	0x04, 0x17
        /*003a*/ 	.short	(.L_2427 - .L_2426)
.L_2426:
        /*003c*/ 	.word	0x00000000
        /*0040*/ 	.short	0x0008
        /*0042*/ 	.short	0x0040
        /*0044*/ 	.byte	0x00, 0xf0, 0x21, 0x00


	//----- nvinfo : EIATTR_KPARAM_INFO
	.align		4
.L_2427:
        /*0048*/ 	.byte	0x04, 0x17
        /*004a*/ 	.short	(.L_2429 - .L_2428)
.L_2428:
        /*004c*/ 	.word	0x00000000
        /*0050*/ 	.short	0x0007
        /*0052*/ 	.short	0x0038
        /*0054*/ 	.byte	0x00, 0xf0, 0x21, 0x00


	//----- nvinfo : EIATTR_KPARAM_INFO
	.align		4
.L_2429:
        /*0058*/ 	.byte	0x04, 0x17
        /*005a*/ 	.short	(.L_2431 - .L_2430)
.L_2430:
        /*005c*/ 	.word	0x00000000
        /*0060*/ 	.short	0x0006
        /*0062*/ 	.short	0x0030
        /*0064*/ 	.byte	0x00, 0xf0, 0x21, 0x00


	//----- nvinfo : EIATTR_KPARAM_INFO
	.align		4
.L_2431:
        /*0068*/ 	.byte	0x04, 0x17
        /*006a*/ 	.short	(.L_2433 - .L_2432)
.L_2432:
        /*006c*/ 	.word	0x00000000
        /*0070*/ 	.short	0x0005
        /*0072*/ 	.short	0x0028
        /*0074*/ 	.byte	0x00, 0xf0, 0x21, 0x00


	//----- nvinfo : EIATTR_KPARAM_INFO
	.align		4
.L_2433:
        /*0078*/ 	.byte	0x04, 0x17
        /*007a*/ 	.short	(.L_2435 - .L_2434)
.L_2434:
        /*007c*/ 	.word	0x00000000
        /*0080*/ 	.short	0x0004
        /*0082*/ 	.short	0x0020
        /*0084*/ 	.byte	0x00, 0xf0, 0x21, 0x00


	//----- nvinfo : EIATTR_KPARAM_INFO
	.align		4
.L_2435:
        /*0088*/ 	.byte	0x04, 0x17
        /*008a*/ 	.short	(.L_2437 - .L_2436)
.L_2436:
        /*008c*/ 	.word	0x00000000
        /*0090*/ 	.short	0x0003
        /*0092*/ 	.short	0x0018
        /*0094*/ 	.byte	0x00, 0xf0, 0x21, 0x00


	//----- nvinfo : EIATTR_KPARAM_INFO
	.align		4
.L_2437:
        /*0098*/ 	.byte	0x04, 0x17
        /*009a*/ 	.short	(.L_2439 - .L_2438)
.L_2438:
        /*009c*/ 	.word	0x00000000
        /*00a0*/ 	.short	0x0002
        /*00a2*/ 	.short	0x0010
        /*00a4*/ 	.byte	0x00, 0xf0, 0x21, 0x00


	//----- nvinfo : EIATTR_KPARAM_INFO
	.align		4
.L_2439:
        /*00a8*/ 	.byte	0x04, 0x17
        /*00aa*/ 	.short	(.L_2441 - .L_2440)
.L_2440:
        /*00ac*/ 	.word	0x00000000
        /*00b0*/ 	.short	0x0001
        /*00b2*/ 	.short	0x0008
        /*00b4*/ 	.byte	0x00, 0xf0, 0x21, 0x00


	//----- nvinfo : EIATTR_KPARAM_INFO
	.align		4
.L_2441:
        /*00b8*/ 	.byte	0x04, 0x17
        /*00ba*/ 	.short	(.L_2443 - .L_2442)
.L_2442:
        /*00bc*/ 	.word	0x00000000
        /*00c0*/ 	.short	0x0000
        /*00c2*/ 	.short	0x0000
        /*00c4*/ 	.byte	0x00, 0xf0, 0x21, 0x00


	//----- nvinfo : EIATTR_SPARSE_MMA_MASK
	.align		4
.L_2443:
        /*00c8*/ 	.byte	0x03, 0x50
        /*00ca*/ 	.short	0x0000


	//----- nvinfo : EIATTR_MAXREG_COUNT
	.align		4
        /*00cc*/ 	.byte	0x03, 0x1b
        /*00ce*/ 	.short	0x00ff


	//----- nvinfo : EIATTR_NUM_BARRIERS
	.align		4
        /*00d0*/ 	.byte	0x02, 0x4c
        /*00d2*/ 	.byte	0x01
	.zero		1


	//----- nvinfo : EIATTR_MERCURY_ISA_VERSION
	.align		4
        /*00d4*/ 	.byte	0x03, 0x5f
        /*00d6*/ 	.short	0x0101


	//----- nvinfo : EIATTR_COOP_GROUP_MASK_REGIDS
	.align		4
        /*00d8*/ 	.byte	0x04, 0x29
        /*00da*/ 	.short	(.L_2445 - .L_2444)


	//   ....[0]....
.L_2444:
        /*00dc*/ 	.word	0xffffffff


	//   ....[1]....
        /*00e0*/ 	.word	0xffffffff


	//   ....[2]....
        /*00e4*/ 	.word	0xffffffff


	//   ....[3]....
        /*00e8*/ 	.word	0xffffffff


	//   ....[4]....
        /*00ec*/ 	.word	0xffffffff


	//   ....[5]....
        /*00f0*/ 	.word	0xffffffff


	//   ....[6]....
        /*00f4*/ 	.word	0xffffffff


	//   ....[7]....
        /*00f8*/ 	.word	0xffffffff


	//   ....[8]....
        /*00fc*/ 	.word	0xffffffff


	//   ....[9]....
        /*0100*/ 	.word	0xffffffff


	//   ....[10]....
        /*0104*/ 	.word	0xffffffff


	//   ....[11]....
        /*0108*/ 	.word	0xffffffff


	//   ....[12]....
        /*010c*/ 	.word	0xffffffff


	//   ....[13]....
        /*0110*/ 	.word	0xffffffff


	//   ....[14]....
        /*0114*/ 	.word	0xffffffff


	//   ....[15]....
        /*0118*/ 	.word	0xffffffff


	//   ....[16]....
        /*011c*/ 	.word	0xffffffff


	//   ....[17]....
        /*0120*/ 	.word	0xffffffff


	//   ....[18]....
        /*0124*/ 	.word	0xffffffff


	//   ....[19]....
        /*0128*/ 	.word	0xffffffff


	//   ....[20]....
        /*012c*/ 	.word	0xffffffff


	//   ....[21]....
        /*0130*/ 	.word	0xffffffff


	//   ....[22]....
        /*0134*/ 	.word	0xffffffff


	//   ....[23]....
        /*0138*/ 	.word	0xffffffff


	//   ....[24]....
        /*013c*/ 	.word	0xffffffff


	//   ....[25]....
        /*0140*/ 	.word	0xffffffff


	//   ....[26]....
        /*0144*/ 	.word	0xffffffff


	//   ....[27]....
        /*0148*/ 	.word	0xffffffff


	//   ....[28]....
        /*014c*/ 	.word	0xffffffff


	//   ....[29]....
        /*0150*/ 	.word	0xffffffff


	//   ....[30]....
        /*0154*/ 	.word	0xffffffff


	//   ....[31]....
        /*0158*/ 	.word	0xffffffff


	//   ....[32]....
        /*015c*/ 	.word	0xffffffff


	//   ....[33]....
        /*0160*/ 	.word	0xffffffff


	//   ....[34]....
        /*0164*/ 	.word	0xffffffff


	//   ....[35]....
        /*0168*/ 	.word	0xffffffff


	//   ....[36]....
        /*016c*/ 	.word	0xffffffff


	//   ....[37]....
        /*0170*/ 	.word	0xffffffff


	//   ....[38]....
        /*0174*/ 	.word	0xffffffff


	//   ....[39]....
        /*0178*/ 	.word	0xffffffff


	//   ....[40]....
        /*017c*/ 	.word	0xffffffff


	//   ....[41]....
        /*0180*/ 	.word	0xffffffff


	//   ....[42]....
        /*0184*/ 	.word	0xffffffff


	//   ....[43]....
        /*0188*/ 	.word	0xffffffff


	//   ....[44]....
        /*018c*/ 	.word	0xffffffff


	//   ....[45]....
        /*0190*/ 	.word	0xffffffff


	//   ....[46]....
        /*0194*/ 	.word	0xffffffff


	//   ....[47]....
        /*0198*/ 	.word	0xffffffff


	//   ....[48]....
        /*019c*/ 	.word	0xffffffff


	//   ....[49]....
        /*01a0*/ 	.word	0xffffffff


	//   ....[50]....
        /*01a4*/ 	.word	0xffffffff


	//   ....[51]....
        /*01a8*/ 	.word	0xffffffff


	//   ....[52]....
        /*01ac*/ 	.word	0xffffffff


	//   ....[53]....
        /*01b0*/ 	.word	0xffffffff


	//   ....[54]....
        /*01b4*/ 	.word	0xffffffff


	//   ....[55]....
        /*01b8*/ 	.word	0xffffffff


	//   ....[56]....
        /*01bc*/ 	.word	0xffffffff


	//   ....[57]....
        /*01c0*/ 	.word	0xffffffff


	//   ....[58]....
        /*01c4*/ 	.word	0xffffffff


	//   ....[59]....
        /*01c8*/ 	.word	0xffffffff


	//   ....[60]....
        /*01cc*/ 	.word	0xffffffff


	//   ....[61]....
        /*01d0*/ 	.word	0xffffffff


	//   ....[62]....
        /*01d4*/ 	.word	0xffffffff


	//   ....[63]....
        /*01d8*/ 	.word	0xffffffff


	//   ....[64]....
        /*01dc*/ 	.word	0xffffffff


	//   ....[65]....
        /*01e0*/ 	.word	0xffffffff


	//   ....[66]....
        /*01e4*/ 	.word	0xffffffff


	//   ....[67]....
        /*01e8*/ 	.word	0xffffffff


	//   ....[68]....
        /*01ec*/ 	.word	0xffffffff


	//   ....[69]....
        /*01f0*/ 	.word	0xffffffff


	//   ....[70]....
        /*01f4*/ 	.word	0xffffffff


	//   ....[71]....
        /*01f8*/ 	.word	0xffffffff


	//   ....[72]....
        /*01fc*/ 	.word	0xffffffff


	//   ....[73]....
        /*0200*/ 	.word	0xffffffff


	//   ....[74]....
        /*0204*/ 	.word	0xffffffff


	//   ....[75]....
        /*0208*/ 	.word	0xffffffff


	//   ....[76]....
        /*020c*/ 	.word	0xffffffff


	//   ....[77]....
        /*0210*/ 	.word	0xffffffff


	//   ....[78]....
        /*0214*/ 	.word	0xffffffff


	//   ....[79]....
        /*0218*/ 	.word	0xffffffff


	//   ....[80]....
        /*021c*/ 	.word	0xffffffff


	//   ....[81]....
        /*0220*/ 	.word	0xffffffff


	//   ....[82]....
        /*0224*/ 	.word	0xffffffff


	//   ....[83]....
        /*0228*/ 	.word	0xffffffff


	//   ....[84]....
        /*022c*/ 	.word	0xffffffff


	//   ....[85]....
        /*0230*/ 	.word	0xffffffff


	//   ....[86]....
        /*0234*/ 	.word	0xffffffff


	//   ....[87]....
        /*0238*/ 	.word	0xffffffff


	//   ....[88]....
        /*023c*/ 	.word	0xffffffff


	//   ....[89]....
        /*0240*/ 	.word	0xffffffff


	//   ....[90]....
        /*0244*/ 	.word	0xffffffff


	//   ....[91]....
        /*0248*/ 	.word	0xffffffff


	//----- nvinfo : EIATTR_COOP_GROUP_INSTR_OFFSETS
	.align		4
.L_2445:
        /*024c*/ 	.byte	0x04, 0x28
        /*024e*/ 	.short	(.L_2447 - .L_2446)


	//   ....[0]....
.L_2446:
        /*0250*/ 	.word	0x00000060


	//   ....[1]....
        /*0254*/ 	.word	0x00000220


	//   ....[2]....
        /*0258*/ 	.word	0x00000290


	//   ....[3]....
        /*025c*/ 	.word	0x000002e0


	//   ....[4]....
        /*0260*/ 	.word	0x000002f0


	//   ....[5]....
        /*0264*/ 	.word	0x00000340


	//   ....[6]....
        /*0268*/ 	.word	0x00000350


	//   ....[7]....
        /*026c*/ 	.word	0x000003a0


	//   ....[8]....
        /*0270*/ 	.word	0x000003b0


	//   ....[9]....
        /*0274*/ 	.word	0x00000400


	//   ....[10]....
        /*0278*/ 	.word	0x00000410


	//   ....[11]....
        /*027c*/ 	.word	0x00000490


	//   ....[12]....
        /*0280*/ 	.word	0x000004d0


	//   ....[13]....
        /*0284*/ 	.word	0x000004e0


	//   ....[14]....
        /*0288*/ 	.word	0x00000530


	//   ....[15]....
        /*028c*/ 	.word	0x00000540


	//   ....[16]....
        /*0290*/ 	.word	0x000005b0


	//   ....[17]....
        /*0294*/ 	.word	0x000005c0


	//   ....[18]....
        /*0298*/ 	.word	0x000006a0


	//   ....[19]....
        /*029c*/ 	.word	0x000006e0


	//   ....[20]....
        /*02a0*/ 	.word	0x00000960


	//   ....[21]....
        /*02a4*/ 	.word	0x00000970


	//   ....[22]....
        /*02a8*/ 	.word	0x000009c0


	//   ....[23]....
        /*02ac*/ 	.word	0x000009d0


	//   ....[24]....
        /*02b0*/ 	.word	0x00000a20


	//   ....[25]....
        /*02b4*/ 	.word	0x00000a30


	//   ....[26]....
        /*02b8*/ 	.word	0x00000a80


	//   ....[27]....
        /*02bc*/ 	.word	0x00000a90


	//   ....[28]....
        /*02c0*/ 	.word	0x00000ae0


	//   ....[29]....
        /*02c4*/ 	.word	0x00000af0


	//   ....[30]....
        /*02c8*/ 	.word	0x00000b90


	//   ....[31]....
        /*02cc*/ 	.word	0x00000bd0


	//   ....[32]....
        /*02d0*/ 	.word	0x00000be0


	//   ....[33]....
        /*02d4*/ 	.word	0x00000c30


	//   ....[34]....
        /*02d8*/ 	.word	0x00000c40


	//   ....[35]....
        /*02dc*/ 	.word	0x00000c90


	//   ....[36]....
        /*02e0*/ 	.word	0x00000ca0


	//   ....[37]....
        /*02e4*/ 	.word	0x00000cf0


	//   ....[38]....
        /*02e8*/ 	.word	0x00000d00


	//   ....[39]....
        /*02ec*/ 	.word	0x00000d80


	//   ....[40]....
        /*02f0*/ 	.word	0x00000dc0


	//   ....[41]....
        /*02f4*/ 	.word	0x00000dd0


	//   ....[42]....
        /*02f8*/ 	.word	0x00000e20


	//   ....[43]....
        /*02fc*/ 	.word	0x00000e30


	//   ....[44]....
        /*0300*/ 	.word	0x00000e80


	//   ....[45]....
        /*0304*/ 	.word	0x00000e90


	//   ....[46]....
        /*0308*/ 	.word	0x00000ee0


	//   ....[47]....
        /*030c*/ 	.word	0x00000ef0


	//   ....[48]....
        /*0310*/ 	.word	0x00000f70


	//   ....[49]....
        /*0314*/ 	.word	0x00000fb0


	//   ....[50]....
        /*0318*/ 	.word	0x00000fc0


	//   ....[51]....
        /*031c*/ 	.word	0x00001010


	//   ....[52]....
        /*0320*/ 	.word	0x00001020


	//   ....[53]....
        /*0324*/ 	.word	0x00001080


	//   ....[54]....
        /*0328*/ 	.word	0x00001090


	//   ....[55]....
        /*032c*/ 	.word	0x00001140


	//   ....[56]....
        /*0330*/ 	.word	0x00001190


	//   ....[57]....
        /*0334*/ 	.word	0x000018f0


	//   ....[58]....
        /*0338*/ 	.word	0x00001920


	//   ....[59]....
        /*033c*/ 	.word	0x000019a0


	//   ....[60]....
        /*0340*/ 	.word	0x000019b0


	//   ....[61]....
        /*0344*/ 	.word	0x00001a00


	//   ....[62]....
        /*0348*/ 	.word	0x00001a10


	//   ....[63]....
        /*034c*/ 	.word	0x00001a60


	//   ....[64]....
        /*0350*/ 	.word	0x00001a70


	//   ....[65]....
        /*0354*/ 	.word	0x00001ac0


	//   ....[66]....
        /*0358*/ 	.word	0x00001ad0


	//   ....[67]....
        /*035c*/ 	.word	0x00001b80


	//   ....[68]....
        /*0360*/ 	.word	0x00001bb0


	//   ....[69]....
        /*0364*/ 	.word	0x00001c30


	//   ....[70]....
        /*0368*/ 	.word	0x00001c40


	//   ....[71]....
        /*036c*/ 	.word	0x00001c90


	//   ....[72]....
        /*0370*/ 	.word	0x00001ca0


	//   ....[73]....
        /*0374*/ 	.word	0x00001cf0


	//   ....[74]....
        /*0378*/ 	.word	0x00001d00


	//   ....[75]....
        /*037c*/ 	.word	0x00001d70


	//   ....[76]....
        /*0380*/ 	.word	0x00001d80


	//   ....[77]....
        /*0384*/ 	.word	0x00001e70


	//   ....[78]....
        /*0388*/ 	.word	0x00001e80


	//   ....[79]....
        /*038c*/ 	.word	0x00001ed0


	//   ....[80]....
        /*0390*/ 	.word	0x00001ee0


	//   ....[81]....
        /*0394*/ 	.word	0x00001f30


	//   ....[82]....
        /*0398*/ 	.word	0x00001f40


	//   ....[83]....
        /*039c*/ 	.word	0x00001f90


	//   ....[84]....
        /*03a0*/ 	.word	0x00001fa0


	//   ....[85]....
        /*03a4*/ 	.word	0x00001ff0


	//   ....[86]....
        /*03a8*/ 	.word	0x00002000


	//   ....[87]....
        /*03ac*/ 	.word	0x000021f0


	//   ....[88]....
        /*03b0*/ 	.word	0x00002250


	//   ....[89]....
        /*03b4*/ 	.word	0x00002270


	//   ....[90]....
        /*03b8*/ 	.word	0x000022a0


	//   ....[91]....
        /*03bc*/ 	.word	0x000022d0


	//----- nvinfo : EIATTR_EXIT_INSTR_OFFSETS
	.align		4
.L_2447:
        /*03c0*/ 	.byte	0x04, 0x1c
        /*03c2*/ 	.short	(.L_2449 - .L_2448)


	//   ....[0]....
.L_2448:
        /*03c4*/ 	.word	0x000000a0


	//   ....[1]....
        /*03c8*/ 	.word	0x000025a0


	//----- nvinfo : EIATTR_CRS_STACK_SIZE
	.align		4
.L_2449:
        /*03cc*/ 	.byte	0x04, 0x1e
        /*03ce*/ 	.short	(.L_2451 - .L_2450)
.L_2450:
        /*03d0*/ 	.word	0x00000000


	//----- nvinfo : EIATTR_CBANK_PARAM_SIZE
	.align		4
.L_2451:
        /*03d4*/ 	.byte	0x03, 0x19
        /*03d6*/ 	.short	0x0060


	//----- nvinfo : EIATTR_PARAM_CBANK
	.align		4
        /*03d8*/ 	.byte	0x04, 0x0a
        /*03da*/ 	.short	(.L_2453 - .L_2452)
	.align		4
.L_2452:
        /*03dc*/ 	.word	index@(.nv.constant0._ZN4vllm3moe44grouped_topk_fused_small_expert_count_kernelIf13__nv_bfloat16iLNS0_11ScoringFuncE0ELi256ELb1ELi8EEEvPT_PfPT1_PKT0_llllllbd)
        /*03e0*/ 	.short	0x0210
        /*03e2*/ 	.short	0x0060


	//----- nvinfo : EIATTR_SW_WAR
	.align		4
.L_2453:
        /*03e4*/ 	.byte	0x04, 0x36
        /*03e6*/ 	.short	(.L_2455 - .L_2454)
.L_2454:
        /*03e8*/ 	.word	0x00000008
.L_2455:


//--------------------- .nv.info._ZN4vllm3moe25grouped_topk_fused_kernelIf6__halfiLNS0_11ScoringFuncE0EEEvPT_PfPT1_PKT0_lllllbd --------------------------
	.section	.nv.info._ZN4vllm3moe25grouped_topk_fused_kernelIf6__halfiLNS0_11ScoringFuncE0EEEvPT_PfPT1_PKT0_lllllbd,"",@"SHT_CUDA_INFO"
	.sectionflags	@""
	.align	4


	//----- nvinfo : EIATTR_CUDA_API_VERSION
	.align		4
        /*0000*/ 	.byte	0x04, 0x37
        /*0002*/ 	.short	(.L_2457 - .L_2456)
.L_2456:
        /*0004*/ 	.word	0x00000082


	//----- nvinfo : EIATTR_KPARAM_INFO
	.align		4
.L_2457:
        /*0008*/ 	.byte	0x04, 0x17
        /*000a*/ 	.short	(.L_2459 - .L_2458)
.L_2458:
        /*000c*/ 	.word	0x00000000
        /*0010*/ 	.short	0x000a
        /*0012*/ 	.short	0x0050
        /*0014*/ 	.byte	0x00, 0xf0, 0x21, 0x00


	//----- nvinfo : EIATTR_KPARAM_INFO
	.align		4
.L_2459:
        /*0018*/ 	.byte	0x04, 0x17
        /*001a*/ 	.short	(.L_2461 - .L_2460)
.L_2460:
        /*001c*/ 	.word	0x00000000
        /*0020*/ 	.short	0x0009
        /*0022*/ 	.short	0x0048
        /*0024*/ 	.byte	0x00, 0xf0, 0x05, 0x00


	//----- nvinfo : EIATTR_KPARAM_INFO
	.align		4
.L_2461:
        /*0028*/ 	.byte	0x04, 0x17
        /*002a*/ 	.short	(.L_2463 - .L_2462)
.L_2462:
        /*002c*/ 	.word	0x00000000
        /*0030*/ 	.short	0x0008
        /*0032*/ 	.short	0x0040
        /*0034*/ 	.byte	0x00, 0xf0, 0x21, 0x00


	//----- nvinfo : EIATTR_KPARAM_INFO
	.align		4
.L_2463:
        /*0038*/ 	.byte	0x04, 0x17
        /*003a*/ 	.short	(.L_2465 - .L_2464)
.L_2464:
        /*003c*/ 	.word	0x00000000
        /*0040*/ 	.short	0x0007
        /*0042*/ 	.short	0x0038
        /*0044*/ 	.byte	0x00, 0xf0, 0x21, 0x00


	//----- nvinfo : EIATTR_KPARAM_INFO
	.align		4
.L_2465:
        /*0048*/ 	.byte	0x04, 0x17
        /*004a*/ 	.short	(.L_2467 - .L_2466)
.L_2466:
        /*004c*/ 	.word	0x00000000
        /*0050*/ 	.short	0x0006
        /*0052*/ 	.short	0x0030
        /*0054*/ 	.byte	0x00, 0xf0, 0x21, 0x00


	//----- nvinfo : EIATTR_KPARAM_INFO
	.align		4
.L_2467:
        /*0058*/ 	.byte	0x04, 0x17
        /*005a*/ 	.short	(.L_2469 - .L_2468)
.L_2468:
        /*005c*/ 	.word	0x00000000
        /*0060*/ 	.short	0x0005
        /*0062*/ 	.short	0x0028
        /*0064*/ 	.byte	0x00, 0xf0, 0x21, 0x00


	//----- nvinfo : EIATTR_KPARAM_INFO
	.align		4
.L_2469:
        /*0068*/ 	.byte	0x04, 0x17
        /*006a*/ 	.short	(.L_2471 - .L_2470)
.L_2470:
        /*006c*/ 	.word	0x00000000
        /*0070*/ 	.short	0x0004
        /*0072*/ 	.short	0x0020
        /*0074*/ 	.byte	0x00, 0xf0, 0x21, 0x00


	//----- nvinfo : EIATTR_KPARAM_INFO
	.align		4
.L_2471:
        /*0078*/ 	.byte	0x04, 0x17
        /*007a*/ 	.short	(.L_2473 - .L_2472)
.L_2472:
        /*007c*/ 	.word	0x00000000
        /*0080*/ 	.short	0x0003
        /*0082*/ 	.short	0x0018
        /*0084*/ 	.byte	0x00, 0xf0, 0x21, 0x00


	//----- nvinfo : EIATTR_KPARAM_INFO
	.align		4
.L_2473:
        /*0088*/ 	.byte	0x04, 0x17
        /*008a*/ 	.short	(.L_2475 - .L_2474)
.L_2474:
        /*008c*/ 	.word	0x00000000
        /*0090*/ 	.short	0x0002
        /*0092*/ 	.short	0x0010
        /*0094*/ 	.byte	0x00, 0xf0, 0x21, 0x00


	//----- nvinfo : EIATTR_KPARAM_INFO
	.align		4
.L_2475:
        /*0098*/ 	.byte	0x04, 0x17
        /*009a*/ 	.short	(.L_2477 - .L_2476)
.L_2476:
        /*009c*/ 	.word	0x00000000
        /*00a0*/ 	.short	0x0001
        /*00a2*/ 	.short	0x0008
        /*00a4*/ 	.byte	0x00, 0xf0, 0x21, 0x00


	//----- nvinfo : EIATTR_KPARAM_INFO
	.align		4
.L_2477:
        /*00a8*/ 	.byte	0x04, 0x17
        /*00aa*/ 	.short	(.L_2479 - .L_2478)
.L_2478:
        /*00ac*/ 	.word	0x00000000
        /*00b0*/ 	.short	0x0000
        /*00b2*/ 	.short	0x0000
        /*00b4*/ 	.byte	0x00, 0xf0, 0x21, 0x00


	//----- nvinfo : EIATTR_SPARSE_MMA_MASK
	.align		4
.L_2479:
        /*00b8*/ 	.byte	0x03, 0x50
        /*00ba*/ 	.short	0x0000


	//----- nvinfo : EIATTR_MAXREG_COUNT
	.align		4
        /*00bc*/ 	.byte	0x03, 0x1b
        /*00be*/ 	.short	0x00ff


	//----- nvinfo : EIATTR_NUM_BARRIERS
	.align		4
        /*00c0*/ 	.byte	0x02, 0x4c
        /*00c2*/ 	.byte	0x01
	.zero		1


	//----- nvinfo : EIATTR_MERCURY_ISA_VERSION
	.align		4
        /*00c4*/ 	.byte	0x03, 0x5f
        /*00c6*/ 	.short	0x0101


	//----- nvinfo : EIATTR_COOP_GROUP_MASK_REGIDS
	.align		4
        /*00c8*/ 	.byte	0x04, 0x29
        /*00ca*/ 	.short	(.L_2481 - .L_2480)


	//   ....[0]....
.L_2480:
        /*00cc*/ 	.word	0xffffffff


	//   ....[1]....
        /*00d0*/ 	.word	0xffffffff


	//   ....[2]....
        /*00d4*/ 	.word	0xffffffff


	//   ....[3]....
        /*00d8*/ 	.word	0xffffffff


	//   ....[4]....
        /*00dc*/ 	.word	0xffffffff


	//   ....[5]....
        /*00e0*/ 	.word	0xffffffff


	//   ....[6]....
        /*00e4*/ 	.word	0xffffffff


	//   ....[7]....
        /*00e8*/ 	.word	0xffffffff


	//   ....[8]....
        /*00ec*/ 	.word	0xffffffff


	//   ....[9]....
        /*00f0*/ 	.word	0xffffffff


	//   ....[10]....
        /*00f4*/ 	.word	0xffffffff


	//   ....[11]....
        /*00f8*/ 	.word	0xffffffff


	//   ....[12]....
        /*00fc*/ 	.word	0xffffffff


	//   ....[13]....
        /*0100*/ 	.word	0xffffffff


	//   ....[14]....
        /*0104*/ 	.word	0xffffffff


	//   ....[15]....
        /*0108*/ 	.word	0xffffffff


	//   ....[16]....
        /*010c*/ 	.word	0xffffffff


	//   ....[17]....
        /*0110*/ 	.word	0xffffffff


	//   ....[18]....
        /*0114*/ 	.word	0xffffffff


	//   ....[19]....
        /*0118*/ 	.word	0xffffffff


	//   ....[20]....
        /*011c*/ 	.word	0xffffffff


	//   ....[21]....
        /*0120*/ 	.word	0xffffffff


	//   ....[22]....
        /*0124*/ 	.word	0xffffffff


	//   ....[23]....
        /*0128*/ 	.word	0xffffffff


	//   ....[24]....
        /*012c*/ 	.word	0xffffffff


	//   ....[25]....
        /*0130*/ 	.word	0xffffffff


	//   ....[26]....
        /*0134*/ 	.word	0xffffffff


	//   ....[27]....
        /*0138*/ 	.word	0xffffffff


	//   ....[28]....
        /*013c*/ 	.word	0xffffffff


	//   ....[29]....
        /*0140*/ 	.word	0xffffffff


	//   ....[30]....
        /*0144*/ 	.word	0xffffffff


	//   ....[31]....
        /*0148*/ 	.word	0xffffffff


	//   ....[32]....
        /*014c*/ 	.word	0xffffffff


	//   ....[33]....
        /*0150*/ 	.word	0xffffffff


	//   ....[34]....
        /*0154*/ 	.word	0xffffffff


	//   ....[35]....
        /*0158*/ 	.word	0xffffffff


	//   ....[36]....
        /*015c*/ 	.word	0xffffffff


	//   ....[37]....
        /*0160*/ 	.word	0xffffffff


	//   ....[38]....
        /*0164*/ 	.word	0xffffffff


	//   ....[39]....
        /*0168*/ 	.word	0xffffffff


	//   ....[40]....
        /*016c*/ 	.word	0xffffffff


	//   ....[41]....
        /*0170*/ 	.word	0xffffffff


	//   ....[42]....
        /*0174*/ 	.word	0xffffffff


	//   ....[43]....
        /*0178*/ 	.word	0xffffffff


	//   ....[44]....
        /*017c*/ 	.word	0xffffffff


	//   ....[45]....
        /*0180*/ 	.word	0xffffffff


	//   ....[46]....
        /*0184*/ 	.word	0xffffffff


	//   ....[47]....
        /*0188*/ 	.word	0xffffffff


	//   ....[48]....
        /*018c*/ 	.word	0xffffffff


	//   ....[49]....
        /*0190*/ 	.word	0xffffffff


	//   ....[50]....
        /*0194*/ 	.word	0xffffffff


	//   ....[51]....
        /*0198*/ 	.word	0xffffffff


	//   ....[52]....
        /*019c*/ 	.word	0xffffffff


	//   ....[53]....
        /*01a0*/ 	.word	0xffffffff


	//   ....[54]....
        /*01a4*/ 	.word	0xffffffff


	//   ....[55]....
        /*01a8*/ 	.word	0xffffffff


	//   ....[56]....
        /*01ac*/ 	.word	0xffffffff


	//   ....[57]....
        /*01b0*/ 	.word	0xffffffff


	//   ....[58]....
        /*01b4*/ 	.word	0xffffffff


	//   ....[59]....
        /*01b8*/ 	.word	0xffffffff


	//   ....[60]....
        /*01bc*/ 	.word	0xffffffff


	//   ....[61]....
        /*01c0*/ 	.word	0xffffffff


	//   ....[62]....
        /*01c4*/ 	.word	0xffffffff


	//   ....[63]....
        /*01c8*/ 	.word	0xffffffff


	//   ....[64]....
        /*01cc*/ 	.word	0xffffffff


	//   ....[65]....
        /*01d0*/ 	.word	0xffffffff


	//   ....[66]....
        /*01d4*/ 	.word	0xffffffff


	//   ....[67]....
        /*01d8*/ 	.word	0xffffffff


	//   ....[68]....
        /*01dc*/ 	.word	0xffffffff


	//   ....[69]....
        /*01e0*/ 	.word	0xffffffff


	//   ....[70]....
        /*01e4*/ 	.word	0xffffffff


	//   ....[71]....
        /*01e8*/ 	.word	0xffffffff


	//   ....[72]....
        /*01ec*/ 	.word	0xffffffff


	//   ....[73]....
        /*01f0*/ 	.word	0xffffffff


	//   ....[74]....
        /*01f4*/ 	.word	0xffffffff


	//   ....[75]....
        /*01f8*/ 	.word	0xffffffff


	//   ....[76]....
        /*01fc*/ 	.word	0xffffffff


	//   ....[77]....
        /*0200*/ 	.word	0xffffffff


	//   ....[78]....
        /*0204*/ 	.word	0xffffffff


	//   ....[79]....
        /*0208*/ 	.word	0xffffffff


	//   ....[80]....
        /*020c*/ 	.word	0xffffffff


	//   ....[81]....
        /*0210*/ 	.word	0xffffffff


	//   ....[82]....
        /*0214*/ 	.word	0xffffffff


	//   ....[83]....
        /*0218*/ 	.word	0xffffffff


	//   ....[84]....
        /*021c*/ 	.word	0xffffffff


	//   ....[85]....
        /*0220*/ 	.word	0xffffffff


	//   ....[86]....
        /*0224*/ 	.word	0xffffffff


	//   ....[87]....
        /*0228*/ 	.word	0xffffffff


	//   ....[88]....
        /*022c*/ 	.word	0xffffffff


	//   ....[89]....
        /*0230*/ 	.word	0xffffffff


	//   ....[90]....
        /*0234*/ 	.word	0xffffffff


	//   ....[91]....
        /*0238*/ 	.word	0xffffffff


	//   ....[92]....
        /*023c*/ 	.word	0xffffffff


	//   ....[93]....
        /*0240*/ 	.word	0xffffffff


	//   ....[94]....
        /*0244*/ 	.word	0xffffffff


	//   ....[95]....
        /*0248*/ 	.word	0xffffffff


	//   ....[96]....
        /*024c*/ 	.word	0xffffffff


	//   ....[97]....
        /*0250*/ 	.word	0xffffffff


	//   ....[98]....
        /*0254*/ 	.word	0xffffffff


	//   ....[99]....
        /*0258*/ 	.word	0xffffffff


	//   ....[100]....
        /*025c*/ 	.word	0xffffffff


	//   ....[101]....
        /*0260*/ 	.word	0xffffffff


	//   ....[102]....
        /*0264*/ 	.word	0xffffffff


	//   ....[103]....
        /*0268*/ 	.word	0xffffffff


	//   ....[104]....
        /*026c*/ 	.word	0xffffffff


	//   ....[105]....
        /*0270*/ 	.word	0xffffffff


	//   ....[106]....
        /*0274*/ 	.word	0xffffffff


	//   ....[107]....
        /*0278*/ 	.word	0xffffffff


	//   ....[108]....
        /*027c*/ 	.word	0xffffffff


	//   ....[109]....
        /*0280*/ 	.word	0xffffffff


	//   ....[110]....
        /*0284*/ 	.word	0xffffffff


	//   ....[111]....
        /*0288*/ 	.word	0xffffffff


	//   ....[112]....
        /*028c*/ 	.word	0xffffffff


	//   ....[113]....
        /*0290*/ 	.word	0xffffffff


	//   ....[114]....
        /*0294*/ 	.word	0xffffffff


	//   ....[115]....
        /*0298*/ 	.word	0xffffffff


	//   ....[116]....
        /*029c*/ 	.word	0xffffffff


	//   ....[117]....
        /*02a0*/ 	.word	0xffffffff


	//   ....[118]....
        /*02a4*/ 	.word	0xffffffff


	//   ....[119]....
        /*02a8*/ 	.word	0xffffffff


	//   ....[120]....
        /*02ac*/ 	.word	0xffffffff


	//   ....[121]....
        /*02b0*/ 	.word	0xffffffff


	//   ....[122]....
        /*02b4*/ 	.word	0xffffffff


	//   ....[123]....
        /*02b8*/ 	.word	0xffffffff


	//   ....[124]....
        /*02bc*/ 	.word	0xffffffff


	//   ....[125]....
        /*02c0*/ 	.word	0xffffffff


	//   ....[126]....
        /*02c4*/ 	.word	0xffffffff


	//   ....[127]....
        /*02c8*/ 	.word	0xffffffff


	//   ....[128]....
        /*02cc*/ 	.word	0xffffffff


	//   ....[129]....
        /*02d0*/ 	.word	0xffffffff


	//   ....[130]....
        /*02d4*/ 	.word	0xffffffff


	//   ....[131]....
        /*02d8*/ 	.word	0xffffffff


	//   ....[132]....
        /*02dc*/ 	.word	0xffffffff


	//   ....[133]....
        /*02e0*/ 	.word	0xffffffff


	//   ....[134]....
        /*02e4*/ 	.word	0xffffffff


	//   ....[135]....
        /*02e8*/ 	.word	0xffffffff


	//   ....[136]....
        /*02ec*/ 	.word	0xffffffff


	//   ....[137]....
        /*02f0*/ 	.word	0xffffffff


	//   ....[138]....
        /*02f4*/ 	.word	0xffffffff


	//   ....[139]....
        /*02f8*/ 	.word	0xffffffff


	//   ....[140]....
        /*02fc*/ 	.word	0xffffffff


	//   ....[141]....
        /*0300*/ 	.word	0xffffffff


	//   ....[142]....
        /*0304*/ 	.word	0xffffffff


	//   ....[143]....
        /*0308*/ 	.word	0xffffffff


	//   ....[144]....
        /*030c*/ 	.word	0xffffffff


	//   ....[145]....
        /*0310*/ 	.word	0xffffffff


	//   ....[146]....
        /*0314*/ 	.word	0xffffffff


	//   ....[147]....
        /*0318*/ 	.word	0xffffffff


	//   ....[148]....
        /*031c*/ 	.word	0xffffffff


	//   ....[149]....
        /*0320*/ 	.word	0xffffffff


	//   ....[150]....
        /*0324*/ 	.word	0xffffffff


	//   ....[151]....
        /*0328*/ 	.word	0xffffffff


	//   ....[152]....
        /*032c*/ 	.word	0xffffffff


	//   ....[153]....
        /*0330*/ 	.word	0xffffffff


	//   ....[154]....
        /*0334*/ 	.word	0xffffffff


	//   ....[155]....
        /*0338*/ 	.word	0xffffffff


	//   ....[156]....
        /*033c*/ 	.word	0xffffffff


	//   ....[157]....
        /*0340*/ 	.word	0xffffffff


	//   ....[158]....
        /*0344*/ 	.word	0xffffffff


	//   ....[159]....
        /*0348*/ 	.word	0xffffffff


	//   ....[160]....
        /*034c*/ 	.word	0xffffffff


	//   ....[161]....
        /*0350*/ 	.word	0xffffffff


	//   ....[162]....
        /*0354*/ 	.word	0xffffffff


	//   ....[163]....
        /*0358*/ 	.word	0xffffffff


	//   ....[164]....
        /*035c*/ 	.word	0xffffffff


	//   ....[165]....
        /*0360*/ 	.word	0xffffffff


	//   ....[166]....
        /*0364*/ 	.word	0xffffffff


	//   ....[167]....
        /*0368*/ 	.word	0xffffffff


	//   ....[168]....
        /*036c*/ 	.word	0xffffffff


	//   ....[169]....
        /*0370*/ 	.word	0xffffffff


	//   ....[170]....
        /*0374*/ 	.word	0xffffffff


	//   ....[171]....
        /*0378*/ 	.word	0xffffffff


	//   ....[172]....
        /*037c*/ 	.word	0xffffffff


	//   ....[173]....
        /*0380*/ 	.word	0xffffffff


	//   ....[174]....
        /*0384*/ 	.word	0xffffffff


	//   ....[175]....
        /*0388*/ 	.word	0xffffffff


	//   ....[176]....
        /*038c*/ 	.word	0xffffffff


	//   ....[177]....
        /*0390*/ 	.word	0xffffffff


	//   ....[178]....
        /*0394*/ 	.word	0xffffffff


	//   ....[179]....
        /*0398*/ 	.word	0xffffffff


	//   ....[180]....
        /*039c*/ 	.word	0xffffffff


	//   ....[181]....
        /*03a0*/ 	.word	0xffffffff


	//   ....[182]....
        /*03a4*/ 	.word	0xffffffff


	//   ....[183]....
        /*03a8*/ 	.word	0xffffffff


	//   ....[184]....
        /*03ac*/ 	.word	0xffffffff


	//   ....[185]....
        /*03b0*/ 	.word	0xffffffff


	//   ....[186]....
        /*03b4*/ 	.word	0x05000006


	//   ....[187]....
        /*03b8*/ 	.word	0x05000006


	//   ....[188]....
        /*03bc*/ 	.word	0x05000006


	//   ....[189]....
        /*03c0*/ 	.word	0x05000006


	//   ....[190]....
        /*03c4*/ 	.word	0x05000006


	//   ....[191]....
        /*03c8*/ 	.word	0x05000006


	//   ....[192]....
        /*03cc*/ 	.word	0x05000006


	//   ....[193]....
        /*03d0*/ 	.word	0x05000006


	//   ....[194]....
        /*03d4*/ 	.word	0x05000006


	//   ....[195]....
        /*03d8*/ 	.word	0x05000006


	//   ....[196]....
        /*03dc*/ 	.word	0x05000006


	//   ....[197]....
        /*03e0*/ 	.word	0x05000006


	//   ....[198]....
        /*03e4*/ 	.word	0x05000006


	//   ....[199]....
        /*03e8*/ 	.word	0x05000006


	//   ....[200]....
        /*03ec*/ 	.word	0x05000006


	//   ....[201]....
        /*03f0*/ 	.word	0x05000006


	//   ....[202]....
        /*03f4*/ 	.word	0x05000006


	//   ....[203]....
        /*03f8*/ 	.word	0x05000006


	//   ....[204]....
        /*03fc*/ 	.word	0x05000006


	//   ....[205]....
        /*0400*/ 	.word	0x05000006


	//   ....[206]....
        /*0404*/ 	.word	0x05000006


	//   ....[207]....
        /*0408*/ 	.word	0x05000006


	//   ....[208]....
        /*040c*/ 	.word	0x05000006


	//   ....[209]....
        /*0410*/ 	.word	0x05000006


	//   ....[210]....
        /*0414*/ 	.word	0x05000006


	//   ....[211]....
        /*0418*/ 	.word	0x05000006


	//   ....[212]....
        /*041c*/ 	.word	0x05000006


	//   ....[213]....
        /*0420*/ 	.word	0x05000006


	//   ....[214]....
        /*0424*/ 	.word	0x05000006


	//   ....[215]....
        /*0428*/ 	.word	0x05000006


	//   ....[216]....
        /*042c*/ 	.word	0x05000006


	//   ....[217]....
        /*0430*/ 	.word	0x05000006


	//   ....[218]....
        /*0434*/ 	.word	0x05000006


	//   ....[219]....
        /*0438*/ 	.word	0x05000006


	//   ....[220]....
        /*043c*/ 	.word	0x05000006


	//   ....[221]....
        /*0440*/ 	.word	0x05000006


	//   ....[222]....
        /*0444*/ 	.word	0x05000006


	//   ....[223]....
        /*0448*/ 	.word	0x05000006


	//   ....[224]....
        /*044c*/ 	.word	0x05000006


	//   ....[225]....
        /*0450*/ 	.word	0x05000006


	//   ....[226]....
        /*0454*/ 	.word	0x05000006


	//   ....[227]....
        /*0458*/ 	.word	0x05000006


	//   ....[228]....
        /*045c*/ 	.word	0x05000006


	//   ....[229]....
        /*0460*/ 	.word	0x05000006


	//   ....[230]....
        /*0464*/ 	.word	0x05000006


	//   ....[231]....
        /*0468*/ 	.word	0x05000006


	//   ....[232]....
        /*046c*/ 	.word	0x05000006


	//   ....[233]....
        /*0470*/ 	.word	0x05000006


	//----- nvinfo : EIATTR_COOP_GROUP_INSTR_OFFSETS
	.align		4
.L_2481:
        /*0474*/ 	.byte	0x04, 0x28
        /*0476*/ 	.short	(.L_2483 - .L_2482)


	//   ....[0]....
.L_2482:
        /*0478*/ 	.word	0x00001040


	//   ....[1]....
        /*047c*/ 	.word	0x00001070


	//   ....[2]....
        /*0480*/ 	.word	0x000010a0


	//   ....[3]....
        /*0484*/ 	.word	0x000010d0


	//   ....[4]....
        /*0488*/ 	.word	0x00001100


	//   ....[5]....
        /*048c*/ 	.word	0x00001170


	//   ....[6]....
        /*0490*/ 	.word	0x000011c0


	//   ....[7]....
        /*0494*/ 	.word	0x000011f0


	//   ....[8]....
        /*0498*/ 	.word	0x00001220


	//   ....[9]....
        /*049c*/ 	.word	0x00001250


	//   ....[10]....
        /*04a0*/ 	.word	0x00001280


	//   ....[11]....
        /*04a4*/ 	.word	0x00001450


	//   ....[12]....
        /*04a8*/ 	.word	0x00001590


	//   ....[13]....
        /*04ac*/ 	.word	0x00001630


	//   ....[14]....
        /*04b0*/ 	.word	0x00001640


	//   ....[15]....
        /*04b4*/ 	.word	0x00001700


	//   ....[16]....
        /*04b8*/ 	.word	0x00001720


	//   ....[17]....
        /*04bc*/ 	.word	0x000017e0


	//   ....[18]....
        /*04c0*/ 	.word	0x00001800


	//   ....[19]....
        /*04c4*/ 	.word	0x000018c0


	//   ....[20]....
        /*04c8*/ 	.word	0x000018e0


	//   ....[21]....
        /*04cc*/ 	.word	0x000019a0


	//   ....[22]....
        /*04d0*/ 	.word	0x000019c0


	//   ....[23]....
        /*04d4*/ 	.word	0x00001a70


	//   ....[24]....
        /*04d8*/ 	.word	0x00001a80


	//   ....[25]....
        /*04dc*/ 	.word	0x00001b40


	//   ....[26]....
        /*04e0*/ 	.word	0x00001b70


	//   ....[27]....
        /*04e4*/ 	.word	0x00001c30


	//   ....[28]....
        /*04e8*/ 	.word	0x00001c40


	//   ....[29]....
        /*04ec*/ 	.word	0x00001d00


	//   ....[30]....
        /*04f0*/ 	.word	0x00001d20


	//   ....[31]....
        /*04f4*/ 	.word	0x00001dd0


	//   ....[32]....
        /*04f8*/ 	.word	0x00001de0


	//   ....[33]....
        /*04fc*/ 	.word	0x00001ea0


	//   ....[34]....
        /*0500*/ 	.word	0x00001eb0


	//   ....[35]....
        /*0504*/ 	.word	0x00001f50


	//   ....[36]....
        /*0508*/ 	.word	0x00001f60


	//   ....[37]....
        /*050c*/ 	.word	0x00002020


	//   ....[38]....
        /*0510*/ 	.word	0x00002030


	//   ....[39]....
        /*0514*/ 	.word	0x000020d0


	//   ....[40]....
        /*0518*/ 	.word	0x000020e0


	//   ....[41]....
        /*051c*/ 	.word	0x000021a0


	//   ....[42]....
        /*0520*/ 	.word	0x000021b0


	//   ....[43]....
        /*0524*/ 	.word	0x000022d0


	//   ....[44]....
        /*0528*/ 	.word	0x000022e0


	//   ....[45]....
        /*052c*/ 	.word	0x000023a0


	//   ....[46]....
        /*0530*/ 	.word	0x000023b0


	//   ....[47]....
        /*0534*/ 	.word	0x00002450


	//   ....[48]....
        /*0538*/ 	.word	0x00002460


	//   ....[49]....
        /*053c*/ 	.word	0x00002520


	//   ....[50]....
        /*0540*/ 	.word	0x00002530


	//   ....[51]....
        /*0544*/ 	.word	0x000025d0


	//   ....[52]....
        /*0548*/ 	.word	0x000025e0


	//   ....[53]....
        /*054c*/ 	.word	0x000026c0


	//   ....[54]....
        /*0550*/ 	.word	0x000027b0


	//   ....[55]....
        /*0554*/ 	.word	0x000027c0


	//   ....[56]....
        /*0558*/ 	.word	0x00002880


	//   ....[57]....
        /*055c*/ 	.word	0x000028a0


	//   ....[58]....
        /*0560*/ 	.word	0x00002960


	//   ....[59]....
        /*0564*/ 	.word	0x00002980


	//   ....[60]....
        /*0568*/ 	.word	0x00002a40


	//   ....[61]....
        /*056c*/ 	.word	0x00002a60


	//   ....[62]....
        /*0570*/ 	.word	0x00002b20


	//   ....[63]....
        /*0574*/ 	.word	0x00002b40


	//   ....[64]....
        /*0578*/ 	.word	0x00002bf0


	//   ....[65]....
        /*057c*/ 	.word	0x00002c00


	//   ....[66]....
        /*0580*/ 	.word	0x00002cc0


	//   ....[67]....
        /*0584*/ 	.word	0x00002cf0


	//   ....[68]....
        /*0588*/ 	.word	0x00002db0


	//   ....[69]....
        /*058c*/ 	.word	0x00002dc0


	//   ....[70]....
        /*0590*/ 	.word	0x00002e80


	//   ....[71]....
        /*0594*/ 	.word	0x00002ea0


	//   ....[72]....
        /*0598*/ 	.word	0x00002f50


	//   ....[73]....
        /*059c*/ 	.word	0x00002f60


	//   ....[74]....
        /*05a0*/ 	.word	0x00003020


	//   ....[75]....
        /*05a4*/ 	.word	0x00003030


	//   ....[76]....
        /*05a8*/ 	.word	0x000030d0


	//   ....[77]....
        /*05ac*/ 	.word	0x000030e0


	//   ....[78]....
        /*05b0*/ 	.word	0x000031a0


	//   ....[79]....
        /*05b4*/ 	.word	0x000031b0


	//   ....[80]....
        /*05b8*/ 	.word	0x00003250


	//   ....[81]....
        /*05bc*/ 	.word	0x00003260


	//   ....[82]....
        /*05c0*/ 	.word	0x00003320


	//   ....[83]....
        /*05c4*/ 	.word	0x00003330


	//   ....[84]....
        /*05c8*/ 	.word	0x00003460


	//   ....[85]....
        /*05cc*/ 	.word	0x00003470


	//   ....[86]....
        /*05d0*/ 	.word	0x00003530


	//   ....[87]....
        /*05d4*/ 	.word	0x00003540


	//   ....[88]....
        /*05d8*/ 	.word	0x000035e0


	//   ....[89]....
        /*05dc*/ 	.word	0x000035f0


	//   ....[90]....
        /*05e0*/ 	.word	0x000036b0


	//   ....[91]....
        /*05e4*/ 	.word	0x000036c0


	//   ....[92]....
        /*05e8*/ 	.word	0x00003760


	//   ....[93]....
        /*05ec*/ 	.word	0x00003770


	//   ....[94]....
        /*05f0*/ 	.word	0x00003820


	//   ....[95]....
        /*05f4*/ 	.word	0x00003c50


	//   ....[96]....
        /*05f8*/ 	.word	0x00003e70


	//   ....[97]....
        /*05fc*/ 	.word	0x00003f90


	//   ....[98]....
        /*0600*/ 	.word	0x00003ff0


	//   ....[99]....
        /*0604*/ 	.word	0x00004000


	//   ....[100]....
        /*0608*/ 	.word	0x000040b0


	//   ....[101]....
        /*060c*/ 	.word	0x000040c0


	//   ....[102]....
        /*0610*/ 	.word	0x00004190


	//   ....[103]....
        /*0614*/ 	.word	0x000041a0


	//   ....[104]....
        /*0618*/ 	.word	0x00004250


	//   ....[105]....
        /*061c*/ 	.word	0x00004260


	//   ....[106]....
        /*0620*/ 	.word	0x00004330


	//   ....[107]....
        /*0624*/ 	.word	0x00004340


	//   ....[108]....
        /*0628*/ 	.word	0x000043f0


	//   ....[109]....
        /*062c*/ 	.word	0x00004400


	//   ....[110]....
        /*0630*/ 	.word	0x000044d0


	//   ....[111]....
        /*0634*/ 	.word	0x000044e0


	//   ....[112]....
        /*0638*/ 	.word	0x00004580


	//   ....[113]....
        /*063c*/ 	.word	0x00004590


	//   ....[114]....
        /*0640*/ 	.word	0x00004650


	//   ....[115]....
        /*0644*/ 	.word	0x00004660


	//   ....[116]....
        /*0648*/ 	.word	0x00004700


	//   ....[117]....
        /*064c*/ 	.word	0x00004710


	//   ....[118]....
        /*0650*/ 	.word	0x000047d0


	//   ....[119]....
        /*0654*/ 	.word	0x000047e0


	//   ....[120]....
        /*0658*/ 	.word	0x00004880


	//   ....[121]....
        /*065c*/ 	.word	0x00004890


	//   ....[122]....
        /*0660*/ 	.word	0x00004950


	//   ....[123]....
        /*0664*/ 	.word	0x00004960


	//   ....[124]....
        /*0668*/ 	.word	0x00004a00


	//   ....[125]....
        /*066c*/ 	.word	0x00004a10


	//   ....[126]....
        /*0670*/ 	.word	0x00004ad0


	//   ....[127]....
        /*0674*/ 	.word	0x00004ae0


	//   ....[128]....
        /*0678*/ 	.word	0x00004c10


	//   ....[129]....
        /*067c*/ 	.word	0x00004c20


	//   ....[130]....
        /*0680*/ 	.word	0x00004ce0


	//   ....[131]....
        /*0684*/ 	.word	0x00004cf0


	//   ....[132]....
        /*0688*/ 	.word	0x00004d90


	//   ....[133]....
        /*068c*/ 	.word	0x00004da0


	//   ....[134]....
        /*0690*/ 	.word	0x00004e60


	//   ....[135]....
        /*0694*/ 	.word	0x00004e70


	//   ....[136]....
        /*0698*/ 	.word	0x00004f10


	//   ....[137]....
        /*069c*/ 	.word	0x00004f20


	//   ....[138]....
        /*06a0*/ 	.word	0x00004fc0


	//   ....[139]....
        /*06a4*/ 	.word	0x00004fd0


	//   ....[140]....
        /*06a8*/ 	.word	0x00005020


	//   ....[141]....
        /*06ac*/ 	.word	0x00005190


	//   ....[142]....
        /*06b0*/ 	.word	0x000051a0


	//   ....[143]....
        /*06b4*/ 	.word	0x00005290


	//   ....[144]....
        /*06b8*/ 	.word	0x000052a0


	//   ....[145]....
        /*06bc*/ 	.word	0x00005370


	//   ....[146]....
        /*06c0*/ 	.word	0x00005380


	//   ....[147]....
        /*06c4*/ 	.word	0x00005470


	//   ....[148]....
        /*06c8*/ 	.word	0x00005480


	//   ....[149]....
        /*06cc*/ 	.word	0x00005550


	//   ....[150]....
        /*06d0*/ 	.word	0x00005560


	//   ....[151]....
        /*06d4*/ 	.word	0x00005650


	//   ....[152]....
        /*06d8*/ 	.word	0x00005660


	//   ....[153]....
        /*06dc*/ 	.word	0x00005730


	//   ....[154]....
        /*06e0*/ 	.word	0x00005740


	//   ....[155]....
        /*06e4*/ 	.word	0x00005820


	//   ....[156]....
        /*06e8*/ 	.word	0x00005830


	//   ....[157]....
        /*06ec*/ 	.word	0x000058f0


	//   ....[158]....
        /*06f0*/ 	.word	0x00005900


	//   ....[159]....
        /*06f4*/ 	.word	0x000059e0


	//   ....[160]....
        /*06f8*/ 	.word	0x000059f0


	//   ....[161]....
        /*06fc*/ 	.word	0x00005ab0


	//   ....[162]....
        /*0700*/ 	.word	0x00005ac0


	//   ....[163]....
        /*0704*/ 	.word	0x00005ba0


	//   ....[164]....
        /*0708*/ 	.word	0x00005bb0


	//   ....[165]....
        /*070c*/ 	.word	0x00005c70


	//   ....[166]....
        /*0710*/ 	.word	0x00005c80


	//   ....[167]....
        /*0714*/ 	.word	0x00005d60


	//   ....[168]....
        /*0718*/ 	.word	0x00005d70


	//   ....[169]....
        /*071c*/ 	.word	0x00005e30


	//   ....[170]....
        /*0720*/ 	.word	0x00005e40


	//   ....[171]....
        /*0724*/ 	.word	0x00005fb0


	//   ....[172]....
        /*0728*/ 	.word	0x00005fc0


	//   ....[173]....
        /*072c*/ 	.word	0x00006080


	//   ....[174]....
        /*0730*/ 	.word	0x00006090


	//   ....[175]....
        /*0734*/ 	.word	0x00006170


	//   ....[176]....
        /*0738*/ 	.word	0x00006180


	//   ....[177]....
        /*073c*/ 	.word	0x00006240


	//   ....[178]....
        /*0740*/ 	.word	0x00006250


	//   ....[179]....
        /*0744*/ 	.word	0x00006330


	//   ....[180]....
        /*0748*/ 	.word	0x00006340


	//   ....[181]....
        /*074c*/ 	.word	0x000065a0


	//   ....[182]....
        /*0750*/ 	.word	0x000065c0


	//   ....[183]....
        /*0754*/ 	.word	0x000065e0


	//   ....[184]....
        /*0758*/ 	.word	0x00006600


	//   ....[185]....
        /*075c*/ 	.word	0x00006620


	//   ....[186]....
        /*0760*/ 	.word	0x00006df0


	//   ....[187]....
        /*0764*/ 	.word	0x00006e90


	//   ....[188]....
        /*0768*/ 	.word	0x00006f20


	//   ....[189]....
        /*076c*/ 	.word	0x00006fb0


	//   ....[190]....
        /*0770*/ 	.word	0x00007040


	//   ....[191]....
        /*0774*/ 	.word	0x000070d0


	//   ....[192]....
        /*0778*/ 	.word	0x00007160


	//   ....[193]....
        /*077c*/ 	.word	0x000071f0


	//   ....[194]....
        /*0780*/ 	.word	0x00007280


	//   ....[195]....
        /*0784*/ 	.word	0x00007310


	//   ....[196]....
        /*0788*/ 	.word	0x000073a0


	//   ....[197]....
        /*078c*/ 	.word	0x00007430


	//   ....[198]....
        /*0790*/ 	.word	0x000074c0


	//   ....[199]....
        /*0794*/ 	.word	0x00007550


	//   ....[200]....
        /*0798*/ 	.word	0x000075e0


	//   ....[201]....
        /*079c*/ 	.word	0x00007670


	//   ....[202]....
        /*07a0*/ 	.word	0x00007700


	//   ....[203]....
        /*07a4*/ 	.word	0x00007790


	//   ....[204]....
        /*07a8*/ 	.word	0x00007820


	//   ....[205]....
        /*07ac*/ 	.word	0x000078b0


	//   ....[206]....
        /*07b0*/ 	.word	0x00007940


	//   ....[207]....
        /*07b4*/ 	.word	0x000079d0


	//   ....[208]....
        /*07b8*/ 	.word	0x00007a60


	//   ....[209]....
        /*07bc*/ 	.word	0x00007af0


	//   ....[210]....
        /*07c0*/ 	.word	0x00007b80


	//   ....[211]....
        /*07c4*/ 	.word	0x00007c10


	//   ....[212]....
        /*07c8*/ 	.word	0x00007ca0


	//   ....[213]....
        /*07cc*/ 	.word	0x00007d30


	//   ....[214]....
        /*07d0*/ 	.word	0x00007dc0


	//   ....[215]....
        /*07d4*/ 	.word	0x00007e50


	//   ....[216]....
        /*07d8*/ 	.word	0x00007ee0


	//   ....[217]....
        /*07dc*/ 	.word	0x00007f70


	//   ....[218]....
        /*07e0*/ 	.word	0x00008000


	//   ....[219]....
        /*07e4*/ 	.word	0x00008090


	//   ....[220]....
        /*07e8*/ 	.word	0x00008120


	//   ....[221]....
        /*07ec*/ 	.word	0x000081b0


	//   ....[222]....
        /*07f0*/ 	.word	0x00008240


	//   ....[223]....
        /*07f4*/ 	.word	0x000082d0


	//   ....[224]....
        /*07f8*/ 	.word	0x00008360


	//   ....[225]....
        /*07fc*/ 	.word	0x000083f0


	//   ....[226]....
        /*0800*/ 	.word	0x00008480


	//   ....[227]....
        /*0804*/ 	.word	0x00008500


	//   ....[228]....
        /*0808*/ 	.word	0x000085a0


	//   ....[229]....
        /*080c*/ 	.word	0x00008640


	//   ....[230]....
        /*0810*/ 	.word	0x000086c0


	//   ....[231]....
        /*0814*/ 	.word	0x00008720


	//   ....[232]....
        /*0818*/ 	.word	0x00008780


	//   ....[233]....
        /*081c*/ 	.word	0x000087e0


	//----- nvinfo : EIATTR_EXIT_INSTR_OFFSETS
	.align		4
.L_2483:
        /*0820*/ 	.byte	0x04, 0x1c
        /*0822*/ 	.short	(.L_2485 - .L_2484)


	//   ....[0]....
.L_2484:
        /*0824*/ 	.word	0x00000070


	//   ....[1]....
        /*0828*/ 	.word	0x000000f0


	//   ....[2]....
        /*082c*/ 	.word	0x000012f0


	//   ....[3]....
        /*0830*/ 	.word	0x00006850


	//   ....[4]....
        /*0834*/ 	.word	0x00006d90


	//----- nvinfo : EIATTR_CRS_STACK_SIZE
	.align		4
.L_2485:
        /*0838*/ 	.byte	0x04, 0x1e
        /*083a*/ 	.short	(.L_2487 - .L_2486)
.L_2486:
        /*083c*/ 	.word	0x00000000


	//----- nvinfo : EIATTR_CBANK_PARAM_SIZE
	.align		4
.L_2487:
        /*0840*/ 	.byte	0x03, 0x19
        /*0842*/ 	.short	0x0058


	//----- nvinfo : EIATTR_PARAM_CBANK
	.align		4
        /*0844*/ 	.byte	0x04, 0x0a
        /*0846*/ 	.short	(.L_2489 - .L_2488)
	.align		4
.L_2488:
        /*0848*/ 	.word	index@(.nv.constant0._ZN4vllm3moe25grouped_topk_fused_kernelIf6__halfiLNS0_11ScoringFuncE0EEEvPT_PfPT1_PKT0_lllllbd)
        /*084c*/ 	.short	0x0210
        /*084e*/ 	.short	0x0058


	//----- nvinfo : EIATTR_SW_WAR
	.align		4
.L_2489:
        /*0850*/ 	.byte	0x04, 0x36
        /*0852*/ 	.short	(.L_2491 - .L_2490)
.L_2490:
        /*0854*/ 	.word	0x00000008
.L_2491:


//--------------------- .nv.info._ZN4vllm3moe44grouped_topk_fused_small_expert_count_kernelIf6__halfiLNS0_11ScoringFuncE0ELi128ELb0ELi8EEEvPT_PfPT1_PKT0_llllllbd --------------------------
	.section	.nv.info._ZN4vllm3moe44grouped_topk_fused_small_expert_count_kernelIf6__halfiLNS0_11ScoringFuncE0ELi128ELb0ELi8EEEvPT_PfPT1_PKT0_llllllbd,"",@"SHT_CUDA_INFO"
	.sectionflags	@""
	.align	4


	//----- nvinfo : EIATTR_CUDA_API_VERSION
	.align		4
        /*0000*/ 	.byte	0x04, 0x37
        /*0002*/ 	.short	(.L_2493 - .L_2492)
.L_2492:
        /*0004*/ 	.word	0x00000082


	//----- nvinfo : EIATTR_KPARAM_INFO
	.align		4
.L_2493:
        /*0008*/ 	.byte	0x04, 0x17
        /*000a*/ 	.short	(.L_2495 - .L_2494)
.L_2494:
        /*000c*/ 	.word	0x00000000
        /*0010*/ 	.short	0x000b
        /*0012*/ 	.short	0x0058
        /*0014*/ 	.byte	0x00, 0xf0, 0x21, 0x00


	//----- nvinfo : EIATTR_KPARAM_INFO
	.align		4
.L_2495:
        /*0018*/ 	.byte	0x04, 0x17
        /*001a*/ 	.short	(.L_2497 - .L_2496)
.L_2496:
        /*001c*/ 	.word	0x00000000
        /*0020*/ 	.short	0x000a
        /*0022*/ 	.short	0x0050
        /*0024*/ 	.byte	0x00, 0xf0, 0x05, 0x00


	//----- nvinfo : EIATTR_KPARAM_INFO
	.align		4
.L_2497:
        /*0028*/ 	.byte	0x04, 0x17
        /*002a*/ 	.short	(.L_2499 - .L_2498)
.L_2498:
        /*002c*/ 	.word	0x00000000
        /*0030*/ 	.short	0x0009
        /*0032*/ 	.short	0x0048
        /*0034*/ 	.byte	0x00, 0xf0, 0x21, 0x00


	//----- nvinfo : EIATTR_KPARAM_INFO
	.align		4
.L_2499:
        /*0038*/ 	.byte	0x04, 0x17
        /*003a*/ 	.short	(.L_2501 - .L_2500)
.L_2500:
        /*003c*/ 	.word	0x00000000
        /*0040*/ 	.short	0x0008
        /*0042*/ 	.short	0x0040
        /*0044*/ 	.byte	0x00, 0xf0, 0x21, 0x00


	//----- nvinfo : EIATTR_KPARAM_INFO
	.align		4
.L_2501:
        /*0048*/ 	.byte	0x04, 0x17
        /*004a*/ 	.short	(.L_2503 - .L_2502)
.L_2502:
        /*004c*/ 	.word	0x00000000
        /*0050*/ 	.short	0x0007
        /*0052*/ 	.short	0x0038
        /*0054*/ 	.byte	0x00, 0xf0, 0x21, 0x00


	//----- nvinfo : EIATTR_KPARAM_INFO
	.align		4
.L_2503:
        /*0058*/ 	.byte	0x04, 0x17
        /*005a*/ 	.short	(.L_2505 - .L_2504)
.L_2504:
        /*005c*/ 	.word	0x00000000
        /*0060*/ 	.short	0x0006
        /*0062*/ 	.short	0x0030
        /*0064*/ 	.byte	0x00, 0xf0, 0x21, 0x00


	//----- nvinfo : EIATTR_KPARAM_INFO
	.align		4
.L_2505:
        /*0068*/ 	.byte	0x04, 0x17
        /*006a*/ 	.short	(.L_2507 - .L_2506)
.L_2506:
        /*006c*/ 	.word	0x00000000
        /*0070*/ 	.short	0x0005
        /*0072*/ 	.short	0x0028
        /*0074*/ 	.byte	0x00, 0xf0, 0x21, 0x00


	//----- nvinfo : EIATTR_KPARAM_INFO
	.align		4
.L_2507:
        /*0078*/ 	.byte	0x04, 0x17
        /*007a*/ 	.short	(.L_2509 - .L_2508)
.L_2508:
        /*007c*/ 	.word	0x00000000
        /*0080*/ 	.short	0x0004
        /*0082*/ 	.short	0x0020
        /*0084*/ 	.byte	0x00, 0xf0, 0x21, 0x00


	//----- nvinfo : EIATTR_KPARAM_INFO
	.align		4
.L_2509:
        /*0088*/ 	.byte	0x04, 0x17
        /*008a*/ 	.short	(.L_2511 - .L_2510)
.L_2510:
        /*008c*/ 	.word	0x00000000
        /*0090*/ 	.short	0x0003
        /*0092*/ 	.short	0x0018
        /*0094*/ 	.byte	0x00, 0xf0, 0x21, 0x00


	//----- nvinfo : EIATTR_KPARAM_INFO
	.align		4
.L_2511:
        /*0098*/ 	.byte	0x04, 0x17
        /*009a*/ 	.short	(.L_2513 - .L_2512)
.L_2512:
        /*009c*/ 	.word	0x00000000
        /*00a0*/ 	.short	0x0002
        /*00a2*/ 	.short	0x0010
        /*00a4*/ 	.byte	0x00, 0xf0, 0x21, 0x00


	//----- nvinfo : EIATTR_KPARAM_INFO
	.align		4
.L_2513:
        /*00a8*/ 	.byte	0x04, 0x17
        /*00aa*/ 	.short	(.L_2515 - .L_2514)
.L_2514:
        /*00ac*/ 	.word	0x00000000
        /*00b0*/ 	.short	0x0001
        /*00b2*/ 	.short	0x0008
        /*00b4*/ 	.byte	0x00, 0xf0, 0x21, 0x00


	//----- nvinfo : EIATTR_KPARAM_INFO
	.align		4
.L_2515:
        /*00b8*/ 	.byte	0x04, 0x17
        /*00ba*/ 	.short	(.L_2517 - .L_2516)
.L_2516:
        /*00bc*/ 	.word	0x00000000
        /*00c0*/ 	.short	0x0000
        /*00c2*/ 	.short	0x0000
        /*00c4*/ 	.byte	0x00, 0xf0, 0x21, 0x00


	//----- nvinfo : EIATTR_SPARSE_MMA_MASK
	.align		4
.L_2517:
        /*00c8*/ 	.byte	0x03, 0x50
        /*00ca*/ 	.short	0x0000


	//----- nvinfo : EIATTR_MAXREG_COUNT
	.align		4
        /*00cc*/ 	.byte	0x03, 0x1b
        /*00ce*/ 	.short	0x00ff


	//----- nvinfo : EIATTR_NUM_BARRIERS
	.align		4
        /*00d0*/ 	.byte	0x02, 0x4c
        /*00d2*/ 	.byte	0x01
	.zero		1


	//----- nvinfo : EIATTR_MERCURY_ISA_VERSION
	.align		4
        /*00d4*/ 	.byte	0x03, 0x5f
        /*00d6*/ 	.short	0x0101


	//----- nvinfo : EIATTR_COOP_GROUP_MASK_REGIDS
	.align		4
        /*00d8*/ 	.byte	0x04, 0x29
        /*00da*/ 	.short	(.L_2519 - .L_2518)


	//   ....[0]....
.L_2518:
        /*00dc*/ 	.word	0xffffffff


	//   ....[1]....
        /*00e0*/ 	.word	0xffffffff


	//   ....[2]....
        /*00e4*/ 	.word	0xffffffff


	//   ....[3]....
        /*00e8*/ 	.word	0xffffffff


	//   ....[4]....
        /*00ec*/ 	.word	0xffffffff


	//   ....[5]....
        /*00f0*/ 	.word	0xffffffff


	//   ....[6]....
        /*00f4*/ 	.word	0xffffffff


	//   ....[7]....
        /*00f8*/ 	.word	0xffffffff


	//   ....[8]....
        /*00fc*/ 	.word	0xffffffff


	//   ....[9]....
        /*0100*/ 	.word	0xffffffff


	//   ....[10]....
        /*0104*/ 	.word	0xffffffff


	//   ....[11]....
        /*0108*/ 	.word	0xffffffff


	//   ....[12]....
        /*010c*/ 	.word	0xffffffff


	//   ....[13]....
        /*0110*/ 	.word	0xffffffff


	//   ....[14]....
        /*0114*/ 	.word	0xffffffff


	//   ....[15]....
        /*0118*/ 	.word	0xffffffff


	//   ....[16]....
        /*011c*/ 	.word	0xffffffff


	//   ....[17]....
        /*0120*/ 	.word	0xffffffff


	//   ....[18]....
        /*0124*/ 	.word	0xffffffff


	//   ....[19]....
        /*0128*/ 	.word	0xffffffff


	//   ....[20]....
        /*012c*/ 	.word	0xffffffff


	//   ....[21]....
        /*0130*/ 	.word	0xffffffff


	//   ....[22]....
        /*0134*/ 	.word	0xffffffff


	//   ....[23]....
        /*0138*/ 	.word	0xffffffff


	//   ....[24]....
        /*013c*/ 	.word	0xffffffff


	//   ....[25]....
        /*0140*/ 	.word	0xffffffff


	//   ....[26]....
        /*0144*/ 	.word	0xffffffff


	//   ....[27]....
        /*0148*/ 	.word	0xffffffff


	//   ....[28]....
        /*014c*/ 	.word	0xffffffff


	//   ....[29]....
        /*0150*/ 	.word	0xffffffff


	//   ....[30]....
        /*0154*/ 	.word	0xffffffff


	//   ....[31]....
        /*0158*/ 	.word	0xffffffff


	//   ....[32]....
        /*015c*/ 	.word	0xffffffff


	//   ....[33]....
        /*0160*/ 	.word	0xffffffff


	//   ....[34]....
        /*0164*/ 	.word	0xffffffff


	//   ....[35]....
        /*0168*/ 	.word	0xffffffff


	//----- nvinfo : EIATTR_COOP_GROUP_INSTR_OFFSETS
	.align		4
.L_2519:
        /*016c*/ 	.byte	0x04, 0x28
        /*016e*/ 	.short	(.L_2521 - .L_2520)


	//   ....[0]....
.L_2520:
        /*0170*/ 	.word	0x00000190


	//   ....[1]....
        /*0174*/ 	.word	0x00000900


	//   ....[2]....
        /*0178*/ 	.word	0x00000930


	//   ....[3]....
        /*017c*/ 	.word	0x000009a0


	//   ....[4]....
        /*0180*/ 	.word	0x000009b0


	//   ....[5]....
        /*0184*/ 	.word	0x00000a00


	//   ....[6]....
        /*0188*/ 	.word	0x00000a10


	//   ....[7]....
        /*018c*/ 	.word	0x00000a60


	//   ....[8]....
        /*0190*/ 	.word	0x00000a70


	//   ....[9]....
        /*0194*/ 	.word	0x00000ac0


	//   ....[10]....
        /*0198*/ 	.word	0x00000ad0


	//   ....[11]....
        /*019c*/ 	.word	0x00000b70


	//   ....[12]....
        /*01a0*/ 	.word	0x00000ba0


	//   ....[13]....
        /*01a4*/ 	.word	0x00000c00


	//   ....[14]....
        /*01a8*/ 	.word	0x00000c10


	//   ....[15]....
        /*01ac*/ 	.word	0x00000c60


	//   ....[16]....
        /*01b0*/ 	.word	0x00000c70


	//   ....[17]....
        /*01b4*/ 	.word	0x00000cd0


	//   ....[18]....
        /*01b8*/ 	.word	0x00000cf0


	//   ....[19]....
        /*01bc*/ 	.word	0x00000d50


	//   ....[20]....
        /*01c0*/ 	.word	0x00000d60


	//   ....[21]....
        /*01c4*/ 	.word	0x00000e80


	//   ....[22]....
        /*01c8*/ 	.word	0x00000e90


	//   ....[23]....
        /*01cc*/ 	.word	0x00000ee0


	//   ....[24]....
        /*01d0*/ 	.word	0x00000ef0


	//   ....[25]....
        /*01d4*/ 	.word	0x00000f40


	//   ....[26]....
        /*01d8*/ 	.word	0x00000f50


	//   ....[27]....
        /*01dc*/ 	.word	0x00000fa0


	//   ....[28]....
        /*01e0*/ 	.word	0x00000fb0


	//   ....[29]....
        /*01e4*/ 	.word	0x00001000


	//   ....[30]....
        /*01e8*/ 	.word	0x00001010


	//   ....[31]....
        /*01ec*/ 	.word	0x000011e0


	//   ....[32]....
        /*01f0*/ 	.word	0x00001240


	//   ....[33]....
        /*01f4*/ 	.word	0x00001260


	//   ....[34]....
        /*01f8*/ 	.word	0x00001290


	//   ....[35]....
        /*01fc*/ 	.word	0x000012c0


	//----- nvinfo : EIATTR_EXIT_INSTR_OFFSETS
	.align		4
.L_2521:
        /*0200*/ 	.byte	0x04, 0x1c
        /*0202*/ 	.short	(.L_2523 - .L_2522)


	//   ....[0]....
.L_2522:
        /*0204*/ 	.word	0x00001590


	//----- nvinfo : EIATTR_CRS_STACK_SIZE
	.align		4
.L_2523:
        /*0208*/ 	.byte	0x04, 0x1e
        /*020a*/ 	.short	(.L_2525 - .L_2524)
.L_2524:
        /*020c*/ 	.word	0x00000000


	//----- nvinfo : EIATTR_CBANK_PARAM_SIZE
	.align		4
.L_2525:
        /*0210*/ 	.byte	0x03, 0x19
        /*0212*/ 	.short	0x0060


	//----- nvinfo : EIATTR_PARAM_CBANK
	.align		4
        /*0214*/ 	.byte	0x04, 0x0a
        /*0216*/ 	.short	(.L_2527 - .L_2526)
	.align		4
.L_2526:
        /*0218*/ 	.word	index@(.nv.constant0._ZN4vllm3moe44grouped_topk_fused_small_expert_count_kernelIf6__halfiLNS0_11ScoringFuncE0ELi128ELb0ELi8EEEvPT_PfPT1_PKT0_llllllbd)
        /*021c*/ 	.short	0x0210
        /*021e*/ 	.short	0x0060


	//----- nvinfo : EIATTR_SW_WAR
	.align		4
.L_2527:
        /*0220*/ 	.byte	0x04, 0x36
        /*0222*/ 	.short	(.L_2529 - .L_2528)
.L_2528:
        /*0224*/ 	.word	0x00000008
.L_2529:


//--------------------- .nv.info._ZN4vllm3moe44grouped_topk_fused_small_expert_count_kernelIf6__halfiLNS0_11ScoringFuncE0ELi384ELb0ELi8EEEvPT_PfPT1_PKT0_llllllbd --------------------------
	.section	.nv.info._ZN4vllm3moe44grouped_topk_fused_small_expert_count_kernelIf6__halfiLNS0_11ScoringFuncE0ELi384ELb0ELi8EEEvPT_PfPT1_PKT0_llllllbd,"",@"SHT_CUDA_INFO"
	.sectionflags	@""
	.align	4


	//----- nvinfo : EIATTR_CUDA_API_VERSION
	.align		4
        /*0000*/ 	.byte	0x04, 0x37
        /*0002*/ 	.short	(.L_2531 - .L_2530)
.L_2530:
        /*0004*/ 	.word	0x00000082


	//----- nvinfo : EIATTR_KPARAM_INFO
	.align		4
.L_2531:
        /*0008*/ 	.byte	0x04, 0x17
        /*000a*/ 	.short	(.L_2533 - .L_2532)
.L_2532:
        /*000c*/ 	.word	0x00000000
        /*0010*/ 	.short	0x000b
        /*0012*/ 	.short	0x0058
        /*0014*/ 	.byte	0x00, 0xf0, 0x21, 0x00


	//----- nvinfo : EIATTR_KPARAM_INFO
	.align		4
.L_2533:
        /*0018*/ 	.byte	0x04, 0x17
        /*001a*/ 	.short	(.L_2535 - .L_2534)
.L_2534:
        /*001c*/ 	.word	0x00000000
        /*0020*/ 	.short	0x000a
        /*0022*/ 	.short	0x0050
        /*0024*/ 	.byte	0x00, 0xf0, 0x05, 0x00


	//----- nvinfo : EIATTR_KPARAM_INFO
	.align		4
.L_2535:
        /*0028*/ 	.byte	0x04, 0x17
        /*002a*/ 	.short	(.L_2537 - .L_2536)
.L_2536:
        /*002c*/ 	.word	0x00000000
        /*0030*/ 	.short	0x0009
        /*0032*/ 	.short	0x0048
        /*0034*/ 	.byte	0x00, 0xf0, 0x21, 0x00


	//----- nvinfo : EIATTR_KPARAM_INFO
	.align		4
.L_2537:
        /*0038*/ 	.byte	0x04, 0x17
        /*003a*/ 	.short	(.L_2539 - .L_2538)
.L_2538:
        /*003c*/ 	.word	0x00000000
        /*0040*/ 	.short	0x0008
        /*0042*/ 	.short	0x0040
        /*0044*/ 	.byte	0x00, 0xf0, 0x21, 0x00


	//----- nvinfo : EIATTR_KPARAM_INFO
	.align		4
.L_2539:
        /*0048*/ 	.byte	0x04, 0x17
        /*004a*/ 	.short	(.L_2541 - .L_2540)
.L_2540:
        /*004c*/ 	.word	0x00000000
        /*0050*/ 	.short	0x0007
        /*0052*/ 	.short	0x0038
        /*0054*/ 	.byte	0x00, 0xf0, 0x21, 0x00


	//----- nvinfo : EIATTR_KPARAM_INFO
	.align		4
.L_2541:
        /*0058*/ 	.byte	0x04, 0x17
        /*005a*/ 	.short	(.L_2543 - .L_2542)
.L_2542:
        /*005c*/ 	.word	0x00000000
        /*0060*/ 	.short	0x0006
        /*0062*/ 	.short	0x0030
        /*0064*/ 	.byte	0x00, 0xf0, 0x21, 0x00


	//----- nvinfo : EIATTR_KPARAM_INFO
	.align		4
.L_2543:
        /*0068*/ 	.byte	0x04, 0x17
        /*006a*/ 	.short	(.L_2545 - .L_2544)
.L_2544:
        /*006c*/ 	.word	0x00000000
        /*0070*/ 	.short	0x0005
        /*0072*/ 	.short	0x0028
        /*0074*/ 	.byte	0x00, 0xf0, 0x21, 0x00


	//----- nvinfo : EIATTR_KPARAM_INFO
	.align		4
.L_2545:
        /*0078*/ 	.byte	0x04, 0x17
        /*007a*/ 	.short	(.L_2547 - .L_2546)
.L_2546:
        /*007c*/ 	.word	0x00000000
        /*0080*/ 	.short	0x0004
        /*0082*/ 	.short	0x0020
        /*0084*/ 	.byte	0x00, 0xf0, 0x21, 0x00


	//----- nvinfo : EIATTR_KPARAM_INFO
	.align		4
.L_2547:
        /*0088*/ 	.byte	0x04, 0x17
        /*008a*/ 	.short	(.L_2549 - .L_2548)
.L_2548:
        /*008c*/ 	.word	0x00000000
        /*0090*/ 	.short	0x0003
        /*0092*/ 	.short	0x0018
        /*0094*/ 	.byte	0x00, 0xf0, 0x21, 0x00


	//----- nvinfo : EIATTR_KPARAM_INFO
	.align		4
.L_2549:
        /*0098*/ 	.byte	0x04, 0x17
        /*009a*/ 	.short	(.L_2551 - .L_2550)
.L_2550:
        /*009c*/ 	.word	0x00000000
        /*00a0*/ 	.short	0x0002
        /*00a2*/ 	.short	0x0010
        /*00a4*/ 	.byte	0x00, 0xf0, 0x21, 0x00


	//----- nvinfo : EIATTR_KPARAM_INFO
	.align		4
.L_2551:
        /*00a8*/ 	.byte	0x04, 0x17
        /*00aa*/ 	.short	(.L_2553 - .L_2552)
.L_2552:
        /*00ac*/ 	.word	0x00000000
        /*00b0*/ 	.short	0x0001
        /*00b2*/ 	.short	0x0008
        /*00b4*/ 	.byte	0x00, 0xf0, 0x21, 0x00


	//----- nvinfo : EIATTR_KPARAM_INFO
	.align		4
.L_2553:
        /*00b8*/ 	.byte	0x04, 0x17
        /*00ba*/ 	.short	(.L_2555 - .L_2554)
.L_2554:
        /*00bc*/ 	.word	0x00000000
        /*00c0*/ 	.short	0x0000
        /*00c2*/ 	.short	0x0000
        /*00c4*/ 	.byte	0x00, 0xf0, 0x21, 0x00


	//----- nvinfo : EIATTR_SPARSE_MMA_MASK
	.align		4
.L_2555:
        /*00c8*/ 	.byte	0x03, 0x50
        /*00ca*/ 	.short	0x0000


	//----- nvinfo : EIATTR_MAXREG_COUNT
	.align		4
        /*00cc*/ 	.byte	0x03, 0x1b
        /*00ce*/ 	.short	0x00ff


	//----- nvinfo : EIATTR_NUM_BARRIERS
	.align		4
        /*00d0*/ 	.byte	0x02, 0x4c
        /*00d2*/ 	.byte	0x01
	.zero		1


	//----- nvinfo : EIATTR_MERCURY_ISA_VERSION
	.align		4
        /*00d4*/ 	.byte	0x03, 0x5f
        /*00d6*/ 	.short	0x0101


	//----- nvinfo : EIATTR_COOP_GROUP_MASK_REGIDS
	.align		4
        /*00d8*/ 	.byte	0x04, 0x29
        /*00da*/ 	.short	(.L_2557 - .L_2556)


	//   ....[0]....
.L_2556:
        /*00dc*/ 	.word	0xffffffff


	//   ....[1]....
        /*00e0*/ 	.word	0xffffffff


	//   ....[2]....
        /*00e4*/ 	.word	0xffffffff


	//   ....[3]....
        /*00e8*/ 	.word	0xffffffff


	//   ....[4]....
        /*00ec*/ 	.word	0xffffffff


	//   ....[5]....
        /*00f0*/ 	.word	0xffffffff


	//   ....[6]....
        /*00f4*/ 	.word	0xffffffff


	//   ....[7]....
        /*00f8*/ 	.word	0xffffffff


	//   ....[8]....
        /*00fc*/ 	.word	0xffffffff


	//   ....[9]....
        /*0100*/ 	.word	0xffffffff


	//   ....[10]....
        /*0104*/ 	.word	0xffffffff


	//   ....[11]....
        /*0108*/ 	.word	0xffffffff


	//   ....[12]....
        /*010c*/ 	.word	0xffffffff


	//   ....[13]....
        /*0110*/ 	.word	0xffffffff


	//   ....[14]....
        /*0114*/ 	.word	0xffffffff


	//   ....[15]....
        /*0118*/ 	.word	0xffffffff


	//   ....[16]....
        /*011c*/ 	.word	0xffffffff


	//   ....[17]....
        /*0120*/ 	.word	0xffffffff


	//   ....[18]....
        /*0124*/ 	.word	0xffffffff


	//   ....[19]....
        /*0128*/ 	.word	0xffffffff


	//   ....[20]....
        /*012c*/ 	.word	0xffffffff


	//   ....[21]....
        /*0130*/ 	.word	0xffffffff


	//   ....[22]....
        /*0134*/ 	.word	0xffffffff


	//   ....[23]....
        /*0138*/ 	.word	0xffffffff


	//   ....[24]....
        /*013c*/ 	.word	0xffffffff


	//   ....[25]....
        /*0140*/ 	.word	0xffffffff


	//   ....[26]....
        /*0144*/ 	.word	0xffffffff


	//   ....[27]....
        /*0148*/ 	.word	0xffffffff


	//   ....[28]....
        /*014c*/ 	.word	0xffffffff


	//   ....[29]....
        /*0150*/ 	.word	0xffffffff


	//   ....[30]....
        /*0154*/ 	.word	0xffffffff


	//   ....[31]....
        /*0158*/ 	.word	0xffffffff


	//   ....[32]....
        /*015c*/ 	.word	0xffffffff


	//   ....[33]....
        /*0160*/ 	.word	0xffffffff


	//   ....[34]....
        /*0164*/ 	.word	0xffffffff


	//   ....[35]....
        /*0168*/ 	.word	0xffffffff


	//   ....[36]....
        /*016c*/ 	.word	0xffffffff


	//   ....[37]....
        /*0170*/ 	.word	0xffffffff


	//   ....[38]....
        /*0174*/ 	.word	0xffffffff


	//   ....[39]....
        /*0178*/ 	.word	0xffffffff


	//   ....[40]....
        /*017c*/ 	.word	0xffffffff


	//   ....[41]....
        /*0180*/ 	.word	0xffffffff


	//   ....[42]....
        /*0184*/ 	.word	0xffffffff


	//   ....[43]....
        /*0188*/ 	.word	0xffffffff


	//   ....[44]....
        /*018c*/ 	.word	0xffffffff


	//   ....[45]....
        /*0190*/ 	.word	0xffffffff


	//   ....[46]....
        /*0194*/ 	.word	0xffffffff


	//   ....[47]....
        /*0198*/ 	.word	0xffffffff


	//   ....[48]....
        /*019c*/ 	.word	0xffffffff


	//   ....[49]....
        /*01a0*/ 	.word	0xffffffff


	//   ....[50]....
        /*01a4*/ 	.word	0xffffffff


	//   ....[51]....
        /*01a8*/ 	.word	0xffffffff


	//   ....[52]....
        /*01ac*/ 	.word	0xffffffff


	//   ....[53]....
        /*01b0*/ 	.word	0xffffffff


	//   ....[54]....
        /*01b4*/ 	.word	0xffffffff


	//   ....[55]....
        /*01b8*/ 	.word	0xffffffff


	//   ....[56]....
        /*01bc*/ 	.word	0xffffffff


	//   ....[57]....
        /*01c0*/ 	.word	0xffffffff


	//   ....[58]....
        /*01c4*/ 	.word	0xffffffff


	//   ....[59]....
        /*01c8*/ 	.word	0xffffffff


	//   ....[60]....
        /*01cc*/ 	.word	0xffffffff


	//   ....[61]....
        /*01d0*/ 	.word	0xffffffff


	//   ....[62]....
        /*01d4*/ 	.word	0xffffffff


	//   ....[63]....
        /*01d8*/ 	.word	0xffffffff


	//   ....[64]....
        /*01dc*/ 	.word	0xffffffff


	//   ....[65]....
        /*01e0*/ 	.word	0xffffffff


	//   ....[66]....
        /*01e4*/ 	.word	0xffffffff


	//   ....[67]....
        /*01e8*/ 	.word	0xffffffff


	//   ....[68]....
        /*01ec*/ 	.word	0xffffffff


	//   ....[69]....
        /*01f0*/ 	.word	0xffffffff


	//   ....[70]....
        /*01f4*/ 	.word	0xffffffff


	//   ....[71]....
        /*01f8*/ 	.word	0xffffffff


	//   ....[72]....
        /*01fc*/ 	.word	0xffffffff


	//   ....[73]....
        /*0200*/ 	.word	0xffffffff


	//   ....[74]....
        /*0204*/ 	.word	0xffffffff


	//   ....[75]....
        /*0208*/ 	.word	0xffffffff


	//   ....[76]....
        /*020c*/ 	.word	0xffffffff


	//   ....[77]....
        /*0210*/ 	.word	0xffffffff


	//   ....[78]....
        /*0214*/ 	.word	0xffffffff


	//   ....[79]....
        /*0218*/ 	.word	0xffffffff


	//   ....[80]....
        /*021c*/ 	.word	0xffffffff


	//   ....[81]....
        /*0220*/ 	.word	0xffffffff


	//   ....[82]....
        /*0224*/ 	.word	0xffffffff


	//   ....[83]....
        /*0228*/ 	.word	0xffffffff


	//   ....[84]....
        /*022c*/ 	.word	0xffffffff


	//   ....[85]....
        /*0230*/ 	.word	0xffffffff


	//----- nvinfo : EIATTR_COOP_GROUP_INSTR_OFFSETS
	.align		4
.L_2557:
        /*0234*/ 	.byte	0x04, 0x28
        /*0236*/ 	.short	(.L_2559 - .L_2558)


	//   ....[0]....
.L_2558:
        /*0238*/ 	.word	0x00000190


	//   ....[1]....
        /*023c*/ 	.word	0x000009a0


	//   ....[2]....
        /*0240*/ 	.word	0x000009b0


	//   ....[3]....
        /*0244*/ 	.word	0x00000a00


	//   ....[4]....
        /*0248*/ 	.word	0x00000a10


	//   ....[5]....
        /*024c*/ 	.word	0x00000a60


	//   ....[6]....
        /*0250*/ 	.word	0x00000a70


	//   ....[7]....
        /*0254*/ 	.word	0x00000ac0


	//   ....[8]....
        /*0258*/ 	.word	0x00000ad0


	//   ....[9]....
        /*025c*/ 	.word	0x00000b30


	//   ....[10]....
        /*0260*/ 	.word	0x00000b60


	//   ....[11]....
        /*0264*/ 	.word	0x00000c50


	//   ....[12]....
        /*0268*/ 	.word	0x00000c80


	//   ....[13]....
        /*026c*/ 	.word	0x00000d00


	//   ....[14]....
        /*0270*/ 	.word	0x00000d10


	//   ....[15]....
        /*0274*/ 	.word	0x00000d60


	//   ....[16]....
        /*0278*/ 	.word	0x00000d70


	//   ....[17]....
        /*027c*/ 	.word	0x00000dc0


	//   ....[18]....
        /*0280*/ 	.word	0x00000dd0


	//   ....[19]....
        /*0284*/ 	.word	0x00000e20


	//   ....[20]....
        /*0288*/ 	.word	0x00000e30


	//   ....[21]....
        /*028c*/ 	.word	0x00000fd0


	//   ....[22]....
        /*0290*/ 	.word	0x00000fe0


	//   ....[23]....
        /*0294*/ 	.word	0x00001030


	//   ....[24]....
        /*0298*/ 	.word	0x00001040


	//   ....[25]....
        /*029c*/ 	.word	0x00001090


	//   ....[26]....
        /*02a0*/ 	.word	0x000010a0


	//   ....[27]....
        /*02a4*/ 	.word	0x000010f0


	//   ....[28]....
        /*02a8*/ 	.word	0x00001100


	//   ....[29]....
        /*02ac*/ 	.word	0x00001150


	//   ....[30]....
        /*02b0*/ 	.word	0x00001160


	//   ....[31]....
        /*02b4*/ 	.word	0x000016a0


	//   ....[32]....
        /*02b8*/ 	.word	0x000016b0


	//   ....[33]....
        /*02bc*/ 	.word	0x00001700


	//   ....[34]....
        /*02c0*/ 	.word	0x00001710


	//   ....[35]....
        /*02c4*/ 	.word	0x00001760


	//   ....[36]....
        /*02c8*/ 	.word	0x00001770


	//   ....[37]....
        /*02cc*/ 	.word	0x000017c0


	//   ....[38]....
        /*02d0*/ 	.word	0x000017d0


	//   ....[39]....
        /*02d4*/ 	.word	0x00001820


	//   ....[40]....
        /*02d8*/ 	.word	0x00001830


	//   ....[41]....
        /*02dc*/ 	.word	0x000018c0


	//   ....[42]....
        /*02e0*/ 	.word	0x000018d0


	//   ....[43]....
        /*02e4*/ 	.word	0x00001920


	//   ....[44]....
        /*02e8*/ 	.word	0x00001930


	//   ....[45]....
        /*02ec*/ 	.word	0x00001980


	//   ....[46]....
        /*02f0*/ 	.word	0x00001990


	//   ....[47]....
        /*02f4*/ 	.word	0x000019e0


	//   ....[48]....
        /*02f8*/ 	.word	0x000019f0


	//   ....[49]....
        /*02fc*/ 	.word	0x00001a40


	//   ....[50]....
        /*0300*/ 	.word	0x00001a50


	//   ....[51]....
        /*0304*/ 	.word	0x00001af0


	//   ....[52]....
        /*0308*/ 	.word	0x00001b00


	//   ....[53]....
        /*030c*/ 	.word	0x00001b50


	//   ....[54]....
        /*0310*/ 	.word	0x00001b60


	//   ....[55]....
        /*0314*/ 	.word	0x00001bb0


	//   ....[56]....
        /*0318*/ 	.word	0x00001bc0


	//   ....[57]....
        /*031c*/ 	.word	0x00001c10


	//   ....[58]....
        /*0320*/ 	.word	0x00001c20


	//   ....[59]....
        /*0324*/ 	.word	0x00001c70


	//   ....[60]....
        /*0328*/ 	.word	0x00001c80


	//   ....[61]....
        /*032c*/ 	.word	0x00001d10


	//   ....[62]....
        /*0330*/ 	.word	0x00001d20


	//   ....[63]....
        /*0334*/ 	.word	0x00001d70


	//   ....[64]....
        /*0338*/ 	.word	0x00001d80


	//   ....[65]....
        /*033c*/ 	.word	0x00001dd0


	//   ....[66]....
        /*0340*/ 	.word	0x00001de0


	//   ....[67]....
        /*0344*/ 	.word	0x00001e40


	//   ....[68]....
        /*0348*/ 	.word	0x00001e50


	//   ....[69]....
        /*034c*/ 	.word	0x00001ec0


	//   ....[70]....
        /*0350*/ 	.word	0x00001f00


	//   ....[71]....
        /*0354*/ 	.word	0x00002150


	//   ....[72]....
        /*0358*/ 	.word	0x00002160


	//   ....[73]....
        /*035c*/ 	.word	0x000021b0


	//   ....[74]....
        /*0360*/ 	.word	0x000021c0


	//   ....[75]....
        /*0364*/ 	.word	0x00002210


	//   ....[76]....
        /*0368*/ 	.word	0x00002220


	//   ....[77]....
        /*036c*/ 	.word	0x00002280


	//   ....[78]....
        /*0370*/ 	.word	0x00002290


	//   ....[79]....
        /*0374*/ 	.word	0x000022e0


	//   ....[80]....
        /*0378*/ 	.word	0x000022f0


	//   ....[81]....
        /*037c*/ 	.word	0x00002570


	//   ....[82]....
        /*0380*/ 	.word	0x000025d0


	//   ....[83]....
        /*0384*/ 	.word	0x000025f0


	//   ....[84]....
        /*0388*/ 	.word	0x00002620


	//   ....[85]....
        /*038c*/ 	.word	0x00002650


	//----- nvinfo : EIATTR_EXIT_INSTR_OFFSETS
	.align		4
.L_2559:
        /*0390*/ 	.byte	0x04, 0x1c
        /*0392*/ 	.short	(.L_2561 - .L_2560)


	//   ....[0]....
.L_2560:
        /*0394*/ 	.word	0x00002920


	//----- nvinfo : EIATTR_CRS_STACK_SIZE
	.align		4
.L_2561:
        /*0398*/ 	.byte	0x04, 0x1e
        /*039a*/ 	.short	(.L_2563 - .L_2562)
.L_2562:
        /*039c*/ 	.word	0x00000000


	//----- nvinfo : EIATTR_CBANK_PARAM_SIZE
	.align		4
.L_2563:
        /*03a0*/ 	.byte	0x03, 0x19
        /*03a2*/ 	.short	0x0060


	//----- nvinfo : EIATTR_PARAM_CBANK
	.align		4
        /*03a4*/ 	.byte	0x04, 0x0a
        /*03a6*/ 	.short	(.L_2565 - .L_2564)
	.align		4
.L_2564:
        /*03a8*/ 	.word	index@(.nv.constant0._ZN4vllm3moe44grouped_topk_fused_small_expert_count_kernelIf6__halfiLNS0_11ScoringFuncE0ELi384ELb0ELi8EEEvPT_PfPT1_PKT0_llllllbd)
        /*03ac*/ 	.short	0x0210
        /*03ae*/ 	.short	0x0060


	//----- nvinfo : EIATTR_SW_WAR
	.align		4
.L_2565:
        /*03b0*/ 	.byte	0x04, 0x36
        /*03b2*/ 	.short	(.L_2567 - .L_2566)
.L_2566:
        /*03b4*/ 	.word	0x00000008
.L_2567:


//--------------------- .nv.info._ZN4vllm3moe44grouped_topk_fused_small_expert_count_kernelIf6__halfiLNS0_11ScoringFuncE0ELi512ELb0ELi8EEEvPT_PfPT1_PKT0_llllllbd --------------------------
	.section	.nv.info._ZN4vllm3moe44grouped_topk_fused_small_expert_count_kernelIf6__halfiLNS0_11ScoringFuncE0ELi512ELb0ELi8EEEvPT_PfPT1_PKT0_llllllbd,"",@"SHT_CUDA_INFO"
	.sectionflags	@""
	.align	4


	//----- nvinfo : EIATTR_CUDA_API_VERSION
	.align		4
        /*0000*/ 	.byte	0x04, 0x37
        /*0002*/ 	.short	(.L_2569 - .L_2568)
.L_2568:
        /*0004*/ 	.word	0x00000082


	//----- nvinfo : EIATTR_KPARAM_INFO
	.align		4
.L_2569:
        /*0008*/ 	.byte	0x04, 0x17
        /*000a*/ 	.short	(.L_2571 - .L_2570)
.L_2570:
        /*000c*/ 	.word	0x00000000
        /*0010*/ 	.short	0x000b
        /*0012*/ 	.short	0x0058
        /*0014*/ 	.byte	0x00, 0xf0, 0x21, 0x00


	//----- nvinfo : EIATTR_KPARAM_INFO
	.align		4
.L_2571:
        /*0018*/ 	.byte	0x04, 0x17
        /*001a*/ 	.short	(.L_2573 - .L_2572)
.L_2572:
        /*001c*/ 	.word	0x00000000
        /*0020*/ 	.short	0x000a
        /*0022*/ 	.short	0x0050
        /*0024*/ 	.byte	0x00, 0xf0, 0x05, 0x00


	//----- nvinfo : EIATTR_KPARAM_INFO
	.align		4
.L_2573:
        /*0028*/ 	.byte	0x04, 0x17
        /*002a*/ 	.short	(.L_2575 - .L_2574)
.L_2574:
        /*002c*/ 	.word	0x00000000
        /*0030*/ 	.short	0x0009
        /*0032*/ 	.short	0x0048
        /*0034*/ 	.byte	0x00, 0xf0, 0x21, 0x00


	//----- nvinfo : EIATTR_KPARAM_INFO
	.align		4
.L_2575:
        /*0038*/ 	.byte	0x04, 0x17
        /*003a*/ 	.short	(.L_2577 - .L_2576)
.L_2576:
        /*003c*/ 	.word	0x00000000
        /*0040*/ 	.short	0x0008
        /*0042*/ 	.short	0x0040
        /*0044*/ 	.byte	0x00, 0xf0, 0x21, 0x00


	//----- nvinfo : EIATTR_KPARAM_INFO
	.align		4
.L_2577:
        /*0048*/ 	.byte	0x04, 0x17
        /*004a*/ 	.short	(.L_2579 - .L_2578)
.L_2578:
        /*004c*/ 	.word	0x00000000
        /*0050*/ 	.short	0x0007
        /*0052*/ 	.short	0x0038
        /*0054*/ 	.byte	0x00, 0xf0, 0x21, 0x00


	//----- nvinfo : EIATTR_KPARAM_INFO
	.align		4
.L_2579:
        /*0058*/ 	.byte	0x04, 0x17
        /*005a*/ 	.short	(.L_2581 - .L_2580)
.L_2580:
        /*005c*/ 	.word	0x00000000
        /*0060*/ 	.short	0x0006
        /*0062*/ 	.short	0x0030
        /*0064*/ 	.byte	0x00, 0xf0, 0x21, 0x00


	//----- nvinfo : EIATTR_KPARAM_INFO
	.align		4
.L_2581:
        /*0068*/ 	.byte	0x04, 0x17
        /*006a*/ 	.short	(.L_2583 - .L_2582)
.L_2582:
        /*006c*/ 	.word	0x00000000
        /*0070*/ 	.short	0x0005
        /*0072*/ 	.short	0x0028
        /*0074*/ 	.byte	0x00, 0xf0, 0x21, 0x00


	//----- nvinfo : EIATTR_KPARAM_INFO
	.align		4
.L_2583:
        /*0078*/ 	.byte	0x04, 0x17
        /*007a*/ 	.short	(.L_2585 - .L_2584)
.L_2584:
        /*007c*/ 	.word	0x00000000
        /*0080*/ 	.short	0x0004
        /*0082*/ 	.short	0x0020
        /*0084*/ 	.byte	0x00, 0xf0, 0x21, 0x00


	//----- nvinfo : EIATTR_KPARAM_INFO
	.align		4
.L_2585:
        /*0088*/ 	.byte	0x04, 0x17
        /*008a*/ 	.short	(.L_2587 - .L_2586)
.L_2586:
        /*008c*/ 	.word	0x00000000
        /*0090*/ 	.short	0x0003
        /*0092*/ 	.short	0x0018
        /*0094*/ 	.byte	0x00, 0xf0, 0x21, 0x00


	//----- nvinfo : EIATTR_KPARAM_INFO
	.align		4
.L_2587:
        /*0098*/ 	.byte	0x04, 0x17
        /*009a*/ 	.short	(.L_2589 - .L_2588)
.L_2588:
        /*009c*/ 	.word	0x00000000
        /*00a0*/ 	.short	0x0002
        /*00a2*/ 	.short	0x0010
        /*00a4*/ 	.byte	0x00, 0xf0, 0x21, 0x00


	//----- nvinfo : EIATTR_KPARAM_INFO
	.align		4
.L_2589:
        /*00a8*/ 	.byte	0x04, 0x17
        /*00aa*/ 	.short	(.L_2591 - .L_2590)
.L_2590:
        /*00ac*/ 	.word	0x00000000
        /*00b0*/ 	.short	0x0001
        /*00b2*/ 	.short	0x0008
        /*00b4*/ 	.byte	0x00, 0xf0, 0x21, 0x00


	//----- nvinfo : EIATTR_KPARAM_INFO
	.align		4
.L_2591:
        /*00b8*/ 	.byte	0x04, 0x17
        /*00ba*/ 	.short	(.L_2593 - .L_2592)
.L_2592:
        /*00bc*/ 	.word	0x00000000
        /*00c0*/ 	.short	0x0000
        /*00c2*/ 	.short	0x0000
        /*00c4*/ 	.byte	0x00, 0xf0, 0x21, 0x00


	//----- nvinfo : EIATTR_SPARSE_MMA_MASK
	.align		4
.L_2593:
        /*00c8*/ 	.byte	0x03, 0x50
        /*00ca*/ 	.short	0x0000


	//----- nvinfo : EIATTR_MAXREG_COUNT
	.align		4
        /*00cc*/ 	.byte	0x03, 0x1b
        /*00ce*/ 	.short	0x00ff


	//----- nvinfo : EIATTR_NUM_BARRIERS
	.align		4
        /*00d0*/ 	.byte	0x02, 0x4c
        /*00d2*/ 	.byte	0x01
	.zero		1


	//----- nvinfo : EIATTR_MERCURY_ISA_VERSION
	.align		4
        /*00d4*/ 	.byte	0x03, 0x5f
        /*00d6*/ 	.short	0x0101


	//----- nvinfo : EIATTR_COOP_GROUP_MASK_REGIDS
	.align		4
        /*00d8*/ 	.byte	0x04, 0x29
        /*00da*/ 	.short	(.L_2595 - .L_2594)


	//   ....[0]....
.L_2594:
        /*00dc*/ 	.word	0xffffffff


	//   ....[1]....
        /*00e0*/ 	.word	0xffffffff


	//   ....[2]....
        /*00e4*/ 	.word	0xffffffff


	//   ....[3]....
        /*00e8*/ 	.word	0xffffffff


	//   ....[4]....
        /*00ec*/ 	.word	0xffffffff


	//   ....[5]....
        /*00f0*/ 	.word	0xffffffff


	//   ....[6]....
        /*00f4*/ 	.word	0xffffffff


	//   ....[7]....
        /*00f8*/ 	.word	0xffffffff


	//   ....[8]....
        /*00fc*/ 	.word	0xffffffff


	//   ....[9]....
        /*0100*/ 	.word	0xffffffff


	//   ....[10]....
        /*0104*/ 	.word	0xffffffff


	//   ....[11]....
        /*0108*/ 	.word	0xffffffff


	//   ....[12]....
        /*010c*/ 	.word	0xffffffff


	//   ....[13]....
        /*0110*/ 	.word	0xffffffff


	//   ....[14]....
        /*0114*/ 	.word	0xffffffff


	//   ....[15]....
        /*0118*/ 	.word	0xffffffff


	//   ....[16]....
        /*011c*/ 	.word	0xffffffff


	//   ....[17]....
        /*0120*/ 	.word	0xffffffff


	//   ....[18]....
        /*0124*/ 	.word	0xffffffff


	//   ....[19]....
        /*0128*/ 	.word	0xffffffff


	//   ....[20]....
        /*012c*/ 	.word	0xffffffff


	//   ....[21]....
        /*0130*/ 	.word	0xffffffff


	//   ....[22]....
        /*0134*/ 	.word	0xffffffff


	//   ....[23]....
        /*0138*/ 	.word	0xffffffff


	//   ....[24]....
        /*013c*/ 	.word	0xffffffff


	//   ....[25]....
        /*0140*/ 	.word	0xffffffff


	//   ....[26]....
        /*0144*/ 	.word	0xffffffff


	//   ....[27]....
        /*0148*/ 	.word	0xffffffff


	//   ....[28]....
        /*014c*/ 	.word	0xffffffff


	//   ....[29]....
        /*0150*/ 	.word	0xffffffff


	//   ....[30]....
        /*0154*/ 	.word	0xffffffff


	//   ....[31]....
        /*0158*/ 	.word	0xffffffff


	//   ....[32]....
        /*015c*/ 	.word	0xffffffff


	//   ....[33]....
        /*0160*/ 	.word	0xffffffff


	//   ....[34]....
        /*0164*/ 	.word	0xffffffff


	//   ....[35]....
        /*0168*/ 	.word	0xffffffff


	//   ....[36]....
        /*016c*/ 	.word	0xffffffff


	//   ....[37]....
        /*0170*/ 	.word	0xffffffff


	//   ....[38]....
        /*0174*/ 	.word	0xffffffff


	//   ....[39]....
        /*0178*/ 	.word	0xffffffff


	//   ....[40]....
        /*017c*/ 	.word	0xffffffff


	//   ....[41]....
        /*0180*/ 	.word	0xffffffff


	//   ....[42]....
        /*0184*/ 	.word	0xffffffff


	//   ....[43]....
        /*0188*/ 	.word	0xffffffff


	//   ....[44]....
        /*018c*/ 	.word	0xffffffff


	//   ....[45]....
        /*0190*/ 	.word	0xffffffff


	//   ....[46]....
        /*0194*/ 	.word	0xffffffff


	//   ....[47]....
        /*0198*/ 	.word	0xffffffff


	//   ....[48]....
        /*019c*/ 	.word	0xffffffff


	//   ....[49]....
        /*01a0*/ 	.word	0xffffffff


	//   ....[50]....
        /*01a4*/ 	.word	0xffffffff


	//   ....[51]....
        /*01a8*/ 	.word	0xffffffff


	//   ....[52]....
        /*01ac*/ 	.word	0xffffffff


	//   ....[53]....
        /*01b0*/ 	.word	0xffffffff


	//   ....[54]....
        /*01b4*/ 	.word	0xffffffff


	//   ....[55]....
        /*01b8*/ 	.word	0xffffffff


	//   ....[56]....
        /*01bc*/ 	.word	0xffffffff


	//   ....[57]....
        /*01c0*/ 	.word	0xffffffff


	//   ....[58]....
        /*01c4*/ 	.word	0xffffffff


	//   ....[59]....
        /*01c8*/ 	.word	0xffffffff


	//   ....[60]....
        /*01cc*/ 	.word	0xffffffff


	//   ....[61]....
        /*01d0*/ 	.word	0xffffffff


	//   ....[62]....
        /*01d4*/ 	.word	0xffffffff


	//   ....[63]....
        /*01d8*/ 	.word	0xffffffff


	//   ....[64]....
        /*01dc*/ 	.word	0xffffffff


	//   ....[65]....
        /*01e0*/ 	.word	0xffffffff


	//   ....[66]....
        /*01e4*/ 	.word	0xffffffff


	//   ....[67]....
        /*01e8*/ 	.word	0xffffffff


	//   ....[68]....
        /*01ec*/ 	.word	0xffffffff


	//   ....[69]....
        /*01f0*/ 	.word	0xffffffff


	//   ....[70]....
        /*01f4*/ 	.word	0xffffffff


	//   ....[71]....
        /*01f8*/ 	.word	0xffffffff


	//   ....[72]....
        /*01fc*/ 	.word	0xffffffff


	//   ....[73]....
        /*0200*/ 	.word	0xffffffff


	//   ....[74]....
        /*0204*/ 	.word	0xffffffff


	//   ....[75]....
        /*0208*/ 	.word	0xffffffff


	//   ....[76]....
        /*020c*/ 	.word	0xffffffff


	//   ....[77]....
        /*0210*/ 	.word	0xffffffff


	//   ....[78]....
        /*0214*/ 	.word	0xffffffff


	//   ....[79]....
        /*0218*/ 	.word	0xffffffff


	//   ....[80]....
        /*021c*/ 	.word	0xffffffff


	//   ....[81]....
        /*0220*/ 	.word	0xffffffff


	//   ....[82]....
        /*0224*/ 	.word	0xffffffff


	//   ....[83]....
        /*0228*/ 	.word	0xffffffff


	//   ....[84]....
        /*022c*/ 	.word	0xffffffff


	//   ....[85]....
        /*0230*/ 	.word	0xffffffff


	//----- nvinfo : EIATTR_COOP_GROUP_INSTR_OFFSETS
	.align		4
.L_2595:
        /*0234*/ 	.byte	0x04, 0x28
        /*0236*/ 	.short	(.L_2597 - .L_2596)


	//   ....[0]....
.L_2596:
        /*0238*/ 	.word	0x00000190


	//   ....[1]....
        /*023c*/ 	.word	0x000009a0


	//   ....[2]....
        /*0240*/ 	.word	0x000009b0


	//   ....[3]....
        /*0244*/ 	.word	0x00000a00


	//   ....[4]....
        /*0248*/ 	.word	0x00000a10


	//   ....[5]....
        /*024c*/ 	.word	0x00000a60


	//   ....[6]....
        /*0250*/ 	.word	0x00000a70


	//   ....[7]....
        /*0254*/ 	.word	0x00000ac0


	//   ....[8]....
        /*0258*/ 	.word	0x00000ad0


	//   ....[9]....
        /*025c*/ 	.word	0x00000b30


	//   ....[10]....
        /*0260*/ 	.word	0x00000b60


	//   ....[11]....
        /*0264*/ 	.word	0x00000c50


	//   ....[12]....
        /*0268*/ 	.word	0x00000c80


	//   ....[13]....
        /*026c*/ 	.word	0x00000d00


	//   ....[14]....
        /*0270*/ 	.word	0x00000d10


	//   ....[15]....
        /*0274*/ 	.word	0x00000d60


	//   ....[16]....
        /*0278*/ 	.word	0x00000d70


	//   ....[17]....
        /*027c*/ 	.word	0x00000dc0


	//   ....[18]....
        /*0280*/ 	.word	0x00000dd0


	//   ....[19]....
        /*0284*/ 	.word	0x00000e20


	//   ....[20]....
        /*0288*/ 	.word	0x00000e30


	//   ....[21]....
        /*028c*/ 	.word	0x00000fd0


	//   ....[22]....
        /*0290*/ 	.word	0x00000fe0


	//   ....[23]....
        /*0294*/ 	.word	0x00001030


	//   ....[24]....
        /*0298*/ 	.word	0x00001040


	//   ....[25]....
        /*029c*/ 	.word	0x00001090


	//   ....[26]....
        /*02a0*/ 	.word	0x000010a0


	//   ....[27]....
        /*02a4*/ 	.word	0x000010f0


	//   ....[28]....
        /*02a8*/ 	.word	0x00001100


	//   ....[29]....
        /*02ac*/ 	.word	0x00001150


	//   ....[30]....
        /*02b0*/ 	.word	0x00001160


	//   ....[31]....
        /*02b4*/ 	.word	0x00001620


	//   ....[32]....
        /*02b8*/ 	.word	0x00001630


	//   ....[33]....
        /*02bc*/ 	.word	0x00001680


	//   ....[34]....
        /*02c0*/ 	.word	0x00001690


	//   ....[35]....
        /*02c4*/ 	.word	0x000016e0


	//   ....[36]....
        /*02c8*/ 	.word	0x000016f0


	//   ....[37]....
        /*02cc*/ 	.word	0x00001740


	//   ....[38]....
        /*02d0*/ 	.word	0x00001750


	//   ....[39]....
        /*02d4*/ 	.word	0x000017a0


	//   ....[40]....
        /*02d8*/ 	.word	0x000017b0


	//   ....[41]....
        /*02dc*/ 	.word	0x00001840


	//   ....[42]....
        /*02e0*/ 	.word	0x00001850


	//   ....[43]....
        /*02e4*/ 	.word	0x000018a0


	//   ....[44]....
        /*02e8*/ 	.word	0x000018b0


	//   ....[45]....
        /*02ec*/ 	.word	0x00001900


	//   ....[46]....
        /*02f0*/ 	.word	0x00001910


	//   ....[47]....
        /*02f4*/ 	.word	0x00001960


	//   ....[48]....
        /*02f8*/ 	.word	0x00001970


	//   ....[49]....
        /*02fc*/ 	.word	0x000019c0


	//   ....[50]....
        /*0300*/ 	.word	0x000019d0


	//   ....[51]....
        /*0304*/ 	.word	0x00001a70


	//   ....[52]....
        /*0308*/ 	.word	0x00001a80


	//   ....[53]....
        /*030c*/ 	.word	0x00001ad0


	//   ....[54]....
        /*0310*/ 	.word	0x00001ae0


	//   ....[55]....
        /*0314*/ 	.word	0x00001b30


	//   ....[56]....
        /*0318*/ 	.word	0x00001b40


	//   ....[57]....
        /*031c*/ 	.word	0x00001b90


	//   ....[58]....
        /*0320*/ 	.word	0x00001ba0


	//   ....[59]....
        /*0324*/ 	.word	0x00001bf0


	//   ....[60]....
        /*0328*/ 	.word	0x00001c00


	//   ....[61]....
        /*032c*/ 	.word	0x00001c90


	//   ....[62]....
        /*0330*/ 	.word	0x00001ca0


	//   ....[63]....
        /*0334*/ 	.word	0x00001cf0


	//   ....[64]....
        /*0338*/ 	.word	0x00001d00


	//   ....[65]....
        /*033c*/ 	.word	0x00001d50


	//   ....[66]....
        /*0340*/ 	.word	0x00001d60


	//   ....[67]....
        /*0344*/ 	.word	0x00001dc0


	//   ....[68]....
        /*0348*/ 	.word	0x00001dd0


	//   ....[69]....
        /*034c*/ 	.word	0x00001e40


	//   ....[70]....
        /*0350*/ 	.word	0x00001e80


	//   ....[71]....
        /*0354*/ 	.word	0x000020e0


	//   ....[72]....
        /*0358*/ 	.word	0x000020f0


	//   ....[73]....
        /*035c*/ 	.word	0x00002140


	//   ....[74]....
        /*0360*/ 	.word	0x00002150


	//   ....[75]....
        /*0364*/ 	.word	0x000021a0


	//   ....[76]....
        /*0368*/ 	.word	0x000021b0


	//   ....[77]....
        /*036c*/ 	.word	0x00002200


	//   ....[78]....
        /*0370*/ 	.word	0x00002210


	//   ....[79]....
        /*0374*/ 	.word	0x00002260


	//   ....[80]....
        /*0378*/ 	.word	0x00002270


	//   ....[81]....
        /*037c*/ 	.word	0x000024e0


	//   ....[82]....
        /*0380*/ 	.word	0x00002540


	//   ....[83]....
        /*0384*/ 	.word	0x00002560


	//   ....[84]....
        /*0388*/ 	.word	0x00002590


	//   ....[85]....
        /*038c*/ 	.word	0x000025c0


	//----- nvinfo : EIATTR_EXIT_INSTR_OFFSETS
	.align		4
.L_2597:
        /*0390*/ 	.byte	0x04, 0x1c
        /*0392*/ 	.short	(.L_2599 - .L_2598)


	//   ....[0]....
.L_2598:
        /*0394*/ 	.word	0x00002890


	//----- nvinfo : EIATTR_CRS_STACK_SIZE
	.align		4
.L_2599:
        /*0398*/ 	.byte	0x04, 0x1e
        /*039a*/ 	.short	(.L_2601 - .L_2600)
.L_2600:
        /*039c*/ 	.word	0x00000000


	//----- nvinfo : EIATTR_CBANK_PARAM_SIZE
	.align		4
.L_2601:
        /*03a0*/ 	.byte	0x03, 0x19
        /*03a2*/ 	.short	0x0060


	//----- nvinfo : EIATTR_PARAM_CBANK
	.align		4
        /*03a4*/ 	.byte	0x04, 0x0a
        /*03a6*/ 	.short	(.L_2603 - .L_2602)
	.align		4
.L_2602:
        /*03a8*/ 	.word	index@(.nv.constant0._ZN4vllm3moe44grouped_topk_fused_small_expert_count_kernelIf6__halfiLNS0_11ScoringFuncE0ELi512ELb0ELi8EEEvPT_PfPT1_PKT0_llllllbd)
        /*03ac*/ 	.short	0x0210
        /*03ae*/ 	.short	0x0060


	//----- nvinfo : EIATTR_SW_WAR
	.align		4
.L_2603:
        /*03b0*/ 	.byte	0x04, 0x36
        /*03b2*/ 	.short	(.L_2605 - .L_2604)
.L_2604:
        /*03b4*/ 	.word	0x00000008
.L_2605:


//--------------------- .nv.info._ZN4vllm3moe44grouped_topk_fused_small_expert_count_kernelIf6__halfiLNS0_11ScoringFuncE0ELi512ELb0ELi22EEEvPT_PfPT1_PKT0_llllllbd --------------------------
	.section	.nv.info._ZN4vllm3moe44grouped_topk_fused_small_expert_count_kernelIf6__halfiLNS0_11ScoringFuncE0ELi512ELb0ELi22EEEvPT_PfPT1_PKT0_llllllbd,"",@"SHT_CUDA_INFO"
	.sectionflags	@""
	.align	4


	//----- nvinfo : EIATTR_CUDA_API_VERSION
	.align		4
        /*0000*/ 	.byte	0x04, 0x37
        /*0002*/ 	.short	(.L_2607 - .L_2606)
.L_2606:
        /*0004*/ 	.word	0x00000082


	//----- nvinfo : EIATTR_KPARAM_INFO
	.align		4
.L_2607:
        /*0008*/ 	.byte	0x04, 0x17
        /*000a*/ 	.short	(.L_2609 - .L_2608)
.L_2608:
        /*000c*/ 	.word	0x00000000
        /*0010*/ 	.short	0x000b
        /*0012*/ 	.short	0x0058
        /*0014*/ 	.byte	0x00, 0xf0, 0x21, 0x00


	//----- nvinfo : EIATTR_KPARAM_INFO
	.align		4
.L_2609:
        /*0018*/ 	.byte	0x04, 0x17
        /*001a*/ 	.short	(.L_2611 - .L_2610)
.L_2610:
        /*001c*/ 	.word	0x00000000
        /*0020*/ 	.short	0x000a
        /*0022*/ 	.short	0x0050
        /*0024*/ 	.byte	0x00, 0xf0, 0x05, 0x00


	//----- nvinfo : EIATTR_KPARAM_INFO
	.align		4
.L_2611:
        /*0028*/ 	.byte	0x04, 0x17
        /*002a*/ 	.short	(.L_2613 - .L_2612)
.L_2612:
        /*002c*/ 	.word	0x00000000
        /*0030*/ 	.short	0x0009
        /*0032*/ 	.short	0x0048
        /*0034*/ 	.byte	0x00, 0xf0, 0x21, 0x00


	//----- nvinfo : EIATTR_KPARAM_INFO
	.align		4
.L_2613:
        /*0038*/ 	.byte	0x04, 0x17
        /*003a*/ 	.short	(.L_2615 - .L_2614)
.L_2614:
        /*003c*/ 	.word	0x00000000
        /*0040*/ 	.short	0x0008
        /*0042*/ 	.short	0x0040
        /*0044*/ 	.byte	0x00, 0xf0, 0x21, 0x00


	//----- nvinfo : EIATTR_KPARAM_INFO
	.align		4
.L_2615:
        /*0048*/ 	.byte	0x04, 0x17
        /*004a*/ 	.short	(.L_2617 - .L_2616)
.L_2616:
        /*004c*/ 	.word	0x00000000
        /*0050*/ 	.short	0x0007
        /*0052*/ 	.short	0x0038
        /*0054*/ 	.byte	0x00, 0xf0, 0x21, 0x00


	//----- nvinfo : EIATTR_KPARAM_INFO
	.align		4
.L_2617:
        /*0058*/ 	.byte	0x04, 0x17
        /*005a*/ 	.short	(.L_2619 - .L_2618)
.L_2618:
        /*005c*/ 	.word	0x00000000
        /*0060*/ 	.short	0x0006
        /*0062*/ 	.short	0x0030
        /*0064*/ 	.byte	0x00, 0xf0, 0x21, 0x00


	//----- nvinfo : EIATTR_KPARAM_INFO
	.align		4
.L_2619:
        /*0068*/ 	.byte	0x04, 0x17
        /*006a*/ 	.short	(.L_2621 - .L_2620)
.L_2620:
        /*006c*/ 	.word	0x00000000
        /*0070*/ 	.short	0x0005
        /*0072*/ 	.short	0x0028
        /*0074*/ 	.byte	0x00, 0xf0, 0x21, 0x00


	//----- nvinfo : EIATTR_KPARAM_INFO
	.align		4
.L_2621:
        /*0078*/ 	.byte	0x04, 0x17
        /*007a*/ 	.short	(.L_2623 - .L_2622)
.L_2622:
        /*007c*/ 	.word	0x00000000
        /*0080*/ 	.short	0x0004
        /*0082*/ 	.short	0x0020
        /*0084*/ 	.byte	0x00, 0xf0, 0x21, 0x00


	//----- nvinfo : EIATTR_KPARAM_INFO
	.align		4
.L_2623:
        /*0088*/ 	.byte	0x04, 0x17
        /*008a*/ 	.short	(.L_2625 - .L_2624)
.L_2624:
        /*008c*/ 	.word	0x00000000
        /*0090*/ 	.short	0x0003
        /*0092*/ 	.short	0x0018
        /*0094*/ 	.byte	0x00, 0xf0, 0x21, 0x00


	//----- nvinfo : EIATTR_KPARAM_INFO
	.align		4
.L_2625:
        /*0098*/ 	.byte	0x04, 0x17
        /*009a*/ 	.short	(.L_2627 - .L_2626)
.L_2626:
        /*009c*/ 	.word	0x00000000
        /*00a0*/ 	.short	0x0002
        /*00a2*/ 	.short	0x0010
        /*00a4*/ 	.byte	0x00, 0xf0, 0x21, 0x00


	//----- nvinfo : EIATTR_KPARAM_INFO
	.align		4
.L_2627:
        /*00a8*/ 	.byte	0x04, 0x17
        /*00aa*/ 	.short	(.L_2629 - .L_2628)
.L_2628:
        /*00ac*/ 	.word	0x00000000
        /*00b0*/ 	.short	0x0001
        /*00b2*/ 	.short	0x0008
        /*00b4*/ 	.byte	0x00, 0xf0, 0x21, 0x00


	//----- nvinfo : EIATTR_KPARAM_INFO
	.align		4
.L_2629:
        /*00b8*/ 	.byte	0x04, 0x17
        /*00ba*/ 	.short	(.L_2631 - .L_2630)
.L_2630:
        /*00bc*/ 	.word	0x00000000
        /*00c0*/ 	.short	0x0000
        /*00c2*/ 	.short	0x0000
        /*00c4*/ 	.byte	0x00, 0xf0, 0x21, 0x00


	//----- nvinfo : EIATTR_SPARSE_MMA_MASK
	.align		4
.L_2631:
        /*00c8*/ 	.byte	0x03, 0x50
        /*00ca*/ 	.short	0x0000


	//----- nvinfo : EIATTR_MAXREG_COUNT
	.align		4
        /*00cc*/ 	.byte	0x03, 0x1b
        /*00ce*/ 	.short	0x00ff


	//----- nvinfo : EIATTR_NUM_BARRIERS
	.align		4
        /*00d0*/ 	.byte	0x02, 0x4c
        /*00d2*/ 	.byte	0x01
	.zero		1


	//----- nvinfo : EIATTR_MERCURY_ISA_VERSION
	.align		4
        /*00d4*/ 	.byte	0x03, 0x5f
        /*00d6*/ 	.short	0x0101


	//----- nvinfo : EIATTR_COOP_GROUP_MASK_REGIDS
	.align		4
        /*00d8*/ 	.byte	0x04, 0x29
        /*00da*/ 	.short	(.L_2633 - .L_2632)


	//   ....[0]....
.L_2632:
        /*00dc*/ 	.word	0xffffffff


	//   ....[1]....
        /*00e0*/ 	.word	0xffffffff


	//   ....[2]....
        /*00e4*/ 	.word	0xffffffff


	//   ....[3]....
        /*00e8*/ 	.word	0xffffffff


	//   ....[4]....
        /*00ec*/ 	.word	0xffffffff


	//   ....[5]....
        /*00f0*/ 	.word	0xffffffff


	//   ....[6]....
        /*00f4*/ 	.word	0xffffffff


	//   ....[7]....
        /*00f8*/ 	.word	0xffffffff


	//   ....[8]....
        /*00fc*/ 	.word	0xffffffff


	//   ....[9]....
        /*0100*/ 	.word	0xffffffff


	//   ....[10]....
        /*0104*/ 	.word	0xffffffff


	//   ....[11]....
        /*0108*/ 	.word	0xffffffff


	//   ....[12]....
        /*010c*/ 	.word	0xffffffff


	//   ....[13]....
        /*0110*/ 	.word	0xffffffff


	//   ....[14]....
        /*0114*/ 	.word	0xffffffff


	//   ....[15]....
        /*0118*/ 	.word	0xffffffff


	//   ....[16]....
        /*011c*/ 	.word	0xffffffff


	//   ....[17]....
        /*0120*/ 	.word	0xffffffff


	//   ....[18]....
        /*0124*/ 	.word	0xffffffff


	//   ....[19]....
        /*0128*/ 	.word	0xffffffff


	//   ....[20]....
        /*012c*/ 	.word	0xffffffff


	//   ....[21]....
        /*0130*/ 	.word	0xffffffff


	//   ....[22]....
        /*0134*/ 	.word	0xffffffff


	//   ....[23]....
        /*0138*/ 	.word	0xffffffff


	//   ....[24]....
        /*013c*/ 	.word	0xffffffff


	//   ....[25]....
        /*0140*/ 	.word	0xffffffff


	//   ....[26]....
        /*0144*/ 	.word	0xffffffff


	//   ....[27]....
        /*0148*/ 	.word	0xffffffff


	//   ....[28]....
        /*014c*/ 	.word	0xffffffff


	//   ....[29]....
        /*0150*/ 	.word	0xffffffff


	//   ....[30]....
        /*0154*/ 	.word	0xffffffff


	//   ....[31]....
        /*0158*/ 	.word	0xffffffff


	//   ....[32]....
        /*015c*/ 	.word	0xffffffff


	//   ....[33]....
        /*0160*/ 	.word	0xffffffff


	//   ....[34]....
        /*0164*/ 	.word	0xffffffff


	//   ....[35]....
        /*0168*/ 	.word	0xffffffff


	//   ....[36]....
        /*016c*/ 	.word	0xffffffff


	//   ....[37]....
        /*0170*/ 	.word	0xffffffff


	//   ....[38]....
        /*0174*/ 	.word	0xffffffff


	//   ....[39]....
        /*0178*/ 	.word	0xffffffff


	//   ....[40]....
        /*017c*/ 	.word	0xffffffff


	//   ....[41]....
        /*0180*/ 	.word	0xffffffff


	//   ....[42]....
        /*0184*/ 	.word	0xffffffff


	//   ....[43]....
        /*0188*/ 	.word	0xffffffff


	//   ....[44]....
        /*018c*/ 	.word	0xffffffff


	//   ....[45]....
        /*0190*/ 	.word	0xffffffff


	//   ....[46]....
        /*0194*/ 	.word	0xffffffff


	//   ....[47]....
        /*0198*/ 	.word	0xffffffff


	//   ....[48]....
        /*019c*/ 	.word	0xffffffff


	//   ....[49]....
        /*01a0*/ 	.word	0xffffffff


	//   ....[50]....
        /*01a4*/ 	.word	0xffffffff


	//   ....[51]....
        /*01a8*/ 	.word	0xffffffff


	//   ....[52]....
        /*01ac*/ 	.word	0xffffffff


	//   ....[53]....
        /*01b0*/ 	.word	0xffffffff


	//   ....[54]....
        /*01b4*/ 	.word	0xffffffff


	//   ....[55]....
        /*01b8*/ 	.word	0xffffffff


	//   ....[56]....
        /*01bc*/ 	.word	0xffffffff


	//   ....[57]....
        /*01c0*/ 	.word	0xffffffff


	//   ....[58]....
        /*01c4*/ 	.word	0xffffffff


	//   ....[59]....
        /*01c8*/ 	.word	0xffffffff


	//   ....[60]....
        /*01cc*/ 	.word	0xffffffff


	//   ....[61]....
        /*01d0*/ 	.word	0xffffffff


	//   ....[62]....
        /*01d4*/ 	.word	0xffffffff


	//   ....[63]....
        /*01d8*/ 	.word	0xffffffff


	//   ....[64]....
        /*01dc*/ 	.word	0xffffffff


	//   ....[65]....
        /*01e0*/ 	.word	0xffffffff


	//----- nvinfo : EIATTR_COOP_GROUP_INSTR_OFFSETS
	.align		4
.L_2633:
        /*01e4*/ 	.byte	0x04, 0x28
        /*01e6*/ 	.short	(.L_2635 - .L_2634)


	//   ....[0]....
.L_2634:
        /*01e8*/ 	.word	0x00000190


	//   ....[1]....
        /*01ec*/ 	.word	0x000009a0


	//   ....[2]....
        /*01f0*/ 	.word	0x000009d0


	//   ....[3]....
        /*01f4*/ 	.word	0x00000a50


	//   ....[4]....
        /*01f8*/ 	.word	0x00000a60


	//   ....[5]....
        /*01fc*/ 	.word	0x00000ab0


	//   ....[6]....
        /*0200*/ 	.word	0x00000ac0


	//   ....[7]....
        /*0204*/ 	.word	0x00000b10


	//   ....[8]....
        /*0208*/ 	.word	0x00000b20


	//   ....[9]....
        /*020c*/ 	.word	0x00000b70


	//   ....[10]....
        /*0210*/ 	.word	0x00000b80


	//   ....[11]....
        /*0214*/ 	.word	0x00000c40


	//   ....[12]....
        /*0218*/ 	.word	0x00000c70


	//   ....[13]....
        /*021c*/ 	.word	0x00000cf0


	//   ....[14]....
        /*0220*/ 	.word	0x00000d00


	//   ....[15]....
        /*0224*/ 	.word	0x00000d50


	//   ....[16]....
        /*0228*/ 	.word	0x00000d60


	//   ....[17]....
        /*022c*/ 	.word	0x00000db0


	//   ....[18]....
        /*0230*/ 	.word	0x00000dc0


	//   ....[19]....
        /*0234*/ 	.word	0x00000e20


	//   ....[20]....
        /*0238*/ 	.word	0x00000e40


	//   ....[21]....
        /*023c*/ 	.word	0x00000fc0


	//   ....[22]....
        /*0240*/ 	.word	0x00000fd0


	//   ....[23]....
        /*0244*/ 	.word	0x00001020


	//   ....[24]....
        /*0248*/ 	.word	0x00001030


	//   ....[25]....
        /*024c*/ 	.word	0x00001080


	//   ....[26]....
        /*0250*/ 	.word	0x00001090


	//   ....[27]....
        /*0254*/ 	.word	0x000010e0


	//   ....[28]....
        /*0258*/ 	.word	0x000010f0


	//   ....[29]....
        /*025c*/ 	.word	0x00001140


	//   ....[30]....
        /*0260*/ 	.word	0x00001150


	//   ....[31]....
        /*0264*/ 	.word	0x000018e0


	//   ....[32]....
        /*0268*/ 	.word	0x00001900


	//   ....[33]....
        /*026c*/ 	.word	0x00001950


	//   ....[34]....
        /*0270*/ 	.word	0x00001960


	//   ....[35]....
        /*0274*/ 	.word	0x000019b0


	//   ....[36]....
        /*0278*/ 	.word	0x000019c0


	//   ....[37]....
        /*027c*/ 	.word	0x00001a20


	//   ....[38]....
        /*0280*/ 	.word	0x00001a50


	//   ....[39]....
        /*0284*/ 	.word	0x00001aa0


	//   ....[40]....
        /*0288*/ 	.word	0x00001ab0


	//   ....[41]....
        /*028c*/ 	.word	0x00001b70


	//   ....[42]....
        /*0290*/ 	.word	0x00001b90


	//   ....[43]....
        /*0294*/ 	.word	0x00001be0


	//   ....[44]....
        /*0298*/ 	.word	0x00001bf0


	//   ....[45]....
        /*029c*/ 	.word	0x00001c40


	//   ....[46]....
        /*02a0*/ 	.word	0x00001c50


	//   ....[47]....
        /*02a4*/ 	.word	0x00001ca0


	//   ....[48]....
        /*02a8*/ 	.word	0x00001cb0


	//   ....[49]....
        /*02ac*/ 	.word	0x00001d20


	//   ....[50]....
        /*02b0*/ 	.word	0x00001d50


	//   ....[51]....
        /*02b4*/ 	.word	0x00001ec0


	//   ....[52]....
        /*02b8*/ 	.word	0x00001ed0


	//   ....[53]....
        /*02bc*/ 	.word	0x00001f20


	//   ....[54]....
        /*02c0*/ 	.word	0x00001f30


	//   ....[55]....
        /*02c4*/ 	.word	0x00001f80


	//   ....[56]....
        /*02c8*/ 	.word	0x00001f90


	//   ....[57]....
        /*02cc*/ 	.word	0x00001fe0


	//   ....[58]....
        /*02d0*/ 	.word	0x00001ff0


	//   ....[59]....
        /*02d4*/ 	.word	0x00002040


	//   ....[60]....
        /*02d8*/ 	.word	0x00002050


	//   ....[61]....
        /*02dc*/ 	.word	0x00002270


	//   ....[62]....
        /*02e0*/ 	.word	0x000022d0


	//   ....[63]....
        /*02e4*/ 	.word	0x000022f0


	//   ....[64]....
        /*02e8*/ 	.word	0x00002320


	//   ....[65]....
        /*02ec*/ 	.word	0x00002350


	//----- nvinfo : EIATTR_EXIT_INSTR_OFFSETS
	.align		4
.L_2635:
        /*02f0*/ 	.byte	0x04, 0x1c
        /*02f2*/ 	.short	(.L_2637 - .L_2636)


	//   ....[0]....
.L_2636:
        /*02f4*/ 	.word	0x00002620


	//----- nvinfo : EIATTR_CRS_STACK_SIZE
	.align		4
.L_2637:
        /*02f8*/ 	.byte	0x04, 0x1e
        /*02fa*/ 	.short	(.L_2639 - .L_2638)
.L_2638:
        /*02fc*/ 	.word	0x00000000


	//----- nvinfo : EIATTR_CBANK_PARAM_SIZE
	.align		4
.L_2639:
        /*0300*/ 	.byte	0x03, 0x19
        /*0302*/ 	.short	0x0060


	//----- nvinfo : EIATTR_PARAM_CBANK
	.align		4
        /*0304*/ 	.byte	0x04, 0x0a
        /*0306*/ 	.short	(.L_2641 - .L_2640)
	.align		4
.L_2640:
        /*0308*/ 	.word	index@(.nv.constant0._ZN4vllm3moe44grouped_topk_fused_small_expert_count_kernelIf6__halfiLNS0_11ScoringFuncE0ELi512ELb0ELi22EEEvPT_PfPT1_PKT0_llllllbd)
        /*030c*/ 	.short	0x0210
        /*030e*/ 	.short	0x0060


	//----- nvinfo : EIATTR_SW_WAR
	.align		4
.L_2641:
        /*0310*/ 	.byte	0x04, 0x36
        /*0312*/ 	.short	(.L_2643 - .L_2642)
.L_2642:
        /*0314*/ 	.word	0x00000008
.L_2643:


//--------------------- .nv.info._ZN4vllm3moe44grouped_topk_fused_small_expert_count_kernelIf6__halfiLNS0_11ScoringFuncE0ELi256ELb1ELi8EEEvPT_PfPT1_PKT0_llllllbd --------------------------
	.section	.nv.info._ZN4vllm3moe44grouped_topk_fused_small_expert_count_kernelIf6__halfiLNS0_11ScoringFuncE0ELi256ELb1ELi8EEEvPT_PfPT1_PKT0_llllllbd,"",@"SHT_CUDA_INFO"
	.sectionflags	@""
	.align	4


	//----- nvinfo : EIATTR_CUDA_API_VERSION
	.align		4
        /*0000*/ 	.byte	0x04, 0x37
        /*0002*/ 	.short	(.L_2645 - .L_2644)
.L_2644:
        /*0004*/ 	.word	0x00000082


	//----- nvinfo : EIATTR_KPARAM_INFO
	.align		4
.L_2645:
        /*0008*/ 	.byte	0x04, 0x17
        /*000a*/ 	.short	(.L_2647 - .L_2646)
.L_2646:
        /*000c*/ 	.word	0x00000000
        /*0010*/ 	.short	0x000b
        /*0012*/ 	.short	0x0058
        /*0014*/ 	.byte	0x00, 0xf0, 0x21, 0x00


	//----- nvinfo : EIATTR_KPARAM_INFO
	.align		4
.L_2647:
        /*0018*/ 	.byte	0x04, 0x17
        /*001a*/ 	.short	(.L_2649 - .L_2648)
.L_2648:
        /*001c*/ 	.word	0x00000000
        /*0020*/ 	.short	0x000a
        /*0022*/ 	.short	0x0050
        /*0024*/ 	.byte	0x00, 0xf0, 0x05, 0x00


	//----- nvinfo : EIATTR_KPARAM_INFO
	.align		4
.L_2649:
        /*0028*/ 	.byte	0x04, 0x17
        /*002a*/ 	.short	(.L_2651 - .L_2650)
.L_2650:
        /*002c*/ 	.word	0x00000000
        /*0030*/ 	.short	0x0009
        /*0032*/ 	.short	0x0048
        /*0034*/ 	.byte	0x00, 0xf0, 0x21, 0x00


	//----- nvinfo : EIATTR_KPARAM_INFO
	.align		4
.L_2651:
        /*0038*/ 	.byte	0x04, 0x17
        /*003a*/ 	.short	(.L_2653 - .L_2652)
.L_2652:
        /*003c*/ 	.word	0x00000000
        /*0040*/ 	.short	0x0008
        /*0042*/ 	.short	0x0040
        /*0044*/ 	.byte	0x00, 0xf0, 0x21, 0x00


	//----- nvinfo : EIATTR_KPARAM_INFO
	.align		4
.L_2653:
        /*0048*/ 	.byte	0x04, 0x17
        /*004a*/ 	.short	(.L_2655 - .L_2654)
.L_2654:
        /*004c*/ 	.word	0x00000000
        /*0050*/ 	.short	0x0007
        /*0052*/ 	.short	0x0038
        /*0054*/ 	.byte	0x00, 0xf0, 0x21, 0x00


	//----- nvinfo : EIATTR_KPARAM_INFO
	.align		4
.L_2655:
        /*0058*/ 	.byte	0x04, 0x17
        /*005a*/ 	.short	(.L_2657 - .L_2656)
.L_2656:
        /*005c*/ 	.word	0x00000000
        /*0060*/ 	.short	0x0006
        /*0062*/ 	.short	0x0030
        /*0064*/ 	.byte	0x00, 0xf0, 0x21, 0x00


	//----- nvinfo : EIATTR_KPARAM_INFO
	.align		4
.L_2657:
        /*0068*/ 	.byte	0x04, 0x17
        /*006a*/ 	.short	(.L_2659 - .L_2658)
.L_2658:
        /*006c*/ 	.word	0x00000000
        /*0070*/ 	.short	0x0005
        /*0072*/ 	.short	0x0028
        /*0074*/ 	.byte	0x00, 0xf0, 0x21, 0x00


	//----- nvinfo : EIATTR_KPARAM_INFO
	.align		4
.L_2659:
        /*0078*/ 	.byte	0x04, 0x17
        /*007a*/ 	.short	(.L_2661 - .L_2660)
.L_2660:
        /*007c*/ 	.word	0x00000000
        /*0080*/ 	.short	0x0004
        /*0082*/ 	.short	0x0020
        /*0084*/ 	.byte	0x00, 0xf0, 0x21, 0x00


	//----- nvinfo : EIATTR_KPARAM_INFO
	.align		4
.L_2661:
        /*0088*/ 	.byte	0x04, 0x17
        /*008a*/ 	.short	(.L_2663 - .L_2662)
.L_2662:
        /*008c*/ 	.word	0x00000000
        /*0090*/ 	.short	0x0003
        /*0092*/ 	.short	0x0018
        /*0094*/ 	.byte	0x00, 0xf0, 0x21, 0x00


	//----- nvinfo : EIATTR_KPARAM_INFO
	.align		4
.L_2663:
        /*0098*/ 	.byte	0x04, 0x17
        /*009a*/ 	.short	(.L_2665 - .L_2664)
.L_2664:
        /*009c*/ 	.word	0x00000000
        /*00a0*/ 	.short	0x0002
        /*00a2*/ 	.short	0x0010
        /*00a4*/ 	.byte	0x00, 0xf0, 0x21, 0x00


	//----- nvinfo : EIATTR_KPARAM_INFO
	.align		4
.L_2665:
        /*00a8*/ 	.byte	0x04, 0x17
        /*00aa*/ 	.short	(.L_2667 - .L_2666)
.L_2666:
        /*00ac*/ 	.word	0x00000000
        /*00b0*/ 	.short	0x0001
        /*00b2*/ 	.short	0x0008
        /*00b4*/ 	.byte	0x00, 0xf0, 0x21, 0x00


	//----- nvinfo : EIATTR_KPARAM_INFO
	.align		4
.L_2667:
        /*00b8*/ 	.byte	0x04, 0x17
        /*00ba*/ 	.short	(.L_2669 - .L_2668)
.L_2668:
        /*00bc*/ 	.word	0x00000000
        /*00c0*/ 	.short	0x0000
        /*00c2*/ 	.short	0x0000
        /*00c4*/ 	.byte	0x00, 0xf0, 0x21, 0x00


	//----- nvinfo : EIATTR_SPARSE_MMA_MASK
	.align		4
.L_2669:
        /*00c8*/ 	.byte	0x03, 0x50
        /*00ca*/ 	.short	0x0000


	//----- nvinfo : EIATTR_MAXREG_COUNT
	.align		4
        /*00cc*/ 	.byte	0x03, 0x1b
        /*00ce*/ 	.short	0x00ff


	//----- nvinfo : EIATTR_NUM_BARRIERS
	.align		4
        /*00d0*/ 	.byte	0x02, 0x4c
        /*00d2*/ 	.byte	0x01
	.zero		1


	//----- nvinfo : EIATTR_MERCURY_ISA_VERSION
	.align		4
        /*00d4*/ 	.byte	0x03, 0x5f
        /*00d6*/ 	.short	0x0101


	//----- nvinfo : EIATTR_COOP_GROUP_MASK_REGIDS
	.align		4
        /*00d8*/ 	.byte	0x04, 0x29
        /*00da*/ 	.short	(.L_2671 - .L_2670)


	//   ....[0]....
.L_2670:
        /*00dc*/ 	.word	0xffffffff


	//   ....[1]....
        /*00e0*/ 	.word	0xffffffff


	//   ....[2]....
        /*00e4*/ 	.word	0xffffffff


	//   ....[3]....
        /*00e8*/ 	.word	0xffffffff


	//   ....[4]....
        /*00ec*/ 	.word	0xffffffff


	//   ....[5]....
        /*00f0*/ 	.word	0xffffffff


	//   ....[6]....
        /*00f4*/ 	.word	0xffffffff


	//   ....[7]....
        /*00f8*/ 	.word	0xffffffff


	//   ....[8]....
        /*00fc*/ 	.word	0xffffffff


	//   ....[9]....
        /*0100*/ 	.word	0xffffffff


	//   ....[10]....
        /*0104*/ 	.word	0xffffffff


	//   ....[11]....
        /*0108*/ 	.word	0xffffffff


	//   ....[12]....
        /*010c*/ 	.word	0xffffffff


	//   ....[13]....
        /*0110*/ 	.word	0xffffffff


	//   ....[14]....
        /*0114*/ 	.word	0xffffffff


	//   ....[15]....
        /*0118*/ 	.word	0xffffffff


	//   ....[16]....
        /*011c*/ 	.word	0xffffffff


	//   ....[17]....
        /*0120*/ 	.word	0xffffffff


	//   ....[18]....
        /*0124*/ 	.word	0xffffffff


	//   ....[19]....
        /*0128*/ 	.word	0xffffffff


	//   ....[20]....
        /*012c*/ 	.word	0xffffffff


	//   ....[21]....
        /*0130*/ 	.word	0xffffffff


	//   ....[22]....
        /*0134*/ 	.word	0xffffffff


	//   ....[23]....
        /*0138*/ 	.word	0xffffffff


	//   ....[24]....
        /*013c*/ 	.word	0xffffffff


	//   ....[25]....
        /*0140*/ 	.word	0xffffffff


	//   ....[26]....
        /*0144*/ 	.word	0xffffffff


	//   ....[27]....
        /*0148*/ 	.word	0xffffffff


	//   ....[28]....
        /*014c*/ 	.word	0xffffffff


	//   ....[29]....
        /*0150*/ 	.word	0xffffffff


	//   ....[30]....
        /*0154*/ 	.word	0xffffffff


	//   ....[31]....
        /*0158*/ 	.word	0xffffffff


	//   ....[32]....
        /*015c*/ 	.word	0xffffffff


	//   ....[33]....
        /*0160*/ 	.word	0xffffffff


	//   ....[34]....
        /*0164*/ 	.word	0xffffffff


	//   ....[35]....
        /*0168*/ 	.word	0xffffffff


	//   ....[36]....
        /*016c*/ 	.word	0xffffffff


	//   ....[37]....
        /*0170*/ 	.word	0xffffffff


	//   ....[38]....
        /*0174*/ 	.word	0xffffffff


	//   ....[39]....
        /*0178*/ 	.word	0xffffffff


	//   ....[40]....
        /*017c*/ 	.word	0xffffffff


	//   ....[41]....
        /*0180*/ 	.word	0xffffffff


	//   ....[42]....
        /*0184*/ 	.word	0xffffffff


	//   ....[43]....
        /*0188*/ 	.word	0xffffffff


	//   ....[44]....
        /*018c*/ 	.word	0xffffffff


	//   ....[45]....
        /*0190*/ 	.word	0xffffffff


	//   ....[46]....
        /*0194*/ 	.word	0xffffffff


	//   ....[47]....
        /*0198*/ 	.word	0xffffffff


	//   ....[48]....
        /*019c*/ 	.word	0xffffffff


	//   ....[49]....
        /*01a0*/ 	.word	0xffffffff


	//   ....[50]....
        /*01a4*/ 	.word	0xffffffff


	//   ....[51]....
        /*01a8*/ 	.word	0xffffffff


	//   ....[52]....
        /*01ac*/ 	.word	0xffffffff


	//   ....[53]....
        /*01b0*/ 	.word	0xffffffff


	//   ....[54]....
        /*01b4*/ 	.word	0xffffffff


	//   ....[55]....
        /*01b8*/ 	.word	0xffffffff


	//   ....[56]....
        /*01bc*/ 	.word	0xffffffff


	//   ....[57]....
        /*01c0*/ 	.word	0xffffffff


	//   ....[58]....
        /*01c4*/ 	.word	0xffffffff


	//   ....[59]....
        /*01c8*/ 	.word	0xffffffff


	//   ....[60]....
        /*01cc*/ 	.word	0xffffffff


	//   ....[61]....
        /*01d0*/ 	.word	0xffffffff


	//   ....[62]....
        /*01d4*/ 	.word	0xffffffff


	//   ....[63]....
        /*01d8*/ 	.word	0xffffffff


	//   ....[64]....
        /*01dc*/ 	.word	0xffffffff


	//   ....[65]....
        /*01e0*/ 	.word	0xffffffff


	//   ....[66]....
        /*01e4*/ 	.word	0xffffffff


	//   ....[67]....
        /*01e8*/ 	.word	0xffffffff


	//   ....[68]....
        /*01ec*/ 	.word	0xffffffff


	//   ....[69]....
        /*01f0*/ 	.word	0xffffffff


	//   ....[70]....
        /*01f4*/ 	.word	0xffffffff


	//   ....[71]....
        /*01f8*/ 	.word	0xffffffff


	//   ....[72]....
        /*01fc*/ 	.word	0xffffffff


	//   ....[73]....
        /*0200*/ 	.word	0xffffffff


	//   ....[74]....
        /*0204*/ 	.word	0xffffffff


	//   ....[75]....
        /*0208*/ 	.word	0xffffffff


	//   ....[76]....
        /*020c*/ 	.word	0xffffffff


	//   ....[77]....
        /*0210*/ 	.word	0xffffffff


	//   ....[78]....
        /*0214*/ 	.word	0xffffffff


	//   ....[79]....
        /*0218*/ 	.word	0xffffffff


	//   ....[80]....
        /*021c*/ 	.word	0xffffffff


	//   ....[81]....
        /*0220*/ 	.word	0xffffffff


	//   ....[82]....
        /*0224*/ 	.word	0xffffffff


	//   ....[83]....
        /*0228*/ 	.word	0xffffffff


	//   ....[84]....
        /*022c*/ 	.word	0xffffffff


	//   ....[85]....
        /*0230*/ 	.word	0xffffffff


	//   ....[86]....
        /*0234*/ 	.word	0xffffffff


	//   ....[87]....
        /*0238*/ 	.word	0xffffffff


	//   ....[88]....
        /*023c*/ 	.word	0xffffffff


	//   ....[89]....
        /*0240*/ 	.word	0xffffffff


	//   ....[90]....
        /*0244*/ 	.word	0xffffffff


	//   ....[91]....
        /*0248*/ 	.word	0xffffffff


	//----- nvinfo : EIATTR_COOP_GROUP_INSTR_OFFSETS
	.align		4
.L_2671:
        /*024c*/ 	.byte	0x04, 0x28
        /*024e*/ 	.short	(.L_2673 - .L_2672)


	//   ....[0]....
.L_2672:
        /*0250*/ 	.word	0x00000060


	//   ....[1]....
        /*0254*/ 	.word	0x00000220


	//   ....[2]....
        /*0258*/ 	.word	0x00000290


	//   ....[3]....
        /*025c*/ 	.word	0x000002e0


	//   ....[4]....
        /*0260*/ 	.word	0x000002f0


	//   ....[5]....
        /*0264*/ 	.word	0x00000340


	//   ....[6]....
        /*0268*/ 	.word	0x00000350


	//   ....[7]....
        /*026c*/ 	.word	0x000003a0


	//   ....[8]....
        /*0270*/ 	.word	0x000003b0


	//   ....[9]....
        /*0274*/ 	.word	0x00000400


	//   ....[10]....
        /*0278*/ 	.word	0x00000410


	//   ....[11]....
        /*027c*/ 	.word	0x00000490


	//   ....[12]....
        /*0280*/ 	.word	0x000004d0


	//   ....[13]....
        /*0284*/ 	.word	0x000004e0


	//   ....[14]....
        /*0288*/ 	.word	0x00000530


	//   ....[15]....
        /*028c*/ 	.word	0x00000540


	//   ....[16]....
        /*0290*/ 	.word	0x000005b0


	//   ....[17]....
        /*0294*/ 	.word	0x000005c0


	//   ....[18]....
        /*0298*/ 	.word	0x000006a0


	//   ....[19]....
        /*029c*/ 	.word	0x000006e0


	//   ....[20]....
        /*02a0*/ 	.word	0x00000960


	//   ....[21]....
        /*02a4*/ 	.word	0x00000970


	//   ....[22]....
        /*02a8*/ 	.word	0x000009c0


	//   ....[23]....
        /*02ac*/ 	.word	0x000009d0


	//   ....[24]....
        /*02b0*/ 	.word	0x00000a20


	//   ....[25]....
        /*02b4*/ 	.word	0x00000a30


	//   ....[26]....
        /*02b8*/ 	.word	0x00000a80


	//   ....[27]....
        /*02bc*/ 	.word	0x00000a90


	//   ....[28]....
        /*02c0*/ 	.word	0x00000ae0


	//   ....[29]....
        /*02c4*/ 	.word	0x00000af0


	//   ....[30]....
        /*02c8*/ 	.word	0x00000b90


	//   ....[31]....
        /*02cc*/ 	.word	0x00000bd0


	//   ....[32]....
        /*02d0*/ 	.word	0x00000be0


	//   ....[33]....
        /*02d4*/ 	.word	0x00000c30


	//   ....[34]....
        /*02d8*/ 	.word	0x00000c40


	//   ....[35]....
        /*02dc*/ 	.word	0x00000c90


	//   ....[36]....
        /*02e0*/ 	.word	0x00000ca0


	//   ....[37]....
        /*02e4*/ 	.word	0x00000cf0


	//   ....[38]....
        /*02e8*/ 	.word	0x00000d00


	//   ....[39]....
        /*02ec*/ 	.word	0x00000d80


	//   ....[40]....
        /*02f0*/ 	.word	0x00000dc0


	//   ....[41]....
        /*02f4*/ 	.word	0x00000dd0


	//   ....[42]....
        /*02f8*/ 	.word	0x00000e20


	//   ....[43]....
        /*02fc*/ 	.word	0x00000e30


	//   ....[44]....
        /*0300*/ 	.word	0x00000e80


	//   ....[45]....
        /*0304*/ 	.word	0x00000e90


	//   ....[46]....
        /*0308*/ 	.word	0x00000ee0


	//   ....[47]....
        /*030c*/ 	.word	0x00000ef0


	//   ....[48]....
        /*0310*/ 	.word	0x00000f70


	//   ....[49]....
        /*0314*/ 	.word	0x00000fb0


	//   ....[50]....
        /*0318*/ 	.word	0x00000fc0


	//   ....[51]....
        /*031c*/ 	.word	0x00001010


	//   ....[52]....
        /*0320*/ 	.word	0x00001020


	//   ....[53]....
        /*0324*/ 	.word	0x00001080


	//   ....[54]....
        /*0328*/ 	.word	0x00001090


	//   ....[55]....
        /*032c*/ 	.word	0x00001140


	//   ....[56]....
        /*0330*/ 	.word	0x00001190


	//   ....[57]....
        /*0334*/ 	.word	0x000018f0


	//   ....[58]....
        /*0338*/ 	.word	0x00001920


	//   ....[59]....
        /*033c*/ 	.word	0x000019a0


	//   ....[60]....
        /*0340*/ 	.word	0x000019b0


	//   ....[61]....
        /*0344*/ 	.word	0x00001a00


	//   ....[62]....
        /*0348*/ 	.word	0x00001a10


	//   ....[63]....
        /*034c*/ 	.word	0x00001a60


	//   ....[64]....
        /*0350*/ 	.word	0x00001a70


	//   ....[65]....
        /*0354*/ 	.word	0x00001ac0


	//   ....[66]....
        /*0358*/ 	.word	0x00001ad0


	//   ....[67]....
        /*035c*/ 	.word	0x00001b80


	//   ....[68]....
        /*0360*/ 	.word	0x00001bb0


	//   ....[69]....
        /*0364*/ 	.word	0x00001c30


	//   ....[70]....
        /*0368*/ 	.word	0x00001c40


	//   ....[71]....
        /*036c*/ 	.word	0x00001c90


	//   ....[72]....
        /*0370*/ 	.word	0x00001ca0


	//   ....[73]....
        /*0374*/ 	.word	0x00001cf0


	//   ....[74]....
        /*0378*/ 	.word	0x00001d00


	//   ....[75]....
        /*037c*/ 	.word	0x00001d70


	//   ....[76]....
        /*0380*/ 	.word	0x00001d80


	//   ....[77]....
        /*0384*/ 	.word	0x00001e70


	//   ....[78]....
        /*0388*/ 	.word	0x00001e80


	//   ....[79]....
        /*038c*/ 	.word	0x00001ed0


	//   ....[80]....
        /*0390*/ 	.word	0x00001ee0


	//   ....[81]....
        /*0394*/ 	.word	0x00001f30


	//   ....[82]....
        /*0398*/ 	.word	0x00001f40


	//   ....[83]....
        /*039c*/ 	.word	0x00001f90


	//   ....[84]....
        /*03a0*/ 	.word	0x00001fa0


	//   ....[85]....
        /*03a4*/ 	.word	0x00001ff0


	//   ....[86]....
        /*03a8*/ 	.word	0x00002000


	//   ....[87]....
        /*03ac*/ 	.word	0x000021f0


	//   ....[88]....
        /*03b0*/ 	.word	0x00002250


	//   ....[89]....
        /*03b4*/ 	.word	0x00002270


	//   ....[90]....
        /*03b8*/ 	.word	0x000022a0


	//   ....[91]....
        /*03bc*/ 	.word	0x000022d0


	//----- nvinfo : EIATTR_EXIT_INSTR_OFFSETS
	.align		4
.L_2673:
        /*03c0*/ 	.byte	0x04, 0x1c
        /*03c2*/ 	.short	(.L_2675 - .L_2674)


	//   ....[0]....
.L_2674:
        /*03c4*/ 	.word	0x000000a0


	//   ....[1]....
        /*03c8*/ 	.word	0x000025a0


	//----- nvinfo : EIATTR_CRS_STACK_SIZE
	.align		4
.L_2675:
        /*03cc*/ 	.byte	0x04, 0x1e
        /*03ce*/ 	.short	(.L_2677 - .L_2676)
.L_2676:
        /*03d0*/ 	.word	0x00000000


	//----- nvinfo : EIATTR_CBANK_PARAM_SIZE
	.align		4
.L_2677:
        /*03d4*/ 	.byte	0x03, 0x19
        /*03d6*/ 	.short	0x0060


	//----- nvinfo : EIATTR_PARAM_CBANK
	.align		4
        /*03d8*/ 	.byte	0x04, 0x0a
        /*03da*/ 	.short	(.L_2679 - .L_2678)
	.align		4
.L_2678:
        /*03dc*/ 	.word	index@(.nv.constant0._ZN4vllm3moe44grouped_topk_fused_small_expert_count_kernelIf6__halfiLNS0_11ScoringFuncE0ELi256ELb1ELi8EEEvPT_PfPT1_PKT0_llllllbd)
        /*03e0*/ 	.short	0x0210
        /*03e2*/ 	.short	0x0060


	//----- nvinfo : EIATTR_SW_WAR
	.align		4
.L_2679:
        /*03e4*/ 	.byte	0x04, 0x36
        /*03e6*/ 	.short	(.L_2681 - .L_2680)
.L_2680:
        /*03e8*/ 	.word	0x00000008
.L_2681:


//--------------------- .nv.info._ZN4vllm3moe25grouped_topk_fused_kernelIffiLNS0_11ScoringFuncE0EEEvPT_PfPT1_PKT0_lllllbd --------------------------
	.section	.nv.info._ZN4vllm3moe25grouped_topk_fused_kernelIffiLNS0_11ScoringFuncE0EEEvPT_PfPT1_PKT0_lllllbd,"",@"SHT_CUDA_INFO"
	.sectionflags	@""
	.align	4


	//----- nvinfo : EIATTR_CUDA_API_VERSION
	.align		4
        /*0000*/ 	.byte	0x04, 0x37
        /*0002*/ 	.short	(.L_2683 - .L_2682)
.L_2682:
        /*0004*/ 	.word	0x00000082


	//----- nvinfo : EIATTR_KPARAM_INFO
	.align		4
.L_2683:
        /*0008*/ 	.byte	0x04, 0x17
        /*000a*/ 	.short	(.L_2685 - .L_2684)
.L_2684:
        /*000c*/ 	.word	0x00000000
        /*0010*/ 	.short	0x000a
        /*0012*/ 	.short	0x0050
        /*0014*/ 	.byte	0x00, 0xf0, 0x21, 0x00


	//----- nvinfo : EIATTR_KPARAM_INFO
	.align		4
.L_2685:
        /*0018*/ 	.byte	0x04, 0x17
        /*001a*/ 	.short	(.L_2687 - .L_2686)
.L_2686:
        /*001c*/ 	.word	0x00000000
        /*0020*/ 	.short	0x0009
        /*0022*/ 	.short	0x0048
        /*0024*/ 	.byte	0x00, 0xf0, 0x05, 0x00


	//----- nvinfo : EIATTR_KPARAM_INFO
	.align		4
.L_2687:
        /*0028*/ 	.byte	0x04, 0x17
        /*002a*/ 	.short	(.L_2689 - .L_2688)
.L_2688:
        /*002c*/ 	.word	0x00000000
        /*0030*/ 	.short	0x0008
        /*0032*/ 	.short	0x0040
        /*0034*/ 	.byte	0x00, 0xf0, 0x21, 0x00


	//----- nvinfo : EIATTR_KPARAM_INFO
	.align		4
.L_2689:
        /*0038*/ 	.byte	0x04, 0x17
        /*003a*/ 	.short	(.L_2691 - .L_2690)
.L_2690:
        /*003c*/ 	.word	0x00000000
        /*0040*/ 	.short	0x0007
        /*0042*/ 	.short	0x0038
        /*0044*/ 	.byte	0x00, 0xf0, 0x21, 0x00


	//----- nvinfo : EIATTR_KPARAM_INFO
	.align		4
.L_2691:
        /*0048*/ 	.byte	0x04, 0x17
        /*004a*/ 	.short	(.L_2693 - .L_2692)
.L_2692:
        /*004c*/ 	.word	0x00000000
        /*0050*/ 	.short	0x0006
        /*0052*/ 	.short	0x0030
        /*0054*/ 	.byte	0x00, 0xf0, 0x21, 0x00


	//----- nvinfo : EIATTR_KPARAM_INFO
	.align		4
.L_2693:
        /*0058*/ 	.byte	0x04, 0x17
        /*005a*/ 	.short	(.L_2695 - .L_2694)
.L_2694:
        /*005c*/ 	.word	0x00000000
        /*0060*/ 	.short	0x0005
        /*0062*/ 	.short	0x0028
        /*0064*/ 	.byte	0x00, 0xf0, 0x21, 0x00


	//----- nvinfo : EIATTR_KPARAM_INFO
	.align		4
.L_2695:
        /*0068*/ 	.byte	0x04, 0x17
        /*006a*/ 	.short	(.L_2697 - .L_2696)
.L_2696:
        /*006c*/ 	.word	0x00000000
        /*0070*/ 	.short	0x0004
        /*0072*/ 	.short	0x0020
        /*0074*/ 	.byte	0x00, 0xf0, 0x21, 0x00


	//----- nvinfo : EIATTR_KPARAM_INFO
	.align		4
.L_2697:
        /*0078*/ 	.byte	0x04, 0x17
        /*007a*/ 	.short	(.L_2699 - .L_2698)
.L_2698:
        /*007c*/ 	.word	0x00000000
        /*0080*/ 	.short	0x0003
        /*0082*/ 	.short	0x0018
        /*0084*/ 	.byte	0x00, 0xf0, 0x21, 0x00


	//----- nvinfo : EIATTR_KPARAM_INFO
	.align		4
.L_2699:
        /*0088*/ 	.byte	0x04, 0x17
        /*008a*/ 	.short	(.L_2701 - .L_2700)
.L_2700:
        /*008c*/ 	.word	0x00000000
        /*0090*/ 	.short	0x0002
        /*0092*/ 	.short	0x0010
        /*0094*/ 	.byte	0x00, 0xf0, 0x21, 0x00


	//----- nvinfo : EIATTR_KPARAM_INFO
	.align		4
.L_2701:
        /*0098*/ 	.byte	0x04, 0x17
        /*009a*/ 	.short	(.L_2703 - .L_2702)
.L_2702:
        /*009c*/ 	.word	0x00000000
        /*00a0*/ 	.short	0x0001
        /*00a2*/ 	.short	0x0008
        /*00a4*/ 	.byte	0x00, 0xf0, 0x21, 0x00


	//----- nvinfo : EIATTR_KPARAM_INFO
	.align		4
.L_2703:
        /*00a8*/ 	.byte	0x04, 0x17
        /*00aa*/ 	.short	(.L_2705 - .L_2704)
.L_2704:
        /*00ac*/ 	.word	0x00000000
        /*00b0*/ 	.short	0x0000
        /*00b2*/ 	.short	0x0000
        /*00b4*/ 	.byte	0x00, 0xf0, 0x21, 0x00


	//----- nvinfo : EIATTR_SPARSE_MMA_MASK
	.align		4
.L_2705:
        /*00b8*/ 	.byte	0x03, 0x50
        /*00ba*/ 	.short	0x0000


	//----- nvinfo : EIATTR_MAXREG_COUNT
	.align		4
        /*00bc*/ 	.byte	0x03, 0x1b
        /*00be*/ 	.short	0x00ff


	//----- nvinfo : EIATTR_NUM_BARRIERS
	.align		4
        /*00c0*/ 	.byte	0x02, 0x4c
        /*00c2*/ 	.byte	0x01
	.zero		1


	//----- nvinfo : EIATTR_MERCURY_ISA_VERSION
	.align		4
        /*00c4*/ 	.byte	0x03, 0x5f
        /*00c6*/ 	.short	0x0101


	//----- nvinfo : EIATTR_COOP_GROUP_MASK_REGIDS
	.align		4
        /*00c8*/ 	.byte	0x04, 0x29
        /*00ca*/ 	.short	(.L_2707 - .L_2706)


	//   ....[0]....
.L_2706:
        /*00cc*/ 	.word	0xffffffff


	//   ....[1]....
        /*00d0*/ 	.word	0xffffffff


	//   ....[2]....
        /*00d4*/ 	.word	0xffffffff


	//   ....[3]....
        /*00d8*/ 	.word	0xffffffff


	//   ....[4]....
        /*00dc*/ 	.word	0xffffffff


	//   ....[5]....
        /*00e0*/ 	.word	0xffffffff


	//   ....[6]....
        /*00e4*/ 	.word	0xffffffff


	//   ....[7]....
        /*00e8*/ 	.word	0xffffffff


	//   ....[8]....
        /*00ec*/ 	.word	0xffffffff


	//   ....[9]....
        /*00f0*/ 	.word	0xffffffff


	//   ....[10]....
        /*00f4*/ 	.word	0xffffffff


	//   ....[11]....
        /*00f8*/ 	.word	0xffffffff


	//   ....[12]....
        /*00fc*/ 	.word	0xffffffff


	//   ....[13]....
        /*0100*/ 	.word	0xffffffff


	//   ....[14]....
        /*0104*/ 	.word	0xffffffff


	//   ....[15]....
        /*0108*/ 	.word	0xffffffff


	//   ....[16]....
        /*010c*/ 	.word	0xffffffff


	//   ....[17]....
        /*0110*/ 	.word	0xffffffff


	//   ....[18]....
        /*0114*/ 	.word	0xffffffff


	//   ....[19]....
        /*0118*/ 	.word	0xffffffff


	//   ....[20]....
        /*011c*/ 	.word	0xffffffff


	//   ....[21]....
        /*0120*/ 	.word	0xffffffff


	//   ....[22]....
        /*0124*/ 	.word	0xffffffff


	//   ....[23]....
        /*0128*/ 	.word	0xffffffff


	//   ....[24]....
        /*012c*/ 	.word	0xffffffff


	//   ....[25]....
        /*0130*/ 	.word	0xffffffff


	//   ....[26]....
        /*0134*/ 	.word	0xffffffff


	//   ....[27]....
        /*0138*/ 	.word	0xffffffff


	//   ....[28]....
        /*013c*/ 	.word	0xffffffff


	//   ....[29]....
        /*0140*/ 	.word	0xffffffff


	//   ....[30]....
        /*0144*/ 	.word	0xffffffff


	//   ....[31]....
        /*0148*/ 	.word	0xffffffff


	//   ....[32]....
        /*014c*/ 	.word	0xffffffff


	//   ....[33]....
        /*0150*/ 	.word	0xffffffff


	//   ....[34]....
        /*0154*/ 	.word	0xffffffff


	//   ....[35]....
        /*0158*/ 	.word	0xffffffff


	//   ....[36]....
        /*015c*/ 	.word	0xffffffff


	//   ....[37]....
        /*0160*/ 	.word	0xffffffff


	//   ....[38]....
        /*0164*/ 	.word	0xffffffff


	//   ....[39]....
        /*0168*/ 	.word	0xffffffff


	//   ....[40]....
        /*016c*/ 	.word	0xffffffff


	//   ....[41]....
        /*0170*/ 	.word	0xffffffff


	//   ....[42]....
        /*0174*/ 	.word	0xffffffff


	//   ....[43]....
        /*0178*/ 	.word	0xffffffff


	//   ....[44]....
        /*017c*/ 	.word	0xffffffff


	//   ....[45]....
        /*0180*/ 	.word	0xffffffff


	//   ....[46]....
        /*0184*/ 	.word	0xffffffff


	//   ....[47]....
        /*0188*/ 	.word	0xffffffff


	//   ....[48]....
        /*018c*/ 	.word	0xffffffff


	//   ....[49]....
        /*0190*/ 	.word	0xffffffff


	//   ....[50]....
        /*0194*/ 	.word	0xffffffff


	//   ....[51]....
        /*0198*/ 	.word	0xffffffff


	//   ....[52]....
        /*019c*/ 	.word	0xffffffff


	//   ....[53]....
        /*01a0*/ 	.word	0xffffffff


	//   ....[54]....
        /*01a4*/ 	.word	0xffffffff


	//   ....[55]....
        /*01a8*/ 	.word	0xffffffff


	//   ....[56]....
        /*01ac*/ 	.word	0xffffffff


	//   ....[57]....
        /*01b0*/ 	.word	0xffffffff


	//   ....[58]....
        /*01b4*/ 	.word	0xffffffff


	//   ....[59]....
        /*01b8*/ 	.word	0xffffffff


	//   ....[60]....
        /*01bc*/ 	.word	0xffffffff


	//   ....[61]....
        /*01c0*/ 	.word	0xffffffff


	//   ....[62]....
        /*01c4*/ 	.word	0xffffffff


	//   ....[63]....
        /*01c8*/ 	.word	0xffffffff


	//   ....[64]....
        /*01cc*/ 	.word	0xffffffff


	//   ....[65]....
        /*01d0*/ 	.word	0xffffffff


	//   ....[66]....
        /*01d4*/ 	.word	0xffffffff


	//   ....[67]....
        /*01d8*/ 	.word	0xffffffff


	//   ....[68]....
        /*01dc*/ 	.word	0xffffffff


	//   ....[69]....
        /*01e0*/ 	.word	0xffffffff


	//   ....[70]....
        /*01e4*/ 	.word	0xffffffff


	//   ....[71]....
        /*01e8*/ 	.word	0xffffffff


	//   ....[72]....
        /*01ec*/ 	.word	0xffffffff


	//   ....[73]....
        /*01f0*/ 	.word	0xffffffff


	//   ....[74]....
        /*01f4*/ 	.word	0xffffffff


	//   ....[75]....
        /*01f8*/ 	.word	0xffffffff


	//   ....[76]....
        /*01fc*/ 	.word	0xffffffff


	//   ....[77]....
        /*0200*/ 	.word	0xffffffff


	//   ....[78]....
        /*0204*/ 	.word	0xffffffff


	//   ....[79]....
        /*0208*/ 	.word	0xffffffff


	//   ....[80]....
        /*020c*/ 	.word	0xffffffff


	//   ....[81]....
        /*0210*/ 	.word	0xffffffff


	//   ....[82]....
        /*0214*/ 	.word	0xffffffff


	//   ....[83]....
        /*0218*/ 	.word	0xffffffff


	//   ....[84]....
        /*021c*/ 	.word	0xffffffff


	//   ....[85]....
        /*0220*/ 	.word	0xffffffff


	//   ....[86]....
        /*0224*/ 	.word	0xffffffff


	//   ....[87]....
        /*0228*/ 	.word	0xffffffff


	//   ....[88]....
        /*022c*/ 	.word	0xffffffff


	//   ....[89]....
        /*0230*/ 	.word	0xffffffff


	//   ....[90]....
        /*0234*/ 	.word	0xffffffff


	//   ....[91]....
        /*0238*/ 	.word	0xffffffff


	//   ....[92]....
        /*023c*/ 	.word	0xffffffff


	//   ....[93]....
        /*0240*/ 	.word	0xffffffff


	//   ....[94]....
        /*0244*/ 	.word	0xffffffff


	//   ....[95]....
        /*0248*/ 	.word	0xffffffff


	//   ....[96]....
        /*024c*/ 	.word	0xffffffff


	//   ....[97]....
        /*0250*/ 	.word	0xffffffff


	//   ....[98]....
        /*0254*/ 	.word	0xffffffff


	//   ....[99]....
        /*0258*/ 	.word	0xffffffff


	//   ....[100]....
        /*025c*/ 	.word	0xffffffff


	//   ....[101]....
        /*0260*/ 	.word	0xffffffff


	//   ....[102]....
        /*0264*/ 	.word	0xffffffff


	//   ....[103]....
        /*0268*/ 	.word	0xffffffff


	//   ....[104]....
        /*026c*/ 	.word	0xffffffff


	//   ....[105]....
        /*0270*/ 	.word	0xffffffff


	//   ....[106]....
        /*0274*/ 	.word	0xffffffff


	//   ....[107]....
        /*0278*/ 	.word	0xffffffff


	//   ....[108]....
        /*027c*/ 	.word	0xffffffff


	//   ....[109]....
        /*0280*/ 	.word	0xffffffff


	//   ....[110]....
        /*0284*/ 	.word	0xffffffff


	//   ....[111]....
        /*0288*/ 	.word	0xffffffff


	//   ....[112]....
        /*028c*/ 	.word	0xffffffff


	//   ....[113]....
        /*0290*/ 	.word	0xffffffff


	//   ....[114]....
        /*0294*/ 	.word	0xffffffff


	//   ....[115]....
        /*0298*/ 	.word	0xffffffff


	//   ....[116]....
        /*029c*/ 	.word	0xffffffff


	//   ....[117]....
        /*02a0*/ 	.word	0xffffffff


	//   ....[118]....
        /*02a4*/ 	.word	0xffffffff


	//   ....[119]....
        /*02a8*/ 	.word	0xffffffff


	//   ....[120]....
        /*02ac*/ 	.word	0xffffffff


	//   ....[121]....
        /*02b0*/ 	.word	0xffffffff


	//   ....[122]....
        /*02b4*/ 	.word	0xffffffff


	//   ....[123]....
        /*02b8*/ 	.word	0xffffffff


	//   ....[124]....
        /*02bc*/ 	.word	0xffffffff


	//   ....[125]....
        /*02c0*/ 	.word	0xffffffff


	//   ....[126]....
        /*02c4*/ 	.word	0xffffffff


	//   ....[127]....
        /*02c8*/ 	.word	0xffffffff


	//   ....[128]....
        /*02cc*/ 	.word	0xffffffff


	//   ....[129]....
        /*02d0*/ 	.word	0xffffffff


	//   ....[130]....
        /*02d4*/ 	.word	0xffffffff


	//   ....[131]....
        /*02d8*/ 	.word	0xffffffff


	//   ....[132]....
        /*02dc*/ 	.word	0xffffffff


	//   ....[133]....
        /*02e0*/ 	.word	0xffffffff


	//   ....[134]....
        /*02e4*/ 	.word	0xffffffff


	//   ....[135]....
        /*02e8*/ 	.word	0xffffffff


	//   ....[136]....
        /*02ec*/ 	.word	0xffffffff


	//   ....[137]....
        /*02f0*/ 	.word	0xffffffff


	//   ....[138]....
        /*02f4*/ 	.word	0xffffffff


	//   ....[139]....
        /*02f8*/ 	.word	0xffffffff


	//   ....[140]....
        /*02fc*/ 	.word	0xffffffff


	//   ....[141]....
        /*0300*/ 	.word	0xffffffff


	//   ....[142]....
        /*0304*/ 	.word	0xffffffff


	//   ....[143]....
        /*0308*/ 	.word	0xffffffff


	//   ....[144]....
        /*030c*/ 	.word	0xffffffff


	//   ....[145]....
        /*0310*/ 	.word	0xffffffff


	//   ....[146]....
        /*0314*/ 	.word	0xffffffff


	//   ....[147]....
        /*0318*/ 	.word	0xffffffff


	//   ....[148]....
        /*031c*/ 	.word	0xffffffff


	//   ....[149]....
        /*0320*/ 	.word	0xffffffff


	//   ....[150]....
        /*0324*/ 	.word	0xffffffff


	//   ....[151]....
        /*0328*/ 	.word	0xffffffff


	//   ....[152]....
        /*032c*/ 	.word	0xffffffff


	//   ....[153]....
        /*0330*/ 	.word	0xffffffff


	//   ....[154]....
        /*0334*/ 	.word	0xffffffff


	//   ....[155]....
        /*0338*/ 	.word	0xffffffff


	//   ....[156]....
        /*033c*/ 	.word	0xffffffff


	//   ....[157]....
        /*0340*/ 	.word	0xffffffff


	//   ....[158]....
        /*0344*/ 	.word	0xffffffff


	//   ....[159]....
        /*0348*/ 	.word	0xffffffff


	//   ....[160]....
        /*034c*/ 	.word	0xffffffff


	//   ....[161]....
        /*0350*/ 	.word	0xffffffff


	//   ....[162]....
        /*0354*/ 	.word	0xffffffff


	//   ....[163]....
        /*0358*/ 	.word	0xffffffff


	//   ....[164]....
        /*035c*/ 	.word	0xffffffff


	//   ....[165]....
        /*0360*/ 	.word	0xffffffff


	//   ....[166]....
        /*0364*/ 	.word	0xffffffff


	//   ....[167]....
        /*0368*/ 	.word	0xffffffff


	//   ....[168]....
        /*036c*/ 	.word	0xffffffff


	//   ....[169]....
        /*0370*/ 	.word	0xffffffff


	//   ....[170]....
        /*0374*/ 	.word	0xffffffff


	//   ....[171]....
        /*0378*/ 	.word	0xffffffff


	//   ....[172]....
        /*037c*/ 	.word	0xffffffff


	//   ....[173]....
        /*0380*/ 	.word	0xffffffff


	//   ....[174]....
        /*0384*/ 	.word	0xffffffff


	//   ....[175]....
        /*0388*/ 	.word	0xffffffff


	//   ....[176]....
        /*038c*/ 	.word	0xffffffff


	//   ....[177]....
        /*0390*/ 	.word	0xffffffff


	//   ....[178]....
        /*0394*/ 	.word	0xffffffff


	//   ....[179]....
        /*0398*/ 	.word	0xffffffff


	//   ....[180]....
        /*039c*/ 	.word	0xffffffff


	//   ....[181]....
        /*03a0*/ 	.word	0xffffffff


	//   ....[182]....
        /*03a4*/ 	.word	0xffffffff


	//   ....[183]....
        /*03a8*/ 	.word	0xffffffff


	//   ....[184]....
        /*03ac*/ 	.word	0xffffffff


	//   ....[185]....
        /*03b0*/ 	.word	0xffffffff


	//   ....[186]....
        /*03b4*/ 	.word	0x05000005


	//   ....[187]....
        /*03b8*/ 	.word	0x05000005


	//   ....[188]....
        /*03bc*/ 	.word	0x05000005


	//   ....[189]....
        /*03c0*/ 	.word	0x05000005


	//   ....[190]....
        /*03c4*/ 	.word	0x05000005


	//   ....[191]....
        /*03c8*/ 	.word	0x05000005


	//   ....[192]....
        /*03cc*/ 	.word	0x05000005


	//   ....[193]....
        /*03d0*/ 	.word	0x05000005


	//   ....[194]....
        /*03d4*/ 	.word	0x05000005


	//   ....[195]....
        /*03d8*/ 	.word	0x05000005


	//   ....[196]....
        /*03dc*/ 	.word	0x05000005


	//   ....[197]....
        /*03e0*/ 	.word	0x05000005


	//   ....[198]....
        /*03e4*/ 	.word	0x05000005


	//   ....[199]....
        /*03e8*/ 	.word	0x05000005


	//   ....[200]....
        /*03ec*/ 	.word	0x05000005


	//   ....[201]....
        /*03f0*/ 	.word	0x05000005


	//   ....[202]....
        /*03f4*/ 	.word	0x05000005


	//   ....[203]....
        /*03f8*/ 	.word	0x05000005


	//   ....[204]....
        /*03fc*/ 	.word	0x05000005


	//   ....[205]....
        /*0400*/ 	.word	0x05000005


	//   ....[206]....
        /*0404*/ 	.word	0x05000005


	//   ....[207]....
        /*0408*/ 	.word	0x05000005


	//   ....[208]....
        /*040c*/ 	.word	0x05000005


	//   ....[209]....
        /*0410*/ 	.word	0x05000005


	//   ....[210]....
        /*0414*/ 	.word	0x05000005


	//   ....[211]....
        /*0418*/ 	.word	0x05000005


	//   ....[212]....
        /*041c*/ 	.word	0x05000005


	//   ....[213]....
        /*0420*/ 	.word	0x05000005


	//   ....[214]....
        /*0424*/ 	.word	0x05000005


	//   ....[215]....
        /*0428*/ 	.word	0x05000005


	//   ....[216]....
        /*042c*/ 	.word	0x05000005


	//   ....[217]....
        /*0430*/ 	.word	0x05000005


	//   ....[218]....
        /*0434*/ 	.word	0x05000005


	//   ....[219]....
        /*0438*/ 	.word	0x05000005


	//   ....[220]....
        /*043c*/ 	.word	0x05000005


	//   ....[221]....
        /*0440*/ 	.word	0x05000005


	//   ....[222]....
        /*0444*/ 	.word	0x05000005


	//   ....[223]....
        /*0448*/ 	.word	0x05000005


	//   ....[224]....
        /*044c*/ 	.word	0x05000005


	//   ....[225]....
        /*0450*/ 	.word	0x05000005


	//   ....[226]....
        /*0454*/ 	.word	0x05000005


	//   ....[227]....
        /*0458*/ 	.word	0x05000005


	//   ....[228]....
        /*045c*/ 	.word	0x05000005


	//   ....[229]....
        /*0460*/ 	.word	0x05000005


	//   ....[230]....
        /*0464*/ 	.word	0x05000005


	//   ....[231]....
        /*0468*/ 	.word	0x05000005


	//   ....[232]....
        /*046c*/ 	.word	0x05000005


	//   ....[233]....
        /*0470*/ 	.word	0x05000005


	//----- nvinfo : EIATTR_COOP_GROUP_INSTR_OFFSETS
	.align		4
.L_2707:
        /*0474*/ 	.byte	0x04, 0x28
        /*0476*/ 	.short	(.L_2709 - .L_2708)


	//   ....[0]....
.L_2708:
        /*0478*/ 	.word	0x00001dc0


	//   ....[1]....
        /*047c*/ 	.word	0x00001df0


	//   ....[2]....
        /*0480*/ 	.word	0x00001e20


	//   ....[3]....
        /*0484*/ 	.word	0x00001e50


	//   ....[4]....
        /*0488*/ 	.word	0x00001e80


	//   ....[5]....
        /*048c*/ 	.word	0x00001ef0


	//   ....[6]....
        /*0490*/ 	.word	0x00001f40


	//   ....[7]....
        /*0494*/ 	.word	0x00001f70


	//   ....[8]....
        /*0498*/ 	.word	0x00001fa0


	//   ....[9]....
        /*049c*/ 	.word	0x00001fd0


	//   ....[10]....
        /*04a0*/ 	.word	0x00002000


	//   ....[11]....
        /*04a4*/ 	.word	0x000021d0


	//   ....[12]....
        /*04a8*/ 	.word	0x00002310


	//   ....[13]....
        /*04ac*/ 	.word	0x000023b0


	//   ....[14]....
        /*04b0*/ 	.word	0x000023c0


	//   ....[15]....
        /*04b4*/ 	.word	0x00002480


	//   ....[16]....
        /*04b8*/ 	.word	0x000024a0


	//   ....[17]....
        /*04bc*/ 	.word	0x00002560


	//   ....[18]....
        /*04c0*/ 	.word	0x00002580


	//   ....[19]....
        /*04c4*/ 	.word	0x00002640


	//   ....[20]....
        /*04c8*/ 	.word	0x00002660


	//   ....[21]....
        /*04cc*/ 	.word	0x00002720


	//   ....[22]....
        /*04d0*/ 	.word	0x00002740


	//   ....[23]....
        /*04d4*/ 	.word	0x000027f0


	//   ....[24]....
        /*04d8*/ 	.word	0x00002800


	//   ....[25]....
        /*04dc*/ 	.word	0x000028c0


	//   ....[26]....
        /*04e0*/ 	.word	0x000028f0


	//   ....[27]....
        /*04e4*/ 	.word	0x000029b0


	//   ....[28]....
        /*04e8*/ 	.word	0x000029c0


	//   ....[29]....
        /*04ec*/ 	.word	0x00002a80


	//   ....[30]....
        /*04f0*/ 	.word	0x00002aa0


	//   ....[31]....
        /*04f4*/ 	.word	0x00002b50


	//   ....[32]....
        /*04f8*/ 	.word	0x00002b60


	//   ....[33]....
        /*04fc*/ 	.word	0x00002c20


	//   ....[34]....
        /*0500*/ 	.word	0x00002c30


	//   ....[35]....
        /*0504*/ 	.word	0x00002cd0


	//   ....[36]....
        /*0508*/ 	.word	0x00002ce0


	//   ....[37]....
        /*050c*/ 	.word	0x00002da0


	//   ....[38]....
        /*0510*/ 	.word	0x00002db0


	//   ....[39]....
        /*0514*/ 	.word	0x00002e50


	//   ....[40]....
        /*0518*/ 	.word	0x00002e60


	//   ....[41]....
        /*051c*/ 	.word	0x00002f20


	//   ....[42]....
        /*0520*/ 	.word	0x00002f30


	//   ....[43]....
        /*0524*/ 	.word	0x00003050


	//   ....[44]....
        /*0528*/ 	.word	0x00003060


	//   ....[45]....
        /*052c*/ 	.word	0x00003120


	//   ....[46]....
        /*0530*/ 	.word	0x00003130


	//   ....[47]....
        /*0534*/ 	.word	0x000031d0


	//   ....[48]....
        /*0538*/ 	.word	0x000031e0


	//   ....[49]....
        /*053c*/ 	.word	0x000032a0


	//   ....[50]....
        /*0540*/ 	.word	0x000032b0


	//   ....[51]....
        /*0544*/ 	.word	0x00003350


	//   ....[52]....
        /*0548*/ 	.word	0x00003360


	//   ....[53]....
        /*054c*/ 	.word	0x00003440


	//   ....[54]....
        /*0550*/ 	.word	0x00003530


	//   ....[55]....
        /*0554*/ 	.word	0x00003540


	//   ....[56]....
        /*0558*/ 	.word	0x00003600


	//   ....[57]....
        /*055c*/ 	.word	0x00003620


	//   ....[58]....
        /*0560*/ 	.word	0x000036e0


	//   ....[59]....
        /*0564*/ 	.word	0x00003700


	//   ....[60]....
        /*0568*/ 	.word	0x000037c0


	//   ....[61]....
        /*056c*/ 	.word	0x000037e0


	//   ....[62]....
        /*0570*/ 	.word	0x000038a0


	//   ....[63]....
        /*0574*/ 	.word	0x000038c0


	//   ....[64]....
        /*0578*/ 	.word	0x00003970


	//   ....[65]....
        /*057c*/ 	.word	0x00003980


	//   ....[66]....
        /*0580*/ 	.word	0x00003a40


	//   ....[67]....
        /*0584*/ 	.word	0x00003a70


	//   ....[68]....
        /*0588*/ 	.word	0x00003b30


	//   ....[69]....
        /*058c*/ 	.word	0x00003b40


	//   ....[70]....
        /*0590*/ 	.word	0x00003c00


	//   ....[71]....
        /*0594*/ 	.word	0x00003c20


	//   ....[72]....
        /*0598*/ 	.word	0x00003cd0


	//   ....[73]....
        /*059c*/ 	.word	0x00003ce0


	//   ....[74]....
        /*05a0*/ 	.word	0x00003da0


	//   ....[75]....
        /*05a4*/ 	.word	0x00003db0


	//   ....[76]....
        /*05a8*/ 	.word	0x00003e50


	//   ....[77]....
        /*05ac*/ 	.word	0x00003e60


	//   ....[78]....
        /*05b0*/ 	.word	0x00003f20


	//   ....[79]....
        /*05b4*/ 	.word	0x00003f30


	//   ....[80]....
        /*05b8*/ 	.word	0x00003fd0


	//   ....[81]....
        /*05bc*/ 	.word	0x00003fe0


	//   ....[82]....
        /*05c0*/ 	.word	0x000040a0


	//   ....[83]....
        /*05c4*/ 	.word	0x000040b0


	//   ....[84]....
        /*05c8*/ 	.word	0x000041e0


	//   ....[85]....
        /*05cc*/ 	.word	0x000041f0


	//   ....[86]....
        /*05d0*/ 	.word	0x000042b0


	//   ....[87]....
        /*05d4*/ 	.word	0x000042c0


	//   ....[88]....
        /*05d8*/ 	.word	0x00004360


	//   ....[89]....
        /*05dc*/ 	.word	0x00004370


	//   ....[90]....
        /*05e0*/ 	.word	0x00004430


	//   ....[91]....
        /*05e4*/ 	.word	0x00004440


	//   ....[92]....
        /*05e8*/ 	.word	0x000044e0


	//   ....[93]....
        /*05ec*/ 	.word	0x000044f0


	//   ....[94]....
        /*05f0*/ 	.word	0x000045a0


	//   ....[95]....
        /*05f4*/ 	.word	0x000049d0


	//   ....[96]....
        /*05f8*/ 	.word	0x00004be0


	//   ....[97]....
        /*05fc*/ 	.word	0x00004d00


	//   ....[98]....
        /*0600*/ 	.word	0x00004d60


	//   ....[99]....
        /*0604*/ 	.word	0x00004d70


	//   ....[100]....
        /*0608*/ 	.word	0x00004e20


	//   ....[101]....
        /*060c*/ 	.word	0x00004e30


	//   ....[102]....
        /*0610*/ 	.word	0x00004f00


	//   ....[103]....
        /*0614*/ 	.word	0x00004f10


	//   ....[104]....
        /*0618*/ 	.word	0x00004fc0


	//   ....[105]....
        /*061c*/ 	.word	0x00004fd0


	//   ....[106]....
        /*0620*/ 	.word	0x000050a0


	//   ....[107]....
        /*0624*/ 	.word	0x000050b0


	//   ....[108]....
        /*0628*/ 	.word	0x00005160


	//   ....[109]....
        /*062c*/ 	.word	0x00005170


	//   ....[110]....
        /*0630*/ 	.word	0x00005240


	//   ....[111]....
        /*0634*/ 	.word	0x00005250


	//   ....[112]....
        /*0638*/ 	.word	0x000052f0


	//   ....[113]....
        /*063c*/ 	.word	0x00005300


	//   ....[114]....
        /*0640*/ 	.word	0x000053c0


	//   ....[115]....
        /*0644*/ 	.word	0x000053d0


	//   ....[116]....
        /*0648*/ 	.word	0x00005470


	//   ....[117]....
        /*064c*/ 	.word	0x00005480


	//   ....[118]....
        /*0650*/ 	.word	0x00005540


	//   ....[119]....
        /*0654*/ 	.word	0x00005550


	//   ....[120]....
        /*0658*/ 	.word	0x000055f0


	//   ....[121]....
        /*065c*/ 	.word	0x00005600


	//   ....[122]....
        /*0660*/ 	.word	0x000056c0


	//   ....[123]....
        /*0664*/ 	.word	0x000056d0


	//   ....[124]....
        /*0668*/ 	.word	0x00005770


	//   ....[125]....
        /*066c*/ 	.word	0x00005780


	//   ....[126]....
        /*0670*/ 	.word	0x00005840


	//   ....[127]....
        /*0674*/ 	.word	0x00005850


	//   ....[128]....
        /*0678*/ 	.word	0x00005980


	//   ....[129]....
        /*067c*/ 	.word	0x00005990


	//   ....[130]....
        /*0680*/ 	.word	0x00005a50


	//   ....[131]....
        /*0684*/ 	.word	0x00005a60


	//   ....[132]....
        /*0688*/ 	.word	0x00005b00


	//   ....[133]....
        /*068c*/ 	.word	0x00005b10


	//   ....[134]....
        /*0690*/ 	.word	0x00005bd0


	//   ....[135]....
        /*0694*/ 	.word	0x00005be0


	//   ....[136]....
        /*0698*/ 	.word	0x00005c80


	//   ....[137]....
        /*069c*/ 	.word	0x00005c90


	//   ....[138]....
        /*06a0*/ 	.word	0x00005d30


	//   ....[139]....
        /*06a4*/ 	.word	0x00005d40


	//   ....[140]....
        /*06a8*/ 	.word	0x00005d90


	//   ....[141]....
        /*06ac*/ 	.word	0x00005f00


	//   ....[142]....
        /*06b0*/ 	.word	0x00005f10


	//   ....[143]....
        /*06b4*/ 	.word	0x00006000


	//   ....[144]....
        /*06b8*/ 	.word	0x00006010


	//   ....[145]....
        /*06bc*/ 	.word	0x000060e0


	//   ....[146]....
        /*06c0*/ 	.word	0x000060f0


	//   ....[147]....
        /*06c4*/ 	.word	0x000061e0


	//   ....[148]....
        /*06c8*/ 	.word	0x000061f0


	//   ....[149]....
        /*06cc*/ 	.word	0x000062c0


	//   ....[150]....
        /*06d0*/ 	.word	0x000062d0


	//   ....[151]....
        /*06d4*/ 	.word	0x000063c0


	//   ....[152]....
        /*06d8*/ 	.word	0x000063d0


	//   ....[153]....
        /*06dc*/ 	.word	0x000064a0


	//   ....[154]....
        /*06e0*/ 	.word	0x000064b0


	//   ....[155]....
        /*06e4*/ 	.word	0x00006590


	//   ....[156]....
        /*06e8*/ 	.word	0x000065a0


	//   ....[157]....
        /*06ec*/ 	.word	0x00006660


	//   ....[158]....
        /*06f0*/ 	.word	0x00006670


	//   ....[159]....
        /*06f4*/ 	.word	0x00006750


	//   ....[160]....
        /*06f8*/ 	.word	0x00006760


	//   ....[161]....
        /*06fc*/ 	.word	0x00006820


	//   ....[162]....
        /*0700*/ 	.word	0x00006830


	//   ....[163]....
        /*0704*/ 	.word	0x00006910


	//   ....[164]....
        /*0708*/ 	.word	0x00006920


	//   ....[165]....
        /*070c*/ 	.word	0x000069e0


	//   ....[166]....
        /*0710*/ 	.word	0x000069f0


	//   ....[167]....
        /*0714*/ 	.word	0x00006ad0


	//   ....[168]....
        /*0718*/ 	.word	0x00006ae0


	//   ....[169]....
        /*071c*/ 	.word	0x00006ba0


	//   ....[170]....
        /*0720*/ 	.word	0x00006bb0


	//   ....[171]....
        /*0724*/ 	.word	0x00006d20


	//   ....[172]....
        /*0728*/ 	.word	0x00006d30


	//   ....[173]....
        /*072c*/ 	.word	0x00006df0


	//   ....[174]....
        /*0730*/ 	.word	0x00006e00


	//   ....[175]....
        /*0734*/ 	.word	0x00006ee0


	//   ....[176]....
        /*0738*/ 	.word	0x00006ef0


	//   ....[177]....
        /*073c*/ 	.word	0x00006fb0


	//   ....[178]....
        /*0740*/ 	.word	0x00006fc0


	//   ....[179]....
        /*0744*/ 	.word	0x000070a0


	//   ....[180]....
        /*0748*/ 	.word	0x000070b0


	//   ....[181]....
        /*074c*/ 	.word	0x00007300


	//   ....[182]....
        /*0750*/ 	.word	0x00007320


	//   ....[183]....
        /*0754*/ 	.word	0x00007340


	//   ....[184]....
        /*0758*/ 	.word	0x00007360


	//   ....[185]....
        /*075c*/ 	.word	0x00007380


	//   ....[186]....
        /*0760*/ 	.word	0x00007b40


	//   ....[187]....
        /*0764*/ 	.word	0x00007be0


	//   ....[188]....
        /*0768*/ 	.word	0x00007c70


	//   ....[189]....
        /*076c*/ 	.word	0x00007d00


	//   ....[190]....
        /*0770*/ 	.word	0x00007d90


	//   ....[191]....
        /*0774*/ 	.word	0x00007e20


	//   ....[192]....
        /*0778*/ 	.word	0x00007eb0


	//   ....[193]....
        /*077c*/ 	.word	0x00007f40


	//   ....[194]....
        /*0780*/ 	.word	0x00007fd0


	//   ....[195]....
        /*0784*/ 	.word	0x00008060


	//   ....[196]....
        /*0788*/ 	.word	0x000080f0


	//   ....[197]....
        /*078c*/ 	.word	0x00008180


	//   ....[198]....
        /*0790*/ 	.word	0x00008210


	//   ....[199]....
        /*0794*/ 	.word	0x000082a0


	//   ....[200]....
        /*0798*/ 	.word	0x00008330


	//   ....[201]....
        /*079c*/ 	.word	0x000083c0


	//   ....[202]....
        /*07a0*/ 	.word	0x00008450


	//   ....[203]....
        /*07a4*/ 	.word	0x000084e0


	//   ....[204]....
        /*07a8*/ 	.word	0x00008570


	//   ....[205]....
        /*07ac*/ 	.word	0x00008600


	//   ....[206]....
        /*07b0*/ 	.word	0x00008690


	//   ....[207]....
        /*07b4*/ 	.word	0x00008720


	//   ....[208]....
        /*07b8*/ 	.word	0x000087b0


	//   ....[209]....
        /*07bc*/ 	.word	0x00008840


	//   ....[210]....
        /*07c0*/ 	.word	0x000088d0


	//   ....[211]....
        /*07c4*/ 	.word	0x00008960


	//   ....[212]....
        /*07c8*/ 	.word	0x000089f0


	//   ....[213]....
        /*07cc*/ 	.word	0x00008a80


	//   ....[214]....
        /*07d0*/ 	.word	0x00008b10


	//   ....[215]....
        /*07d4*/ 	.word	0x00008ba0


	//   ....[216]....
        /*07d8*/ 	.word	0x00008c30


	//   ....[217]....
        /*07dc*/ 	.word	0x00008cc0


	//   ....[218]....
        /*07e0*/ 	.word	0x00008d50


	//   ....[219]....
        /*07e4*/ 	.word	0x00008de0


	//   ....[220]....
        /*07e8*/ 	.word	0x00008e70


	//   ....[221]....
        /*07ec*/ 	.word	0x00008f00


	//   ....[222]....
        /*07f0*/ 	.word	0x00008f90


	//   ....[223]....
        /*07f4*/ 	.word	0x00009020


	//   ....[224]....
        /*07f8*/ 	.word	0x000090b0


	//   ....[225]....
        /*07fc*/ 	.word	0x00009140


	//   ....[226]....
        /*0800*/ 	.word	0x000091d0


	//   ....[227]....
        /*0804*/ 	.word	0x00009250


	//   ....[228]....
        /*0808*/ 	.word	0x000092f0


	//   ....[229]....
        /*080c*/ 	.word	0x00009390


	//   ....[230]....
        /*0810*/ 	.word	0x00009410


	//   ....[231]....
        /*0814*/ 	.word	0x00009470


	//   ....[232]....
        /*0818*/ 	.word	0x000094d0


	//   ....[233]....
        /*081c*/ 	.word	0x00009530


	//----- nvinfo : EIATTR_EXIT_INSTR_OFFSETS
	.align		4
.L_2709:
        /*0820*/ 	.byte	0x04, 0x1c
        /*0822*/ 	.short	(.L_2711 - .L_2710)


	//   ....[0]....
.L_2710:
        /*0824*/ 	.word	0x00000070


	//   ....[1]....
        /*0828*/ 	.word	0x000000f0


	//   ....[2]....
        /*082c*/ 	.word	0x00002070


	//   ....[3]....
        /*0830*/ 	.word	0x000075a0


	//   ....[4]....
        /*0834*/ 	.word	0x00007ae0


	//----- nvinfo : EIATTR_CRS_STACK_SIZE
	.align		4
.L_2711:
        /*0838*/ 	.byte	0x04, 0x1e
        /*083a*/ 	.short	(.L_2713 - .L_2712)
.L_2712:
        /*083c*/ 	.word	0x00000000


	//----- nvinfo : EIATTR_CBANK_PARAM_SIZE
	.align		4
.L_2713:
        /*0840*/ 	.byte	0x03, 0x19
        /*0842*/ 	.short	0x0058


	//----- nvinfo : EIATTR_PARAM_CBANK
	.align		4
        /*0844*/ 	.byte	0x04, 0x0a
        /*0846*/ 	.short	(.L_2715 - .L_2714)
	.align		4
.L_2714:
        /*0848*/ 	.word	index@(.nv.constant0._ZN4vllm3moe25grouped_topk_fused_kernelIffiLNS0_11ScoringFuncE0EEEvPT_PfPT1_PKT0_lllllbd)
        /*084c*/ 	.short	0x0210
        /*084e*/ 	.short	0x0058


	//----- nvinfo : EIATTR_SW_WAR
	.align		4
.L_2715:
        /*0850*/ 	.byte	0x04, 0x36
        /*0852*/ 	.short	(.L_2717 - .L_2716)
.L_2716:
        /*0854*/ 	.word	0x00000008
.L_2717:


//--------------------- .nv.info._ZN4vllm3moe44grouped_topk_fused_small_expert_count_kernelIffiLNS0_11ScoringFuncE0ELi128ELb0ELi8EEEvPT_PfPT1_PKT0_llllllbd --------------------------
	.section	.nv.info._ZN4vllm3moe44grouped_topk_fused_small_expert_count_kernelIffiLNS0_11ScoringFuncE0ELi128ELb0ELi8EEEvPT_PfPT1_PKT0_llllllbd,"",@"SHT_CUDA_INFO"
	.sectionflags	@""
	.align	4


	//----- nvinfo : EIATTR_CUDA_API_VERSION
	.align		4
        /*0000*/ 	.byte	0x04, 0x37
        /*0002*/ 	.short	(.L_2719 - .L_2718)
.L_2718:
        /*0004*/ 	.word	0x00000082


	//----- nvinfo : EIATTR_KPARAM_INFO
	.align		4
.L_2719:
        /*0008*/ 	.byte	0x04, 0x17
        /*000a*/ 	.short	(.L_2721 - .L_2720)
.L_2720:
        /*000c*/ 	.word	0x00000000
        /*0010*/ 	.short	0x000b
        /*0012*/ 	.short	0x0058
        /*0014*/ 	.byte	0x00, 0xf0, 0x21, 0x00


	//----- nvinfo : EIATTR_KPARAM_INFO
	.align		4
.L_2721:
        /*0018*/ 	.byte	0x04, 0x17
        /*001a*/ 	.short	(.L_2723 - .L_2722)
.L_2722:
        /*001c*/ 	.word	0x00000000
        /*0020*/ 	.short	0x000a
        /*0022*/ 	.short	0x0050
        /*0024*/ 	.byte	0x00, 0xf0, 0x05, 0x00


	//----- nvinfo : EIATTR_KPARAM_INFO
	.align		4
.L_2723:
        /*0028*/ 	.byte	0x04, 0x17
        /*002a*/ 	.short	(.L_2725 - .L_2724)
.L_2724:
        /*002c*/ 	.word	0x00000000
        /*0030*/ 	.short	0x0009
        /*0032*/ 	.short	0x0048
        /*0034*/ 	.byte	0x00, 0xf0, 0x21, 0x00


	//----- nvinfo : EIATTR_KPARAM_INFO
	.align		4
.L_2725:
        /*0038*/ 	.byte	0x04, 0x17
        /*003a*/ 	.short	(.L_2727 - .L_2726)
.L_2726:
        /*003c*/ 	.word	0x00000000
        /*0040*/ 	.short	0x0008
        /*0042*/ 	.short	0x0040
        /*0044*/ 	.byte	0x00, 0xf0, 0x21, 0x00


	//----- nvinfo : EIATTR_KPARAM_INFO
	.align		4
.L_2727:
        /*0048*/ 	.byte	0x04, 0x17
        /*004a*/ 	.short	(.L_2729 - .L_2728)
.L_2728:
        /*004c*/ 	.word	0x00000000
        /*0050*/ 	.short	0x0007
        /*0052*/ 	.short	0x0038
        /*0054*/ 	.byte	0x00, 0xf0, 0x21, 0x00


	//----- nvinfo : EIATTR_KPARAM_INFO
	.align		4
.L_2729:
        /*0058*/ 	.byte	0x04, 0x17
        /*005a*/ 	.short	(.L_2731 - .L_2730)
.L_2730:
        /*005c*/ 	.word	0x00000000
        /*0060*/ 	.short	0x0006
        /*0062*/ 	.short	0x0030
        /*0064*/ 	.byte	0x00, 0xf0, 0x21, 0x00


	//----- nvinfo : EIATTR_KPARAM_INFO
	.align		4
.L_2731:
        /*0068*/ 	.byte	0x04, 0x17
        /*006a*/ 	.short	(.L_2733 - .L_2732)
.L_2732:
        /*006c*/ 	.word	0x00000000
        /*0070*/ 	.short	0x0005
        /*0072*/ 	.short	0x0028
        /*0074*/ 	.byte	0x00, 0xf0, 0x21, 0x00


	//----- nvinfo : EIATTR_KPARAM_INFO
	.align		4
.L_2733:
        /*0078*/ 	.byte	0x04, 0x17
        /*007a*/ 	.short	(.L_2735 - .L_2734)
.L_2734:
        /*007c*/ 	.word	0x00000000
        /*0080*/ 	.short	0x0004
        /*0082*/ 	.short	0x0020
        /*0084*/ 	.byte	0x00, 0xf0, 0x21, 0x00


	//----- nvinfo : EIATTR_KPARAM_INFO
	.align		4
.L_2735:
        /*0088*/ 	.byte	0x04, 0x17
        /*008a*/ 	.short	(.L_2737 - .L_2736)
.L_2736:
        /*008c*/ 	.word	0x00000000
        /*0090*/ 	.short	0x0003
        /*0092*/ 	.short	0x0018
        /*0094*/ 	.byte	0x00, 0xf0, 0x21, 0x00


	//----- nvinfo : EIATTR_KPARAM_INFO
	.align		4
.L_2737:
        /*0098*/ 	.byte	0x04, 0x17
        /*009a*/ 	.short	(.L_2739 - .L_2738)
.L_2738:
        /*009c*/ 	.word	0x00000000
        /*00a0*/ 	.short	0x0002
        /*00a2*/ 	.short	0x0010
        /*00a4*/ 	.byte	0x00, 0xf0, 0x21, 0x00


	//----- nvinfo : EIATTR_KPARAM_INFO
	.align		4
.L_2739:
        /*00a8*/ 	.byte	0x04, 0x17
        /*00aa*/ 	.short	(.L_2741 - .L_2740)
.L_2740:
        /*00ac*/ 	.word	0x00000000
        /*00b0*/ 	.short	0x0001
        /*00b2*/ 	.short	0x0008
        /*00b4*/ 	.byte	0x00, 0xf0, 0x21, 0x00


	//----- nvinfo : EIATTR_KPARAM_INFO
	.align		4
.L_2741:
        /*00b8*/ 	.byte	0x04, 0x17
        /*00ba*/ 	.short	(.L_2743 - .L_2742)
.L_2742:
        /*00bc*/ 	.word	0x00000000
        /*00c0*/ 	.short	0x0000
        /*00c2*/ 	.short	0x0000
        /*00c4*/ 	.byte	0x00, 0xf0, 0x21, 0x00


	//----- nvinfo : EIATTR_SPARSE_MMA_MASK
	.align		4
.L_2743:
        /*00c8*/ 	.byte	0x03, 0x50
        /*00ca*/ 	.short	0x0000


	//----- nvinfo : EIATTR_MAXREG_COUNT
	.align		4
        /*00cc*/ 	.byte	0x03, 0x1b
        /*00ce*/ 	.short	0x00ff


	//----- nvinfo : EIATTR_NUM_BARRIERS
	.align		4
        /*00d0*/ 	.byte	0x02, 0x4c
        /*00d2*/ 	.byte	0x01
	.zero		1


	//----- nvinfo : EIATTR_MERCURY_ISA_VERSION
	.align		4
        /*00d4*/ 	.byte	0x03, 0x5f
        /*00d6*/ 	.short	0x0101


	//----- nvinfo : EIATTR_COOP_GROUP_MASK_REGIDS
	.align		4
        /*00d8*/ 	.byte	0x04, 0x29
        /*00da*/ 	.short	(.L_2745 - .L_2744)


	//   ....[0]....
.L_2744:
        /*00dc*/ 	.word	0xffffffff


	//   ....[1]....
        /*00e0*/ 	.word	0xffffffff


	//   ....[2]....
        /*00e4*/ 	.word	0xffffffff


	//   ....[3]....
        /*00e8*/ 	.word	0xffffffff


	//   ....[4]....
        /*00ec*/ 	.word	0xffffffff


	//   ....[5]....
        /*00f0*/ 	.word	0xffffffff


	//   ....[6]....
        /*00f4*/ 	.word	0xffffffff


	//   ....[7]....
        /*00f8*/ 	.word	0xffffffff


	//   ....[8]....
        /*00fc*/ 	.word	0xffffffff


	//   ....[9]....
        /*0100*/ 	.word	0xffffffff


	//   ....[10]....
        /*0104*/ 	.word	0xffffffff


	//   ....[11]....
        /*0108*/ 	.word	0xffffffff


	//   ....[12]....
        /*010c*/ 	.word	0xffffffff


	//   ....[13]....
        /*0110*/ 	.word	0xffffffff


	//   ....[14]....
        /*0114*/ 	.word	0xffffffff


	//   ....[15]....
        /*0118*/ 	.word	0xffffffff


	//   ....[16]....
        /*011c*/ 	.word	0xffffffff


	//   ....[17]....
        /*0120*/ 	.word	0xffffffff


	//   ....[18]....
        /*0124*/ 	.word	0xffffffff


	//   ....[19]....
        /*0128*/ 	.word	0xffffffff


	//   ....[20]....
        /*012c*/ 	.word	0xffffffff


	//   ....[21]....
        /*0130*/ 	.word	0xffffffff


	//   ....[22]....
        /*0134*/ 	.word	0xffffffff


	//   ....[23]....
        /*0138*/ 	.word	0xffffffff


	//   ....[24]....
        /*013c*/ 	.word	0xffffffff


	//   ....[25]....
        /*0140*/ 	.word	0xffffffff


	//   ....[26]....
        /*0144*/ 	.word	0xffffffff


	//   ....[27]....
        /*0148*/ 	.word	0xffffffff


	//   ....[28]....
        /*014c*/ 	.word	0xffffffff


	//   ....[29]....
        /*0150*/ 	.word	0xffffffff


	//   ....[30]....
        /*0154*/ 	.word	0xffffffff


	//   ....[31]....
        /*0158*/ 	.word	0xffffffff


	//   ....[32]....
        /*015c*/ 	.word	0xffffffff


	//   ....[33]....
        /*0160*/ 	.word	0xffffffff


	//   ....[34]....
        /*0164*/ 	.word	0xffffffff


	//   ....[35]....
        /*0168*/ 	.word	0xffffffff


	//----- nvinfo : EIATTR_COOP_GROUP_INSTR_OFFSETS
	.align		4
.L_2745:
        /*016c*/ 	.byte	0x04, 0x28
        /*016e*/ 	.short	(.L_2747 - .L_2746)


	//   ....[0]....
.L_2746:
        /*0170*/ 	.word	0x000001a0


	//   ....[1]....
        /*0174*/ 	.word	0x000008f0


	//   ....[2]....
        /*0178*/ 	.word	0x00000920


	//   ....[3]....
        /*017c*/ 	.word	0x00000990


	//   ....[4]....
        /*0180*/ 	.word	0x000009a0


	//   ....[5]....
        /*0184*/ 	.word	0x000009f0


	//   ....[6]....
        /*0188*/ 	.word	0x00000a00


	//   ....[7]....
        /*018c*/ 	.word	0x00000a50


	//   ....[8]....
        /*0190*/ 	.word	0x00000a60


	//   ....[9]....
        /*0194*/ 	.word	0x00000ab0


	//   ....[10]....
        /*0198*/ 	.word	0x00000ac0


	//   ....[11]....
        /*019c*/ 	.word	0x00000b60


	//   ....[12]....
        /*01a0*/ 	.word	0x00000b90


	//   ....[13]....
        /*01a4*/ 	.word	0x00000bf0


	//   ....[14]....
        /*01a8*/ 	.word	0x00000c00


	//   ....[15]....
        /*01ac*/ 	.word	0x00000c50


	//   ....[16]....
        /*01b0*/ 	.word	0x00000c60


	//   ....[17]....
        /*01b4*/ 	.word	0x00000cc0


	//   ....[18]....
        /*01b8*/ 	.word	0x00000ce0


	//   ....[19]....
        /*01bc*/ 	.word	0x00000d40


	//   ....[20]....
        /*01c0*/ 	.word	0x00000d50


	//   ....[21]....
        /*01c4*/ 	.word	0x00000e70


	//   ....[22]....
        /*01c8*/ 	.word	0x00000e80


	//   ....[23]....
        /*01cc*/ 	.word	0x00000ed0


	//   ....[24]....
        /*01d0*/ 	.word	0x00000ee0


	//   ....[25]....
        /*01d4*/ 	.word	0x00000f30


	//   ....[26]....
        /*01d8*/ 	.word	0x00000f40


	//   ....[27]....
        /*01dc*/ 	.word	0x00000f90


	//   ....[28]....
        /*01e0*/ 	.word	0x00000fa0


	//   ....[29]....
        /*01e4*/ 	.word	0x00000ff0


	//   ....[30]....
        /*01e8*/ 	.word	0x00001000


	//   ....[31]....
        /*01ec*/ 	.word	0x000011d0


	//   ....[32]....
        /*01f0*/ 	.word	0x00001230


	//   ....[33]....
        /*01f4*/ 	.word	0x00001250


	//   ....[34]....
        /*01f8*/ 	.word	0x00001280


	//   ....[35]....
        /*01fc*/ 	.word	0x000012b0


	//----- nvinfo : EIATTR_EXIT_INSTR_OFFSETS
	.align		4
.L_2747:
        /*0200*/ 	.byte	0x04, 0x1c
        /*0202*/ 	.short	(.L_2749 - .L_2748)


	//   ....[0]....
.L_2748:
        /*0204*/ 	.word	0x00001580


	//----- nvinfo : EIATTR_CRS_STACK_SIZE
	.align		4
.L_2749:
        /*0208*/ 	.byte	0x04, 0x1e
        /*020a*/ 	.short	(.L_2751 - .L_2750)
.L_2750:
        /*020c*/ 	.word	0x00000000


	//----- nvinfo : EIATTR_CBANK_PARAM_SIZE
	.align		4
.L_2751:
        /*0210*/ 	.byte	0x03, 0x19
        /*0212*/ 	.short	0x0060


	//----- nvinfo : EIATTR_PARAM_CBANK
	.align		4
        /*0214*/ 	.byte	0x04, 0x0a
        /*0216*/ 	.short	(.L_2753 - .L_2752)
	.align		4
.L_2752:
        /*0218*/ 	.word	index@(.nv.constant0._ZN4vllm3moe44grouped_topk_fused_small_expert_count_kernelIffiLNS0_11ScoringFuncE0ELi128ELb0ELi8EEEvPT_PfPT1_PKT0_llllllbd)
        /*021c*/ 	.short	0x0210
        /*021e*/ 	.short	0x0060


	//----- nvinfo : EIATTR_SW_WAR
	.align		4
.L_2753:
        /*0220*/ 	.byte	0x04, 0x36
        /*0222*/ 	.short	(.L_2755 - .L_2754)
.L_2754:
        /*0224*/ 	.word	0x00000008
.L_2755:


//--------------------- .nv.info._ZN4vllm3moe44grouped_topk_fused_small_expert_count_kernelIffiLNS0_11ScoringFuncE0ELi384ELb0ELi8EEEvPT_PfPT1_PKT0_llllllbd --------------------------
	.section	.nv.info._ZN4vllm3moe44grouped_topk_fused_small_expert_count_kernelIffiLNS0_11ScoringFuncE0ELi384ELb0ELi8EEEvPT_PfPT1_PKT0_llllllbd,"",@"SHT_CUDA_INFO"
	.sectionflags	@""
	.align	4


	//----- nvinfo : EIATTR_CUDA_API_VERSION
	.align		4
        /*0000*/ 	.byte	0x04, 0x37
        /*0002*/ 	.short	(.L_2757 - .L_2756)
.L_2756:
        /*0004*/ 	.word	0x00000082


	//----- nvinfo : EIATTR_KPARAM_INFO
	.align		4
.L_2757:
        /*0008*/ 	.byte	0x04, 0x17
        /*000a*/ 	.short	(.L_2759 - .L_2758)
.L_2758:
        /*000c*/ 	.word	0x00000000
        /*0010*/ 	.short	0x000b
        /*0012*/ 	.short	0x0058
        /*0014*/ 	.byte	0x00, 0xf0, 0x21, 0x00


	//----- nvinfo : EIATTR_KPARAM_INFO
	.align		4
.L_2759:
        /*0018*/ 	.byte	0x04, 0x17
        /*001a*/ 	.short	(.L_2761 - .L_2760)
.L_2760:
        /*001c*/ 	.word	0x00000000
        /*0020*/ 	.short	0x000a
        /*0022*/ 	.short	0x0050
        /*0024*/ 	.byte	0x00, 0xf0, 0x05, 0x00


	//----- nvinfo : EIATTR_KPARAM_INFO
	.align		4
.L_2761:
        /*0028*/ 	.byte	0x04, 0x17
        /*002a*/ 	.short	(.L_2763 - .L_2762)
.L_2762:
        /*002c*/ 	.word	0x00000000
        /*0030*/ 	.short	0x0009
        /*0032*/ 	.short	0x0048
        /*0034*/ 	.byte	0x00, 0xf0, 0x21, 0x00


	//----- nvinfo : EIATTR_KPARAM_INFO
	.align		4
.L_2763:
        /*0038*/ 	.byte	0x04, 0x17
        /*003a*/ 	.short	(.L_2765 - .L_2764)
.L_2764:
        /*003c*/ 	.word	0x00000000
        /*0040*/ 	.short	0x0008
        /*0042*/ 	.short	0x0040
        /*0044*/ 	.byte	0x00, 0xf0, 0x21, 0x00


	//----- nvinfo : EIATTR_KPARAM_INFO
	.align		4
.L_2765:
        /*0048*/ 	.byte	0x04, 0x17
        /*004a*/ 	.short	(.L_2767 - .L_2766)
.L_2766:
        /*004c*/ 	.word	0x00000000
        /*0050*/ 	.short	0x0007
        /*0052*/ 	.short	0x0038
        /*0054*/ 	.byte	0x00, 0xf0, 0x21, 0x00


	//----- nvinfo : EIATTR_KPARAM_INFO
	.align		4
.L_2767:
        /*0058*/ 	.byte	0x04, 0x17
        /*005a*/ 	.short	(.L_2769 - .L_2768)
.L_2768:
        /*005c*/ 	.word	0x00000000
        /*0060*/ 	.short	0x0006
        /*0062*/ 	.short	0x0030
        /*0064*/ 	.byte	0x00, 0xf0, 0x21, 0x00


	//----- nvinfo : EIATTR_KPARAM_INFO
	.align		4
.L_2769:
        /*0068*/ 	.byte	0x04, 0x17
        /*006a*/ 	.short	(.L_2771 - .L_2770)
.L_2770:
        /*006c*/ 	.word	0x00000000
        /*0070*/ 	.short	0x0005
        /*0072*/ 	.short	0x0028
        /*0074*/ 	.byte	0x00, 0xf0, 0x21, 0x00


	//----- nvinfo : EIATTR_KPARAM_INFO
	.align		4
.L_2771:
        /*0078*/ 	.byte	0x04, 0x17
        /*007a*/ 	.short	(.L_2773 - .L_2772)
.L_2772:
        /*007c*/ 	.word	0x00000000
        /*0080*/ 	.short	0x0004
        /*0082*/ 	.short	0x0020
        /*0084*/ 	.byte	0x00, 0xf0, 0x21, 0x00


	//----- nvinfo : EIATTR_KPARAM_INFO
	.align		4
.L_2773:
        /*0088*/ 	.byte	0x04, 0x17
        /*008a*/ 	.short	(.L_2775 - .L_2774)
.L_2774:
        /*008c*/ 	.word	0x00000000
        /*0090*/ 	.short	0x0003
        /*0092*/ 	.short	0x0018
        /*0094*/ 	.byte	0x00, 0xf0, 0x21, 0x00


	//----- nvinfo : EIATTR_KPARAM_INFO
	.align		4
.L_2775:
        /*0098*/ 	.byte	0x04, 0x17
        /*009a*/ 	.short	(.L_2777 - .L_2776)
.L_2776:
        /*009c*/ 	.word	0x00000000
        /*00a0*/ 	.short	0x0002
        /*00a2*/ 	.short	0x0010
        /*00a4*/ 	.byte	0x00, 0xf0, 0x21, 0x00


	//----- nvinfo : EIATTR_KPARAM_INFO
	.align		4
.L_2777:
        /*00a8*/ 	.byte	0x04, 0x17
        /*00aa*/ 	.short	(.L_2779 - .L_2778)
.L_2778:
        /*00ac*/ 	.word	0x00000000
        /*00b0*/ 	.short	0x0001
        /*00b2*/ 	.short	0x0008
        /*00b4*/ 	.byte	0x00, 0xf0, 0x21, 0x00


	//----- nvinfo : EIATTR_KPARAM_INFO
	.align		4
.L_2779:
        /*00b8*/ 	.byte	0x04, 0x17
        /*00ba*/ 	.short	(.L_2781 - .L_2780)
.L_2780:
        /*00bc*/ 	.word	0x00000000
        /*00c0*/ 	.short	0x0000
        /*00c2*/ 	.short	0x0000
        /*00c4*/ 	.byte	0x00, 0xf0, 0x21, 0x00


	//----- nvinfo : EIATTR_SPARSE_MMA_MASK
	.align		4
.L_2781:
        /*00c8*/ 	.byte	0x03, 0x50
        /*00ca*/ 	.short	0x0000


	//----- nvinfo : EIATTR_MAXREG_COUNT
	.align		4
        /*00cc*/ 	.byte	0x03, 0x1b
        /*00ce*/ 	.short	0x00ff


	//----- nvinfo : EIATTR_NUM_BARRIERS
	.align		4
        /*00d0*/ 	.byte	0x02, 0x4c
        /*00d2*/ 	.byte	0x01
	.zero		1


	//----- nvinfo : EIATTR_MERCURY_ISA_VERSION
	.align		4
        /*00d4*/ 	.byte	0x03, 0x5f
        /*00d6*/ 	.short	0x0101


	//----- nvinfo : EIATTR_COOP_GROUP_MASK_REGIDS
	.align		4
        /*00d8*/ 	.byte	0x04, 0x29
        /*00da*/ 	.short	(.L_2783 - .L_2782)


	//   ....[0]....
.L_2782:
        /*00dc*/ 	.word	0xffffffff


	//   ....[1]....
        /*00e0*/ 	.word	0xffffffff


	//   ....[2]....
        /*00e4*/ 	.word	0xffffffff


	//   ....[3]....
        /*00e8*/ 	.word	0xffffffff


	//   ....[4]....
        /*00ec*/ 	.word	0xffffffff


	//   ....[5]....
        /*00f0*/ 	.word	0xffffffff


	//   ....[6]....
        /*00f4*/ 	.word	0xffffffff


	//   ....[7]....
        /*00f8*/ 	.word	0xffffffff


	//   ....[8]....
        /*00fc*/ 	.word	0xffffffff


	//   ....[9]....
        /*0100*/ 	.word	0xffffffff


	//   ....[10]....
        /*0104*/ 	.word	0xffffffff


	//   ....[11]....
        /*0108*/ 	.word	0xffffffff


	//   ....[12]....
        /*010c*/ 	.word	0xffffffff


	//   ....[13]....
        /*0110*/ 	.word	0xffffffff


	//   ....[14]....
        /*0114*/ 	.word	0xffffffff


	//   ....[15]....
        /*0118*/ 	.word	0xffffffff


	//   ....[16]....
        /*011c*/ 	.word	0xffffffff


	//   ....[17]....
        /*0120*/ 	.word	0xffffffff


	//   ....[18]....
        /*0124*/ 	.word	0xffffffff


	//   ....[19]....
        /*0128*/ 	.word	0xffffffff


	//   ....[20]....
        /*012c*/ 	.word	0xffffffff


	//   ....[21]....
        /*0130*/ 	.word	0xffffffff


	//   ....[22]....
        /*0134*/ 	.word	0xffffffff


	//   ....[23]....
        /*0138*/ 	.word	0xffffffff


	//   ....[24]....
        /*013c*/ 	.word	0xffffffff


	//   ....[25]....
        /*0140*/ 	.word	0xffffffff


	//   ....[26]....
        /*0144*/ 	.word	0xffffffff


	//   ....[27]....
        /*0148*/ 	.word	0xffffffff


	//   ....[28]....
        /*014c*/ 	.word	0xffffffff


	//   ....[29]....
        /*0150*/ 	.word	0xffffffff


	//   ....[30]....
        /*0154*/ 	.word	0xffffffff


	//   ....[31]....
        /*0158*/ 	.word	0xffffffff


	//   ....[32]....
        /*015c*/ 	.word	0xffffffff


	//   ....[33]....
        /*0160*/ 	.word	0xffffffff


	//   ....[34]....
        /*0164*/ 	.word	0xffffffff


	//   ....[35]....
        /*0168*/ 	.word	0xffffffff


	//   ....[36]....
        /*016c*/ 	.word	0xffffffff


	//   ....[37]....
        /*0170*/ 	.word	0xffffffff


	//   ....[38]....
        /*0174*/ 	.word	0xffffffff


	//   ....[39]....
        /*0178*/ 	.word	0xffffffff


	//   ....[40]....
        /*017c*/ 	.word	0xffffffff


	//   ....[41]....
        /*0180*/ 	.word	0xffffffff


	//   ....[42]....
        /*0184*/ 	.word	0xffffffff


	//   ....[43]....
        /*0188*/ 	.word	0xffffffff


	//   ....[44]....
        /*018c*/ 	.word	0xffffffff


	//   ....[45]....
        /*0190*/ 	.word	0xffffffff


	//   ....[46]....
        /*0194*/ 	.word	0xffffffff


	//   ....[47]....
        /*0198*/ 	.word	0xffffffff


	//   ....[48]....
        /*019c*/ 	.word	0xffffffff


	//   ....[49]....
        /*01a0*/ 	.word	0xffffffff


	//   ....[50]....
        /*01a4*/ 	.word	0xffffffff


	//   ....[51]....
        /*01a8*/ 	.word	0xffffffff


	//   ....[52]....
        /*01ac*/ 	.word	0xffffffff


	//   ....[53]....
        /*01b0*/ 	.word	0xffffffff


	//   ....[54]....
        /*01b4*/ 	.word	0xffffffff


	//   ....[55]....
        /*01b8*/ 	.word	0xffffffff


	//   ....[56]....
        /*01bc*/ 	.word	0xffffffff


	//   ....[57]....
        /*01c0*/ 	.word	0xffffffff


	//   ....[58]....
        /*01c4*/ 	.word	0xffffffff


	//   ....[59]....
        /*01c8*/ 	.word	0xffffffff


	//   ....[60]....
        /*01cc*/ 	.word	0xffffffff


	//   ....[61]....
        /*01d0*/ 	.word	0xffffffff


	//   ....[62]....
        /*01d4*/ 	.word	0xffffffff


	//   ....[63]....
        /*01d8*/ 	.word	0xffffffff


	//   ....[64]....
        /*01dc*/ 	.word	0xffffffff


	//   ....[65]....
        /*01e0*/ 	.word	0xffffffff


	//   ....[66]....
        /*01e4*/ 	.word	0xffffffff


	//   ....[67]....
        /*01e8*/ 	.word	0xffffffff


	//   ....[68]....
        /*01ec*/ 	.word	0xffffffff


	//   ....[69]....
        /*01f0*/ 	.word	0xffffffff


	//   ....[70]....
        /*01f4*/ 	.word	0xffffffff


	//   ....[71]....
        /*01f8*/ 	.word	0xffffffff


	//   ....[72]....
        /*01fc*/ 	.word	0xffffffff


	//   ....[73]....
        /*0200*/ 	.word	0xffffffff


	//   ....[74]....
        /*0204*/ 	.word	0xffffffff


	//   ....[75]....
        /*0208*/ 	.word	0xffffffff


	//   ....[76]....
        /*020c*/ 	.word	0xffffffff


	//   ....[77]....
        /*0210*/ 	.word	0xffffffff


	//   ....[78]....
        /*0214*/ 	.word	0xffffffff


	//   ....[79]....
        /*0218*/ 	.word	0xffffffff


	//   ....[80]....
        /*021c*/ 	.word	0xffffffff


	//   ....[81]....
        /*0220*/ 	.word	0xffffffff


	//   ....[82]....
        /*0224*/ 	.word	0xffffffff


	//   ....[83]....
        /*0228*/ 	.word	0xffffffff


	//   ....[84]....
        /*022c*/ 	.word	0xffffffff


	//   ....[85]....
        /*0230*/ 	.word	0xffffffff


	//----- nvinfo : EIATTR_COOP_GROUP_INSTR_OFFSETS
	.align		4
.L_2783:
        /*0234*/ 	.byte	0x04, 0x28
        /*0236*/ 	.short	(.L_2785 - .L_2784)


	//   ....[0]....
.L_2784:
        /*0238*/ 	.word	0x000001a0


	//   ....[1]....
        /*023c*/ 	.word	0x00000990


	//   ....[2]....
        /*0240*/ 	.word	0x000009a0


	//   ....[3]....
        /*0244*/ 	.word	0x000009f0


	//   ....[4]....
        /*0248*/ 	.word	0x00000a00


	//   ....[5]....
        /*024c*/ 	.word	0x00000a50


	//   ....[6]....
        /*0250*/ 	.word	0x00000a60


	//   ....[7]....
        /*0254*/ 	.word	0x00000ab0


	//   ....[8]....
        /*0258*/ 	.word	0x00000ac0


	//   ....[9]....
        /*025c*/ 	.word	0x00000b20


	//   ....[10]....
        /*0260*/ 	.word	0x00000b50


	//   ....[11]....
        /*0264*/ 	.word	0x00000c40


	//   ....[12]....
        /*0268*/ 	.word	0x00000c70


	//   ....[13]....
        /*026c*/ 	.word	0x00000cf0


	//   ....[14]....
        /*0270*/ 	.word	0x00000d00


	//   ....[15]....
        /*0274*/ 	.word	0x00000d50


	//   ....[16]....
        /*0278*/ 	.word	0x00000d60


	//   ....[17]....
        /*027c*/ 	.word	0x00000db0


	//   ....[18]....
        /*0280*/ 	.word	0x00000dc0


	//   ....[19]....
        /*0284*/ 	.word	0x00000e10


	//   ....[20]....
        /*0288*/ 	.word	0x00000e20


	//   ....[21]....
        /*028c*/ 	.word	0x00000fc0


	//   ....[22]....
        /*0290*/ 	.word	0x00000fd0


	//   ....[23]....
        /*0294*/ 	.word	0x00001020


	//   ....[24]....
        /*0298*/ 	.word	0x00001030


	//   ....[25]....
        /*029c*/ 	.word	0x00001080


	//   ....[26]....
        /*02a0*/ 	.word	0x00001090


	//   ....[27]....
        /*02a4*/ 	.word	0x000010e0


	//   ....[28]....
        /*02a8*/ 	.word	0x000010f0


	//   ....[29]....
        /*02ac*/ 	.word	0x00001140


	//   ....[30]....
        /*02b0*/ 	.word	0x00001150


	//   ....[31]....
        /*02b4*/ 	.word	0x00001690


	//   ....[32]....
        /*02b8*/ 	.word	0x000016a0


	//   ....[33]....
        /*02bc*/ 	.word	0x000016f0


	//   ....[34]....
        /*02c0*/ 	.word	0x00001700


	//   ....[35]....
        /*02c4*/ 	.word	0x00001750


	//   ....[36]....
        /*02c8*/ 	.word	0x00001760


	//   ....[37]....
        /*02cc*/ 	.word	0x000017b0


	//   ....[38]....
        /*02d0*/ 	.word	0x000017c0


	//   ....[39]....
        /*02d4*/ 	.word	0x00001810


	//   ....[40]....
        /*02d8*/ 	.word	0x00001820


	//   ....[41]....
        /*02dc*/ 	.word	0x000018b0


	//   ....[42]....
        /*02e0*/ 	.word	0x000018c0


	//   ....[43]....
        /*02e4*/ 	.word	0x00001910


	//   ....[44]....
        /*02e8*/ 	.word	0x00001920


	//   ....[45]....
        /*02ec*/ 	.word	0x00001970


	//   ....[46]....
        /*02f0*/ 	.word	0x00001980


	//   ....[47]....
        /*02f4*/ 	.word	0x000019d0


	//   ....[48]....
        /*02f8*/ 	.word	0x000019e0


	//   ....[49]....
        /*02fc*/ 	.word	0x00001a30


	//   ....[50]....
        /*0300*/ 	.word	0x00001a40


	//   ....[51]....
        /*0304*/ 	.word	0x00001ae0


	//   ....[52]....
        /*0308*/ 	.word	0x00001af0


	//   ....[53]....
        /*030c*/ 	.word	0x00001b40


	//   ....[54]....
        /*0310*/ 	.word	0x00001b50


	//   ....[55]....
        /*0314*/ 	.word	0x00001ba0


	//   ....[56]....
        /*0318*/ 	.word	0x00001bb0


	//   ....[57]....
        /*031c*/ 	.word	0x00001c00


	//   ....[58]....
        /*0320*/ 	.word	0x00001c10


	//   ....[59]....
        /*0324*/ 	.word	0x00001c60


	//   ....[60]....
        /*0328*/ 	.word	0x00001c70


	//   ....[61]....
        /*032c*/ 	.word	0x00001d00


	//   ....[62]....
        /*0330*/ 	.word	0x00001d10


	//   ....[63]....
        /*0334*/ 	.word	0x00001d60


	//   ....[64]....
        /*0338*/ 	.word	0x00001d70


	//   ....[65]....
        /*033c*/ 	.word	0x00001dc0


	//   ....[66]....
        /*0340*/ 	.word	0x00001dd0


	//   ....[67]....
        /*0344*/ 	.word	0x00001e30


	//   ....[68]....
        /*0348*/ 	.word	0x00001e40


	//   ....[69]....
        /*034c*/ 	.word	0x00001eb0


	//   ....[70]....
        /*0350*/ 	.word	0x00001ef0


	//   ....[71]....
        /*0354*/ 	.word	0x00002140


	//   ....[72]....
        /*0358*/ 	.word	0x00002150


	//   ....[73]....
        /*035c*/ 	.word	0x000021a0


	//   ....[74]....
        /*0360*/ 	.word	0x000021b0


	//   ....[75]....
        /*0364*/ 	.word	0x00002200


	//   ....[76]....
        /*0368*/ 	.word	0x00002210


	//   ....[77]....
        /*036c*/ 	.word	0x00002270


	//   ....[78]....
        /*0370*/ 	.word	0x00002280


	//   ....[79]....
        /*0374*/ 	.word	0x000022d0


	//   ....[80]....
        /*0378*/ 	.word	0x000022e0


	//   ....[81]....
        /*037c*/ 	.word	0x00002560


	//   ....[82]....
        /*0380*/ 	.word	0x000025c0


	//   ....[83]....
        /*0384*/ 	.word	0x000025e0


	//   ....[84]....
        /*0388*/ 	.word	0x00002610


	//   ....[85]....
        /*038c*/ 	.word	0x00002640


	//----- nvinfo : EIATTR_EXIT_INSTR_OFFSETS
	.align		4
.L_2785:
        /*0390*/ 	.byte	0x04, 0x1c
        /*0392*/ 	.short	(.L_2787 - .L_2786)


	//   ....[0]....
.L_2786:
        /*0394*/ 	.word	0x00002910


	//----- nvinfo : EIATTR_CRS_STACK_SIZE
	.align		4
.L_2787:
        /*0398*/ 	.byte	0x04, 0x1e
        /*039a*/ 	.short	(.L_2789 - .L_2788)
.L_2788:
        /*039c*/ 	.word	0x00000000


	//----- nvinfo : EIATTR_CBANK_PARAM_SIZE
	.align		4
.L_2789:
        /*03a0*/ 	.byte	0x03, 0x19
        /*03a2*/ 	.short	0x0060


	//----- nvinfo : EIATTR_PARAM_CBANK
	.align		4
        /*03a4*/ 	.byte	0x04, 0x0a
        /*03a6*/ 	.short	(.L_2791 - .L_2790)
	.align		4
.L_2790:
        /*03a8*/ 	.word	index@(.nv.constant0._ZN4vllm3moe44grouped_topk_fused_small_expert_count_kernelIffiLNS0_11ScoringFuncE0ELi384ELb0ELi8EEEvPT_PfPT1_PKT0_llllllbd)
        /*03ac*/ 	.short	0x0210
        /*03ae*/ 	.short	0x0060


	//----- nvinfo : EIATTR_SW_WAR
	.align		4
.L_2791:
        /*03b0*/ 	.byte	0x04, 0x36
        /*03b2*/ 	.short	(.L_2793 - .L_2792)
.L_2792:
        /*03b4*/ 	.word	0x00000008
.L_2793:


//--------------------- .nv.info._ZN4vllm3moe44grouped_topk_fused_small_expert_count_kernelIffiLNS0_11ScoringFuncE0ELi512ELb0ELi8EEEvPT_PfPT1_PKT0_llllllbd --------------------------
	.section	.nv.info._ZN4vllm3moe44grouped_topk_fused_small_expert_count_kernelIffiLNS0_11ScoringFuncE0ELi512ELb0ELi8EEEvPT_PfPT1_PKT0_llllllbd,"",@"SHT_CUDA_INFO"
	.sectionflags	@""
	.align	4


	//----- nvinfo : EIATTR_CUDA_API_VERSION
	.align		4
        /*0000*/ 	.byte	0x04, 0x37
        /*0002*/ 	.short	(.L_2795 - .L_2794)
.L_2794:
        /*0004*/ 	.word	0x00000082


	//----- nvinfo : EIATTR_KPARAM_INFO
	.align		4
.L_2795:
        /*0008*/ 	.byte	0x04, 0x17
        /*000a*/ 	.short	(.L_2797 - .L_2796)
.L_2796:
        /*000c*/ 	.word	0x00000000
        /*0010*/ 	.short	0x000b
        /*0012*/ 	.short	0x0058
        /*0014*/ 	.byte	0x00, 0xf0, 0x21, 0x00


	//----- nvinfo : EIATTR_KPARAM_INFO
	.align		4
.L_2797:
        /*0018*/ 	.byte	0x04, 0x17
        /*001a*/ 	.short	(.L_2799 - .L_2798)
.L_2798:
        /*001c*/ 	.word	0x00000000
        /*0020*/ 	.short	0x000a
        /*0022*/ 	.short	0x0050
        /*0024*/ 	.byte	0x00, 0xf0, 0x05, 0x00


	//----- nvinfo : EIATTR_KPARAM_INFO
	.align		4
.L_2799:
        /*0028*/ 	.byte	0x04, 0x17
        /*002a*/ 	.short	(.L_2801 - .L_2800)
.L_2800:
        /*002c*/ 	.word	0x00000000
        /*0030*/ 	.short	0x0009
        /*0032*/ 	.short	0x0048
        /*0034*/ 	.byte	0x00, 0xf0, 0x21, 0x00


	//----- nvinfo : EIATTR_KPARAM_INFO
	.align		4
.L_2801:
        /*0038*/ 	.byte	0x04, 0x17
        /*003a*/ 	.short	(.L_2803 - .L_2802)
.L_2802:
        /*003c*/ 	.word	0x00000000
        /*0040*/ 	.short	0x0008
        /*0042*/ 	.short	0x0040
        /*0044*/ 	.byte	0x00, 0xf0, 0x21, 0x00


	//----- nvinfo : EIATTR_KPARAM_INFO
	.align		4
.L_2803:
        /*0048*/ 	.byte	0x04, 0x17
        /*004a*/ 	.short	(.L_2805 - .L_2804)
.L_2804:
        /*004c*/ 	.word	0x00000000
        /*0050*/ 	.short	0x0007
        /*0052*/ 	.short	0x0038
        /*0054*/ 	.byte	0x00, 0xf0, 0x21, 0x00


	//----- nvinfo : EIATTR_KPARAM_INFO
	.align		4
.L_2805:
        /*0058*/ 	.byte	0x04, 0x17
        /*005a*/ 	.short	(.L_2807 - .L_2806)
.L_2806:
        /*005c*/ 	.word	0x00000000
        /*0060*/ 	.short	0x0006
        /*0062*/ 	.short	0x0030
        /*0064*/ 	.byte	0x00, 0xf0, 0x21, 0x00


	//----- nvinfo : EIATTR_KPARAM_INFO
	.align		4
.L_2807:
        /*0068*/ 	.byte	0x04, 0x17
        /*006a*/ 	.short	(.L_2809 - .L_2808)
.L_2808:
        /*006c*/ 	.word	0x00000000
        /*0070*/ 	.short	0x0005
        /*0072*/ 	.short	0x0028
        /*0074*/ 	.byte	0x00, 0xf0, 0x21, 0x00


	//----- nvinfo : EIATTR_KPARAM_INFO
	.align		4
.L_2809:
        /*0078*/ 	.byte	0x04, 0x17
        /*007a*/ 	.short	(.L_2811 - .L_2810)
.L_2810:
        /*007c*/ 	.word	0x00000000
        /*0080*/ 	.short	0x0004
        /*0082*/ 	.short	0x0020
        /*0084*/ 	.byte	0x00, 0xf0, 0x21, 0x00


	//----- nvinfo : EIATTR_KPARAM_INFO
	.align		4
.L_2811:
        /*0088*/ 	.byte	0x04, 0x17
        /*008a*/ 	.short	(.L_2813 - .L_2812)
.L_2812:
        /*008c*/ 	.word	0x00000000
        /*0090*/ 	.short	0x0003
        /*0092*/ 	.short	0x0018
        /*0094*/ 	.byte	0x00, 0xf0, 0x21, 0x00


	//----- nvinfo : EIATTR_KPARAM_INFO
	.align		4
.L_2813:
        /*0098*/ 	.byte	0x04, 0x17
        /*009a*/ 	.short	(.L_2815 - .L_2814)
.L_2814:
        /*009c*/ 	.word	0x00000000
        /*00a0*/ 	.short	0x0002
        /*00a2*/ 	.short	0x0010
        /*00a4*/ 	.byte	0x00, 0xf0, 0x21, 0x00


	//----- nvinfo : EIATTR_KPARAM_INFO
	.align		4
.L_2815:
        /*00a8*/ 	.byte	0x04, 0x17
        /*00aa*/ 	.short	(.L_2817 - .L_2816)
.L_2816:
        /*00ac*/ 	.word	0x00000000
        /*00b0*/ 	.short	0x0001
        /*00b2*/ 	.short	0x0008
        /*00b4*/ 	.byte	0x00, 0xf0, 0x21, 0x00


	//----- nvinfo : EIATTR_KPARAM_INFO
	.align		4
.L_2817:
        /*00b8*/ 	.byte	0x04, 0x17
        /*00ba*/ 	.short	(.L_2819 - .L_2818)
.L_2818:
        /*00bc*/ 	.word	0x00000000
        /*00c0*/ 	.short	0x0000
        /*00c2*/ 	.short	0x0000
        /*00c4*/ 	.byte	0x00, 0xf0, 0x21, 0x00


	//----- nvinfo : EIATTR_SPARSE_MMA_MASK
	.align		4
.L_2819:
        /*00c8*/ 	.byte	0x03, 0x50
        /*00ca*/ 	.short	0x0000


	//----- nvinfo : EIATTR_MAXREG_COUNT
	.align		4
        /*00cc*/ 	.byte	0x03, 0x1b
        /*00ce*/ 	.short	0x00ff


	//----- nvinfo : EIATTR_NUM_BARRIERS
	.align		4
        /*00d0*/ 	.byte	0x02, 0x4c
        /*00d2*/ 	.byte	0x01
	.zero		1


	//----- nvinfo : EIATTR_MERCURY_ISA_VERSION
	.align		4
        /*00d4*/ 	.byte	0x03, 0x5f
        /*00d6*/ 	.short	0x0101


	//----- nvinfo : EIATTR_COOP_GROUP_MASK_REGIDS
	.align		4
        /*00d8*/ 	.byte	0x04, 0x29
        /*00da*/ 	.short	(.L_2821 - .L_2820)


	//   ....[0]....
.L_2820:
        /*00dc*/ 	.word	0xffffffff


	//   ....[1]....
        /*00e0*/ 	.word	0xffffffff


	//   ....[2]....
        /*00e4*/ 	.word	0xffffffff


	//   ....[3]....
        /*00e8*/ 	.word	0xffffffff


	//   ....[4]....
        /*00ec*/ 	.word	0xffffffff


	//   ....[5]....
        /*00f0*/ 	.word	0xffffffff


	//   ....[6]....
        /*00f4*/ 	.word	0xffffffff


	//   ....[7]....
        /*00f8*/ 	.word	0xffffffff


	//   ....[8]....
        /*00fc*/ 	.word	0xffffffff


	//   ....[9]....
        /*0100*/ 	.word	0xffffffff


	//   ....[10]....
        /*0104*/ 	.word	0xffffffff


	//   ....[11]....
        /*0108*/ 	.word	0xffffffff


	//   ....[12]....
        /*010c*/ 	.word	0xffffffff


	//   ....[13]....
        /*0110*/ 	.word	0xffffffff


	//   ....[14]....
        /*0114*/ 	.word	0xffffffff


	//   ....[15]....
        /*0118*/ 	.word	0xffffffff


	//   ....[16]....
        /*011c*/ 	.word	0xffffffff


	//   ....[17]....
        /*0120*/ 	.word	0xffffffff


	//   ....[18]....
        /*0124*/ 	.word	0xffffffff


	//   ....[19]....
        /*0128*/ 	.word	0xffffffff


	//   ....[20]....
        /*012c*/ 	.word	0xffffffff


	//   ....[21]....
        /*0130*/ 	.word	0xffffffff


	//   ....[22]....
        /*0134*/ 	.word	0xffffffff


	//   ....[23]....
        /*0138*/ 	.word	0xffffffff


	//   ....[24]....
        /*013c*/ 	.word	0xffffffff


	//   ....[25]....
        /*0140*/ 	.word	0xffffffff


	//   ....[26]....
        /*0144*/ 	.word	0xffffffff


	//   ....[27]....
        /*0148*/ 	.word	0xffffffff


	//   ....[28]....
        /*014c*/ 	.word	0xffffffff


	//   ....[29]....
        /*0150*/ 	.word	0xffffffff


	//   ....[30]....
        /*0154*/ 	.word	0xffffffff


	//   ....[31]....
        /*0158*/ 	.word	0xffffffff


	//   ....[32]....
        /*015c*/ 	.word	0xffffffff


	//   ....[33]....
        /*0160*/ 	.word	0xffffffff


	//   ....[34]....
        /*0164*/ 	.word	0xffffffff


	//   ....[35]....
        /*0168*/ 	.word	0xffffffff


	//   ....[36]....
        /*016c*/ 	.word	0xffffffff


	//   ....[37]....
        /*0170*/ 	.word	0xffffffff


	//   ....[38]....
        /*0174*/ 	.word	0xffffffff


	//   ....[39]....
        /*0178*/ 	.word	0xffffffff


	//   ....[40]....
        /*017c*/ 	.word	0xffffffff


	//   ....[41]....
        /*0180*/ 	.word	0xffffffff


	//   ....[42]....
        /*0184*/ 	.word	0xffffffff


	//   ....[43]....
        /*0188*/ 	.word	0xffffffff


	//   ....[44]....
        /*018c*/ 	.word	0xffffffff


	//   ....[45]....
        /*0190*/ 	.word	0xffffffff


	//   ....[46]....
        /*0194*/ 	.word	0xffffffff


	//   ....[47]....
        /*0198*/ 	.word	0xffffffff


	//   ....[48]....
        /*019c*/ 	.word	0xffffffff


	//   ....[49]....
        /*01a0*/ 	.word	0xffffffff


	//   ....[50]....
        /*01a4*/ 	.word	0xffffffff


	//   ....[51]....
        /*01a8*/ 	.word	0xffffffff


	//   ....[52]....
        /*01ac*/ 	.word	0xffffffff


	//   ....[53]....
        /*01b0*/ 	.word	0xffffffff


	//   ....[54]....
        /*01b4*/ 	.word	0xffffffff


	//   ....[55]....
        /*01b8*/ 	.word	0xffffffff


	//   ....[56]....
        /*01bc*/ 	.word	0xffffffff


	//   ....[57]....
        /*01c0*/ 	.word	0xffffffff


	//   ....[58]....
        /*01c4*/ 	.word	0xffffffff


	//   ....[59]....
        /*01c8*/ 	.word	0xffffffff


	//   ....[60]....
        /*01cc*/ 	.word	0xffffffff


	//   ....[61]....
        /*01d0*/ 	.word	0xffffffff


	//   ....[62]....
        /*01d4*/ 	.word	0xffffffff


	//   ....[63]....
        /*01d8*/ 	.word	0xffffffff


	//   ....[64]....
        /*01dc*/ 	.word	0xffffffff


	//   ....[65]....
        /*01e0*/ 	.word	0xffffffff


	//   ....[66]....
        /*01e4*/ 	.word	0xffffffff


	//   ....[67]....
        /*01e8*/ 	.word	0xffffffff


	//   ....[68]....
        /*01ec*/ 	.word	0xffffffff


	//   ....[69]....
        /*01f0*/ 	.word	0xffffffff


	//   ....[70]....
        /*01f4*/ 	.word	0xffffffff


	//   ....[71]....
        /*01f8*/ 	.word	0xffffffff


	//   ....[72]....
        /*01fc*/ 	.word	0xffffffff


	//   ....[73]....
        /*0200*/ 	.word	0xffffffff


	//   ....[74]....
        /*0204*/ 	.word	0xffffffff


	//   ....[75]....
        /*0208*/ 	.word	0xffffffff


	//   ....[76]....
        /*020c*/ 	.word	0xffffffff


	//   ....[77]....
        /*0210*/ 	.word	0xffffffff


	//   ....[78]....
        /*0214*/ 	.word	0xffffffff


	//   ....[79]....
        /*0218*/ 	.word	0xffffffff


	//   ....[80]....
        /*021c*/ 	.word	0xffffffff


	//   ....[81]....
        /*0220*/ 	.word	0xffffffff


	//   ....[82]....
        /*0224*/ 	.word	0xffffffff


	//   ....[83]....
        /*0228*/ 	.word	0xffffffff


	//   ....[84]....
        /*022c*/ 	.word	0xffffffff


	//   ....[85]....
        /*0230*/ 	.word	0xffffffff


	//----- nvinfo : EIATTR_COOP_GROUP_INSTR_OFFSETS
	.align		4
.L_2821:
        /*0234*/ 	.byte	0x04, 0x28
        /*0236*/ 	.short	(.L_2823 - .L_2822)


	//   ....[0]....
.L_2822:
        /*0238*/ 	.word	0x000001a0


	//   ....[1]....
        /*023c*/ 	.word	0x00000990


	//   ....[2]....
        /*0240*/ 	.word	0x000009a0


	//   ....[3]....
        /*0244*/ 	.word	0x000009f0


	//   ....[4]....
        /*0248*/ 	.word	0x00000a00


	//   ....[5]....
        /*024c*/ 	.word	0x00000a50


	//   ....[6]....
        /*0250*/ 	.word	0x00000a60


	//   ....[7]....
        /*0254*/ 	.word	0x00000ab0


	//   ....[8]....
        /*0258*/ 	.word	0x00000ac0


	//   ....[9]....
        /*025c*/ 	.word	0x00000b20


	//   ....[10]....
        /*0260*/ 	.word	0x00000b50


	//   ....[11]....
        /*0264*/ 	.word	0x00000c40


	//   ....[12]....
        /*0268*/ 	.word	0x00000c70


	//   ....[13]....
        /*026c*/ 	.word	0x00000cf0


	//   ....[14]....
        /*0270*/ 	.word	0x00000d00


	//   ....[15]....
        /*0274*/ 	.word	0x00000d50


	//   ....[16]....
        /*0278*/ 	.word	0x00000d60


	//   ....[17]....
        /*027c*/ 	.word	0x00000db0


	//   ....[18]....
        /*0280*/ 	.word	0x00000dc0


	//   ....[19]....
        /*0284*/ 	.word	0x00000e10


	//   ....[20]....
        /*0288*/ 	.word	0x00000e20


	//   ....[21]....
        /*028c*/ 	.word	0x00000fc0


	//   ....[22]....
        /*0290*/ 	.word	0x00000fd0


	//   ....[23]....
        /*0294*/ 	.word	0x00001020


	//   ....[24]....
        /*0298*/ 	.word	0x00001030


	//   ....[25]....
        /*029c*/ 	.word	0x00001080


	//   ....[26]....
        /*02a0*/ 	.word	0x00001090


	//   ....[27]....
        /*02a4*/ 	.word	0x000010e0


	//   ....[28]....
        /*02a8*/ 	.word	0x000010f0


	//   ....[29]....
        /*02ac*/ 	.word	0x00001140


	//   ....[30]....
        /*02b0*/ 	.word	0x00001150


	//   ....[31]....
        /*02b4*/ 	.word	0x00001610


	//   ....[32]....
        /*02b8*/ 	.word	0x00001620


	//   ....[33]....
        /*02bc*/ 	.word	0x00001670


	//   ....[34]....
        /*02c0*/ 	.word	0x00001680


	//   ....[35]....
        /*02c4*/ 	.word	0x000016d0


	//   ....[36]....
        /*02c8*/ 	.word	0x000016e0


	//   ....[37]....
        /*02cc*/ 	.word	0x00001730


	//   ....[38]....
        /*02d0*/ 	.word	0x00001740


	//   ....[39]....
        /*02d4*/ 	.word	0x00001790


	//   ....[40]....
        /*02d8*/ 	.word	0x000017a0


	//   ....[41]....
        /*02dc*/ 	.word	0x00001830


	//   ....[42]....
        /*02e0*/ 	.word	0x00001840


	//   ....[43]....
        /*02e4*/ 	.word	0x00001890


	//   ....[44]....
        /*02e8*/ 	.word	0x000018a0


	//   ....[45]....
        /*02ec*/ 	.word	0x000018f0


	//   ....[46]....
        /*02f0*/ 	.word	0x00001900


	//   ....[47]....
        /*02f4*/ 	.word	0x00001950


	//   ....[48]....
        /*02f8*/ 	.word	0x00001960


	//   ....[49]....
        /*02fc*/ 	.word	0x000019b0


	//   ....[50]....
        /*0300*/ 	.word	0x000019c0


	//   ....[51]....
        /*0304*/ 	.word	0x00001a60


	//   ....[52]....
        /*0308*/ 	.word	0x00001a70


	//   ....[53]....
        /*030c*/ 	.word	0x00001ac0


	//   ....[54]....
        /*0310*/ 	.word	0x00001ad0


	//   ....[55]....
        /*0314*/ 	.word	0x00001b20


	//   ....[56]....
        /*0318*/ 	.word	0x00001b30


	//   ....[57]....
        /*031c*/ 	.word	0x00001b80


	//   ....[58]....
        /*0320*/ 	.word	0x00001b90


	//   ....[59]....
        /*0324*/ 	.word	0x00001be0


	//   ....[60]....
        /*0328*/ 	.word	0x00001bf0


	//   ....[61]....
        /*032c*/ 	.word	0x00001c80


	//   ....[62]....
        /*0330*/ 	.word	0x00001c90


	//   ....[63]....
        /*0334*/ 	.word	0x00001ce0


	//   ....[64]....
        /*0338*/ 	.word	0x00001cf0


	//   ....[65]....
        /*033c*/ 	.word	0x00001d40


	//   ....[66]....
        /*0340*/ 	.word	0x00001d50


	//   ....[67]....
        /*0344*/ 	.word	0x00001db0


	//   ....[68]....
        /*0348*/ 	.word	0x00001dc0


	//   ....[69]....
        /*034c*/ 	.word	0x00001e30


	//   ....[70]....
        /*0350*/ 	.word	0x00001e70


	//   ....[71]....
        /*0354*/ 	.word	0x000020d0


	//   ....[72]....
        /*0358*/ 	.word	0x000020e0


	//   ....[73]....
        /*035c*/ 	.word	0x00002130


	//   ....[74]....
        /*0360*/ 	.word	0x00002140


	//   ....[75]....
        /*0364*/ 	.word	0x00002190


	//   ....[76]....
        /*0368*/ 	.word	0x000021a0


	//   ....[77]....
        /*036c*/ 	.word	0x000021f0


	//   ....[78]....
        /*0370*/ 	.word	0x00002200


	//   ....[79]....
        /*0374*/ 	.word	0x00002250


	//   ....[80]....
        /*0378*/ 	.word	0x00002260


	//   ....[81]....
        /*037c*/ 	.word	0x000024d0


	//   ....[82]....
        /*0380*/ 	.word	0x00002530


	//   ....[83]....
        /*0384*/ 	.word	0x00002550


	//   ....[84]....
        /*0388*/ 	.word	0x00002580


	//   ....[85]....
        /*038c*/ 	.word	0x000025b0


	//----- nvinfo : EIATTR_EXIT_INSTR_OFFSETS
	.align		4
.L_2823:
        /*0390*/ 	.byte	0x04, 0x1c
        /*0392*/ 	.short	(.L_2825 - .L_2824)


	//   ....[0]....
.L_2824:
        /*0394*/ 	.word	0x00002880


	//----- nvinfo : EIATTR_CRS_STACK_SIZE
	.align		4
.L_2825:
        /*0398*/ 	.byte	0x04, 0x1e
        /*039a*/ 	.short	(.L_2827 - .L_2826)
.L_2826:
        /*039c*/ 	.word	0x00000000


	//----- nvinfo : EIATTR_CBANK_PARAM_SIZE
	.align		4
.L_2827:
        /*03a0*/ 	.byte	0x03, 0x19
        /*03a2*/ 	.short	0x0060


	//----- nvinfo : EIATTR_PARAM_CBANK
	.align		4
        /*03a4*/ 	.byte	0x04, 0x0a
        /*03a6*/ 	.short	(.L_2829 - .L_2828)
	.align		4
.L_2828:
        /*03a8*/ 	.word	index@(.nv.constant0._ZN4vllm3moe44grouped_topk_fused_small_expert_count_kernelIffiLNS0_11ScoringFuncE0ELi512ELb0ELi8EEEvPT_PfPT1_PKT0_llllllbd)
        /*03ac*/ 	.short	0x0210
        /*03ae*/ 	.short	0x0060


	//----- nvinfo : EIATTR_SW_WAR
	.align		4
.L_2829:
        /*03b0*/ 	.byte	0x04, 0x36
        /*03b2*/ 	.short	(.L_2831 - .L_2830)
.L_2830:
        /*03b4*/ 	.word	0x00000008
.L_2831:


//--------------------- .nv.info._ZN4vllm3moe44grouped_topk_fused_small_expert_count_kernelIffiLNS0_11ScoringFuncE0ELi512ELb0ELi22EEEvPT_PfPT1_PKT0_llllllbd --------------------------
	.section	.nv.info._ZN4vllm3moe44grouped_topk_fused_small_expert_count_kernelIffiLNS0_11ScoringFuncE0ELi512ELb0ELi22EEEvPT_PfPT1_PKT0_llllllbd,"",@"SHT_CUDA_INFO"
	.sectionflags	@""
	.align	4


	//----- nvinfo : EIATTR_CUDA_API_VERSION
	.align		4
        /*0000*/ 	.byte	0x04, 0x37
        /*0002*/ 	.short	(.L_2833 - .L_2832)
.L_2832:
        /*0004*/ 	.word	0x00000082


	//----- nvinfo : EIATTR_KPARAM_INFO
	.align		4
.L_2833:
        /*0008*/ 	.byte	0x04, 0x17
        /*000a*/ 	.short	(.L_2835 - .L_2834)
.L_2834:
        /*000c*/ 	.word	0x00000000
        /*0010*/ 	.short	0x000b
        /*0012*/ 	.short	0x0058
        /*0014*/ 	.byte	0x00, 0xf0, 0x21, 0x00


	//----- nvinfo : EIATTR_KPARAM_INFO
	.align		4
.L_2835:
        /*0018*/ 	.byte	0x04, 0x17
        /*001a*/ 	.short	(.L_2837 - .L_2836)
.L_2836:
        /*001c*/ 	.word	0x00000000
        /*0020*/ 	.short	0x000a
        /*0022*/ 	.short	0x0050
        /*0024*/ 	.byte	0x00, 0xf0, 0x05, 0x00


	//----- nvinfo : EIATTR_KPARAM_INFO
	.align		4
.L_2837:
        /*0028*/ 	.byte	0x04, 0x17
        /*002a*/ 	.short	(.L_2839 - .L_2838)
.L_2838:
        /*002c*/ 	.word	0x00000000
        /*0030*/ 	.short	0x0009
        /*0032*/ 	.short	0x0048
        /*0034*/ 	.byte	0x00, 0xf0, 0x21, 0x00


	//----- nvinfo : EIATTR_KPARAM_INFO
	.align		4
.L_2839:
        /*0038*/ 	.byte	0x04, 0x17
        /*003a*/ 	.short	(.L_2841 - .L_2840)
.L_2840:
        /*003c*/ 	.word	0x00000000
        /*0040*/ 	.short	0x0008
        /*0042*/ 	.short	0x0040
        /*0044*/ 	.byte	0x00, 0xf0, 0x21, 0x00


	//----- nvinfo : EIATTR_KPARAM_INFO
	.align		4
.L_2841:
        /*0048*/ 	.byte	0x04, 0x17
        /*004a*/ 	.short	(.L_2843 - .L_2842)
.L_2842:
        /*004c*/ 	.word	0x00000000
        /*0050*/ 	.short	0x0007
        /*0052*/ 	.short	0x0038
        /*0054*/ 	.byte	0x00, 0xf0, 0x21, 0x00


	//----- nvinfo : EIATTR_KPARAM_INFO
	.align		4
.L_2843:
        /*0058*/ 	.byte	0x04, 0x17
        /*005a*/ 	.short	(.L_2845 - .L_2844)
.L_2844:
        /*005c*/ 	.word	0x00000000
        /*0060*/ 	.short	0x0006
        /*0062*/ 	.short	0x0030
        /*0064*/ 	.byte	0x00, 0xf0, 0x21, 0x00


	//----- nvinfo : EIATTR_KPARAM_INFO
	.align		4
.L_2845:
        /*0068*/ 	.byte	0x04, 0x17
        /*006a*/ 	.short	(.L_2847 - .L_2846)
.L_2846:
        /*006c*/ 	.word	0x00000000
        /*0070*/ 	.short	0x0005
        /*0072*/ 	.short	0x0028
        /*0074*/ 	.byte	0x00, 0xf0, 0x21, 0x00


	//----- nvinfo : EIATTR_KPARAM_INFO
	.align		4
.L_2847:
        /*0078*/ 	.byte	0x04, 0x17
        /*007a*/ 	.short	(.L_2849 - .L_2848)
.L_2848:
        /*007c*/ 	.word	0x00000000
        /*0080*/ 	.short	0x0004
        /*0082*/ 	.short	0x0020
        /*0084*/ 	.byte	0x00, 0xf0, 0x21, 0x00


	//----- nvinfo : EIATTR_KPARAM_INFO
	.align		4
.L_2849:
        /*0088*/ 	.byte	0x04, 0x17
        /*008a*/ 	.short	(.L_2851 - .L_2850)
.L_2850:
        /*008c*/ 	.word	0x00000000
        /*0090*/ 	.short	0x0003
        /*0092*/ 	.short	0x0018
        /*0094*/ 	.byte	0x00, 0xf0, 0x21, 0x00


	//----- nvinfo : EIATTR_KPARAM_INFO
	.align		4
.L_2851:
        /*0098*/ 	.byte	0x04, 0x17
        /*009a*/ 	.short	(.L_2853 - .L_2852)
.L_2852:
        /*009c*/ 	.word	0x00000000
        /*00a0*/ 	.short	0x0002
        /*00a2*/ 	.short	0x0010
        /*00a4*/ 	.byte	0x00, 0xf0, 0x21, 0x00


	//----- nvinfo : EIATTR_KPARAM_INFO
	.align		4
.L_2853:
        /*00a8*/ 	.byte	0x04, 0x17
        /*00aa*/ 	.short	(.L_2855 - .L_2854)
.L_2854:
        /*00ac*/ 	.word	0x00000000
        /*00b0*/ 	.short	0x0001
        /*00b2*/ 	.short	0x0008
        /*00b4*/ 	.byte	0x00, 0xf0, 0x21, 0x00


	//----- nvinfo : EIATTR_KPARAM_INFO
	.align		4
.L_2855:
        /*00b8*/ 	.byte	0x04, 0x17
        /*00ba*/ 	.short	(.L_2857 - .L_2856)
.L_2856:
        /*00bc*/ 	.word	0x00000000
        /*00c0*/ 	.short	0x0000
        /*00c2*/ 	.short	0x0000
        /*00c4*/ 	.byte	0x00, 0xf0, 0x21, 0x00


	//----- nvinfo : EIATTR_SPARSE_MMA_MASK
	.align		4
.L_2857:
        /*00c8*/ 	.byte	0x03, 0x50
        /*00ca*/ 	.short	0x0000


	//----- nvinfo : EIATTR_MAXREG_COUNT
	.align		4
        /*00cc*/ 	.byte	0x03, 0x1b
        /*00ce*/ 	.short	0x00ff


	//----- nvinfo : EIATTR_NUM_BARRIERS
	.align		4
        /*00d0*/ 	.byte	0x02, 0x4c
        /*00d2*/ 	.byte	0x01
	.zero		1


	//----- nvinfo : EIATTR_MERCURY_ISA_VERSION
	.align		4
        /*00d4*/ 	.byte	0x03, 0x5f
        /*00d6*/ 	.short	0x0101


	//----- nvinfo : EIATTR_COOP_GROUP_MASK_REGIDS
	.align		4
        /*00d8*/ 	.byte	0x04, 0x29
        /*00da*/ 	.short	(.L_2859 - .L_2858)


	//   ....[0]....
.L_2858:
        /*00dc*/ 	.word	0xffffffff


	//   ....[1]....
        /*00e0*/ 	.word	0xffffffff


	//   ....[2]....
        /*00e4*/ 	.word	0xffffffff


	//   ....[3]....
        /*00e8*/ 	.word	0xffffffff


	//   ....[4]....
        /*00ec*/ 	.word	0xffffffff


	//   ....[5]....
        /*00f0*/ 	.word	0xffffffff


	//   ....[6]....
        /*00f4*/ 	.word	0xffffffff


	//   ....[7]....
        /*00f8*/ 	.word	0xffffffff


	//   ....[8]....
        /*00fc*/ 	.word	0xffffffff


	//   ....[9]....
        /*0100*/ 	.word	0xffffffff


	//   ....[10]....
        /*0104*/ 	.word	0xffffffff


	//   ....[11]....
        /*0108*/ 	.word	0xffffffff


	//   ....[12]....
        /*010c*/ 	.word	0xffffffff


	//   ....[13]....
        /*0110*/ 	.word	0xffffffff


	//   ....[14]....
        /*0114*/ 	.word	0xffffffff


	//   ....[15]....
        /*0118*/ 	.word	0xffffffff


	//   ....[16]....
        /*011c*/ 	.word	0xffffffff


	//   ....[17]....
        /*0120*/ 	.word	0xffffffff


	//   ....[18]....
        /*0124*/ 	.word	0xffffffff


	//   ....[19]....
        /*0128*/ 	.word	0xffffffff


	//   ....[20]....
        /*012c*/ 	.word	0xffffffff


	//   ....[21]....
        /*0130*/ 	.word	0xffffffff


	//   ....[22]....
        /*0134*/ 	.word	0xffffffff


	//   ....[23]....
        /*0138*/ 	.word	0xffffffff


	//   ....[24]....
        /*013c*/ 	.word	0xffffffff


	//   ....[25]....
        /*0140*/ 	.word	0xffffffff


	//   ....[26]....
        /*0144*/ 	.word	0xffffffff


	//   ....[27]....
        /*0148*/ 	.word	0xffffffff


	//   ....[28]....
        /*014c*/ 	.word	0xffffffff


	//   ....[29]....
        /*0150*/ 	.word	0xffffffff


	//   ....[30]....
        /*0154*/ 	.word	0xffffffff


	//   ....[31]....
        /*0158*/ 	.word	0xffffffff


	//   ....[32]....
        /*015c*/ 	.word	0xffffffff


	//   ....[33]....
        /*0160*/ 	.word	0xffffffff


	//   ....[34]....
        /*0164*/ 	.word	0xffffffff


	//   ....[35]....
        /*0168*/ 	.word	0xffffffff


	//   ....[36]....
        /*016c*/ 	.word	0xffffffff


	//   ....[37]....
        /*0170*/ 	.word	0xffffffff


	//   ....[38]....
        /*0174*/ 	.word	0xffffffff


	//   ....[39]....
        /*0178*/ 	.word	0xffffffff


	//   ....[40]....
        /*017c*/ 	.word	0xffffffff


	//   ....[41]....
        /*0180*/ 	.word	0xffffffff


	//   ....[42]....
        /*0184*/ 	.word	0xffffffff


	//   ....[43]....
        /*0188*/ 	.word	0xffffffff


	//   ....[44]....
        /*018c*/ 	.word	0xffffffff


	//   ....[45]....
        /*0190*/ 	.word	0xffffffff


	//   ....[46]....
        /*0194*/ 	.word	0xffffffff


	//   ....[47]....
        /*0198*/ 	.word	0xffffffff


	//   ....[48]....
        /*019c*/ 	.word	0xffffffff


	//   ....[49]....
        /*01a0*/ 	.word	0xffffffff


	//   ....[50]....
        /*01a4*/ 	.word	0xffffffff


	//   ....[51]....
        /*01a8*/ 	.word	0xffffffff


	//   ....[52]....
        /*01ac*/ 	.word	0xffffffff


	//   ....[53]....
        /*01b0*/ 	.word	0xffffffff


	//   ....[54]....
        /*01b4*/ 	.word	0xffffffff


	//   ....[55]....
        /*01b8*/ 	.word	0xffffffff


	//   ....[56]....
        /*01bc*/ 	.word	0xffffffff


	//   ....[57]....
        /*01c0*/ 	.word	0xffffffff


	//   ....[58]....
        /*01c4*/ 	.word	0xffffffff


	//   ....[59]....
        /*01c8*/ 	.word	0xffffffff


	//   ....[60]....
        /*01cc*/ 	.word	0xffffffff


	//   ....[61]....
        /*01d0*/ 	.word	0xffffffff


	//   ....[62]....
        /*01d4*/ 	.word	0xffffffff


	//   ....[63]....
        /*01d8*/ 	.word	0xffffffff


	//   ....[64]....
        /*01dc*/ 	.word	0xffffffff


	//   ....[65]....
        /*01e0*/ 	.word	0xffffffff


	//----- nvinfo : EIATTR_COOP_GROUP_INSTR_OFFSETS
	.align		4
.L_2859:
        /*01e4*/ 	.byte	0x04, 0x28
        /*01e6*/ 	.short	(.L_2861 - .L_2860)


	//   ....[0]....
.L_2860:
        /*01e8*/ 	.word	0x000001a0


	//   ....[1]....
        /*01ec*/ 	.word	0x00000990


	//   ....[2]....
        /*01f0*/ 	.word	0x000009c0


	//   ....[3]....
        /*01f4*/ 	.word	0x00000a40


	//   ....[4]....
        /*01f8*/ 	.word	0x00000a50


	//   ....[5]....
        /*01fc*/ 	.word	0x00000aa0


	//   ....[6]....
        /*0200*/ 	.word	0x00000ab0


	//   ....[7]....
        /*0204*/ 	.word	0x00000b00


	//   ....[8]....
        /*0208*/ 	.word	0x00000b10


	//   ....[9]....
        /*020c*/ 	.word	0x00000b60


	//   ....[10]....
        /*0210*/ 	.word	0x00000b70


	//   ....[11]....
        /*0214*/ 	.word	0x00000c30


	//   ....[12]....
        /*0218*/ 	.word	0x00000c60


	//   ....[13]....
        /*021c*/ 	.word	0x00000ce0


	//   ....[14]....
        /*0220*/ 	.word	0x00000cf0


	//   ....[15]....
        /*0224*/ 	.word	0x00000d40


	//   ....[16]....
        /*0228*/ 	.word	0x00000d50


	//   ....[17]....
        /*022c*/ 	.word	0x00000da0


	//   ....[18]....
        /*0230*/ 	.word	0x00000db0


	//   ....[19]....
        /*0234*/ 	.word	0x00000e10


	//   ....[20]....
        /*0238*/ 	.word	0x00000e30


	//   ....[21]....
        /*023c*/ 	.word	0x00000fb0


	//   ....[22]....
        /*0240*/ 	.word	0x00000fc0


	//   ....[23]....
        /*0244*/ 	.word	0x00001010


	//   ....[24]....
        /*0248*/ 	.word	0x00001020


	//   ....[25]....
        /*024c*/ 	.word	0x00001070


	//   ....[26]....
        /*0250*/ 	.word	0x00001080


	//   ....[27]....
        /*0254*/ 	.word	0x000010d0


	//   ....[28]....
        /*0258*/ 	.word	0x000010e0


	//   ....[29]....
        /*025c*/ 	.word	0x00001130


	//   ....[30]....
        /*0260*/ 	.word	0x00001140


	//   ....[31]....
        /*0264*/ 	.word	0x000018d0


	//   ....[32]....
        /*0268*/ 	.word	0x000018f0


	//   ....[33]....
        /*026c*/ 	.word	0x00001940


	//   ....[34]....
        /*0270*/ 	.word	0x00001950


	//   ....[35]....
        /*0274*/ 	.word	0x000019a0


	//   ....[36]....
        /*0278*/ 	.word	0x000019b0


	//   ....[37]....
        /*027c*/ 	.word	0x00001a10


	//   ....[38]....
        /*0280*/ 	.word	0x00001a40


	//   ....[39]....
        /*0284*/ 	.word	0x00001a90


	//   ....[40]....
        /*0288*/ 	.word	0x00001aa0


	//   ....[41]....
        /*028c*/ 	.word	0x00001b60


	//   ....[42]....
        /*0290*/ 	.word	0x00001b80


	//   ....[43]....
        /*0294*/ 	.word	0x00001bd0


	//   ....[44]....
        /*0298*/ 	.word	0x00001be0


	//   ....[45]....
        /*029c*/ 	.word	0x00001c30


	//   ....[46]....
        /*02a0*/ 	.word	0x00001c40


	//   ....[47]....
        /*02a4*/ 	.word	0x00001c90


	//   ....[48]....
        /*02a8*/ 	.word	0x00001ca0


	//   ....[49]....
        /*02ac*/ 	.word	0x00001d10


	//   ....[50]....
        /*02b0*/ 	.word	0x00001d40


	//   ....[51]....
        /*02b4*/ 	.word	0x00001eb0


	//   ....[52]....
        /*02b8*/ 	.word	0x00001ec0


	//   ....[53]....
        /*02bc*/ 	.word	0x00001f10


	//   ....[54]....
        /*02c0*/ 	.word	0x00001f20


	//   ....[55]....
        /*02c4*/ 	.word	0x00001f70


	//   ....[56]....
        /*02c8*/ 	.word	0x00001f80


	//   ....[57]....
        /*02cc*/ 	.word	0x00001fd0


	//   ....[58]....
        /*02d0*/ 	.word	0x00001fe0


	//   ....[59]....
        /*02d4*/ 	.word	0x00002030


	//   ....[60]....
        /*02d8*/ 	.word	0x00002040


	//   ....[61]....
        /*02dc*/ 	.word	0x00002260


	//   ....[62]....
        /*02e0*/ 	.word	0x000022c0


	//   ....[63]....
        /*02e4*/ 	.word	0x000022e0


	//   ....[64]....
        /*02e8*/ 	.word	0x00002310


	//   ....[65]....
        /*02ec*/ 	.word	0x00002340


	//----- nvinfo : EIATTR_EXIT_INSTR_OFFSETS
	.align		4
.L_2861:
        /*02f0*/ 	.byte	0x04, 0x1c
        /*02f2*/ 	.short	(.L_2863 - .L_2862)


	//   ....[0]....
.L_2862:
        /*02f4*/ 	.word	0x00002610


	//----- nvinfo : EIATTR_CRS_STACK_SIZE
	.align		4
.L_2863:
        /*02f8*/ 	.byte	0x04, 0x1e
        /*02fa*/ 	.short	(.L_2865 - .L_2864)
.L_2864:
        /*02fc*/ 	.word	0x00000000


	//----- nvinfo : EIATTR_CBANK_PARAM_SIZE
	.align		4
.L_2865:
        /*0300*/ 	.byte	0x03, 0x19
        /*0302*/ 	.short	0x0060


	//----- nvinfo : EIATTR_PARAM_CBANK
	.align		4
        /*0304*/ 	.byte	0x04, 0x0a
        /*0306*/ 	.short	(.L_2867 - .L_2866)
	.align		4
.L_2866:
        /*0308*/ 	.word	index@(.nv.constant0._ZN4vllm3moe44grouped_topk_fused_small_expert_count_kernelIffiLNS0_11ScoringFuncE0ELi512ELb0ELi22EEEvPT_PfPT1_PKT0_llllllbd)
        /*030c*/ 	.short	0x0210
        /*030e*/ 	.short	0x0060


	//----- nvinfo : EIATTR_SW_WAR
	.align		4
.L_2867:
        /*0310*/ 	.byte	0x04, 0x36
        /*0312*/ 	.short	(.L_2869 - .L_2868)
.L_2868:
        /*0314*/ 	.word	0x00000008
.L_2869:


//--------------------- .nv.info._ZN4vllm3moe44grouped_topk_fused_small_expert_count_kernelIffiLNS0_11ScoringFuncE0ELi256ELb1ELi8EEEvPT_PfPT1_PKT0_llllllbd --------------------------
	.section	.nv.info._ZN4vllm3moe44grouped_topk_fused_small_expert_count_kernelIffiLNS0_11ScoringFuncE0ELi256ELb1ELi8EEEvPT_PfPT1_PKT0_llllllbd,"",@"SHT_CUDA_INFO"
	.sectionflags	@""
	.align	4


	//----- nvinfo : EIATTR_CUDA_API_VERSION
	.align		4
        /*0000*/ 	.byte	0x04, 0x37
        /*0002*/ 	.short	(.L_2871 - .L_2870)
.L_2870:
        /*0004*/ 	.word	0x00000082


	//----- nvinfo : EIATTR_KPARAM_INFO
	.align		4
.L_2871:
        /*0008*/ 	.byte	0x04, 0x17
        /*000a*/ 	.short	(.L_2873 - .L_2872)
.L_2872:
        /*000c*/ 	.word	0x00000000
        /*0010*/ 	.short	0x000b
        /*0012*/ 	.short	0x0058
        /*0014*/ 	.byte	0x00, 0xf0, 0x21, 0x00


	//----- nvinfo : EIATTR_KPARAM_INFO
	.align		4
.L_2873:
        /*0018*/ 	.byte	0x04, 0x17
        /*001a*/ 	.short	(.L_2875 - .L_2874)
.L_2874:
        /*001c*/ 	.word	0x00000000
        /*0020*/ 	.short	0x000a
        /*0022*/ 	.short	0x0050
        /*0024*/ 	.byte	0x00, 0xf0, 0x05, 0x00


	//----- nvinfo : EIATTR_KPARAM_INFO
	.align		4
.L_2875:
        /*0028*/ 	.byte	0x04, 0x17
        /*002a*/ 	.short	(.L_2877 - .L_2876)
.L_2876:
        /*002c*/ 	.word	0x00000000
        /*0030*/ 	.short	0x0009
        /*0032*/ 	.short	0x0048
        /*0034*/ 	.byte	0x00, 0xf0, 0x21, 0x00


	//----- nvinfo : EIATTR_KPARAM_INFO
	.align		4
.L_2877:
        /*0038*/ 	.byte	0x04, 0x17
        /*003a*/ 	.short	(.L_2879 - .L_2878)
.L_2878:
        /*003c*/ 	.word	0x00000000
        /*0040*/ 	.short	0x0008
        /*0042*/ 	.short	0x0040
        /*0044*/ 	.byte	0x00, 0xf0, 0x21, 0x00


	//----- nvinfo : EIATTR_KPARAM_INFO
	.align		4
.L_2879:
        /*0048*/ 	.byte	0x04, 0x17
        /*004a*/ 	.short	(.L_2881 - .L_2880)
.L_2880:
        /*004c*/ 	.word	0x00000000
        /*0050*/ 	.short	0x0007
        /*0052*/ 	.short	0x0038
        /*0054*/ 	.byte	0x00, 0xf0, 0x21, 0x00


	//----- nvinfo : EIATTR_KPARAM_INFO
	.align		4
.L_2881:
        /*0058*/ 	.byte	0x04, 0x17
        /*005a*/ 	.short	(.L_2883 - .L_2882)
.L_2882:
        /*005c*/ 	.word	0x00000000
        /*0060*/ 	.short	0x0006
        /*0062*/ 	.short	0x0030
        /*0064*/ 	.byte	0x00, 0xf0, 0x21, 0x00


	//----- nvinfo : EIATTR_KPARAM_INFO
	.align		4
.L_2883:
        /*0068*/ 	.byte	0x04, 0x17
        /*006a*/ 	.short	(.L_2885 - .L_2884)
.L_2884:
        /*006c*/ 	.word	0x00000000
        /*0070*/ 	.short	0x0005
        /*0072*/ 	.short	0x0028
        /*0074*/ 	.byte	0x00, 0xf0, 0x21, 0x00


	//----- nvinfo : EIATTR_KPARAM_INFO
	.align		4
.L_2885:
        /*0078*/ 	.byte	0x04, 0x17
        /*007a*/ 	.short	(.L_2887 - .L_2886)
.L_2886:
        /*007c*/ 	.word	0x00000000
        /*0080*/ 	.short	0x0004
        /*0082*/ 	.short	0x0020
        /*0084*/ 	.byte	0x00, 0xf0, 0x21, 0x00


	//----- nvinfo : EIATTR_KPARAM_INFO
	.align		4
.L_2887:
        /*0088*/ 	.byte	0x04, 0x17
        /*008a*/ 	.short	(.L_2889 - .L_2888)
.L_2888:
        /*008c*/ 	.word	0x00000000
        /*0090*/ 	.short	0x0003
        /*0092*/ 	.short	0x0018
        /*0094*/ 	.byte	0x00, 0xf0, 0x21, 0x00


	//----- nvinfo : EIATTR_KPARAM_INFO
	.align		4
.L_2889:
        /*0098*/ 	.byte	0x04, 0x17
        /*009a*/ 	.short	(.L_2891 - .L_2890)
.L_2890:
        /*009c*/ 	.word	0x00000000
        /*00a0*/ 	.short	0x0002
        /*00a2*/ 	.short	0x0010
        /*00a4*/ 	.byte	0x00, 0xf0, 0x21, 0x00


	//----- nvinfo : EIATTR_KPARAM_INFO
	.align		4
.L_2891:
        /*00a8*/ 	.byte	0x04, 0x17
        /*00aa*/ 	.short	(.L_2893 - .L_2892)
.L_2892:
        /*00ac*/ 	.word	0x00000000
        /*00b0*/ 	.short	0x0001
        /*00b2*/ 	.short	0x0008
        /*00b4*/ 	.byte	0x00, 0xf0, 0x21, 0x00


	//----- nvinfo : EIATTR_KPARAM_INFO
	.align		4
.L_2893:
        /*00b8*/ 	.byte	0x04, 0x17
        /*00ba*/ 	.short	(.L_2895 - .L_2894)
.L_2894:
        /*00bc*/ 	.word	0x00000000
        /*00c0*/ 	.short	0x0000
        /*00c2*/ 	.short	0x0000
        /*00c4*/ 	.byte	0x00, 0xf0, 0x21, 0x00


	//----- nvinfo : EIATTR_SPARSE_MMA_MASK
	.align		4
.L_2895:
        /*00c8*/ 	.byte	0x03, 0x50
        /*00ca*/ 	.short	0x0000


	//----- nvinfo : EIATTR_MAXREG_COUNT
	.align		4
        /*00cc*/ 	.byte	0x03, 0x1b
        /*00ce*/ 	.short	0x00ff


	//----- nvinfo : EIATTR_NUM_BARRIERS
	.align		4
        /*00d0*/ 	.byte	0x02, 0x4c
        /*00d2*/ 	.byte	0x01
	.zero		1


	//----- nvinfo : EIATTR_MERCURY_ISA_VERSION
	.align		4
        /*00d4*/ 	.byte	0x03, 0x5f
        /*00d6*/ 	.short	0x0101


	//----- nvinfo : EIATTR_COOP_GROUP_MASK_REGIDS
	.align		4
        /*00d8*/ 	.byte	0x04, 0x29
        /*00da*/ 	.short	(.L_2897 - .L_2896)


	//   ....[0]....
.L_2896:
        /*00dc*/ 	.word	0xffffffff


	//   ....[1]....
        /*00e0*/ 	.word	0xffffffff


	//   ....[2]....
        /*00e4*/ 	.word	0xffffffff


	//   ....[3]....
        /*00e8*/ 	.word	0xffffffff


	//   ....[4]....
        /*00ec*/ 	.word	0xffffffff


	//   ....[5]....
        /*00f0*/ 	.word	0xffffffff


	//   ....[6]....
        /*00f4*/ 	.word	0xffffffff


	//   ....[7]....
        /*00f8*/ 	.word	0xffffffff


	//   ....[8]....
        /*00fc*/ 	.word	0xffffffff


	//   ....[9]....
        /*0100*/ 	.word	0xffffffff


	//   ....[10]....
        /*0104*/ 	.word	0xffffffff


	//   ....[11]....
        /*0108*/ 	.word	0xffffffff


	//   ....[12]....
        /*010c*/ 	.word	0xffffffff


	//   ....[13]....
        /*0110*/ 	.word	0xffffffff


	//   ....[14]....
        /*0114*/ 	.word	0xffffffff


	//   ....[15]....
        /*0118*/ 	.word	0xffffffff


	//   ....[16]....
        /*011c*/ 	.word	0xffffffff


	//   ....[17]....
        /*0120*/ 	.word	0xffffffff


	//   ....[18]....
        /*0124*/ 	.word	0xffffffff


	//   ....[19]....
        /*0128*/ 	.word	0xffffffff


	//   ....[20]....
        /*012c*/ 	.word	0xffffffff


	//   ....[21]....
        /*0130*/ 	.word	0xffffffff


	//   ....[22]....
        /*0134*/ 	.word	0xffffffff


	//   ....[23]....
        /*0138*/ 	.word	0xffffffff


	//   ....[24]....
        /*013c*/ 	.word	0xffffffff


	//   ....[25]....
        /*0140*/ 	.word	0xffffffff


	//   ....[26]....
        /*0144*/ 	.word	0xffffffff


	//   ....[27]....
        /*0148*/ 	.word	0xffffffff


	//   ....[28]....
        /*014c*/ 	.word	0xffffffff


	//   ....[29]....
        /*0150*/ 	.word	0xffffffff


	//   ....[30]....
        /*0154*/ 	.word	0xffffffff


	//   ....[31]....
        /*0158*/ 	.word	0xffffffff


	//   ....[32]....
        /*015c*/ 	.word	0xffffffff


	//   ....[33]....
        /*0160*/ 	.word	0xffffffff


	//   ....[34]....
        /*0164*/ 	.word	0xffffffff


	//   ....[35]....
        /*0168*/ 	.word	0xffffffff


	//   ....[36]....
        /*016c*/ 	.word	0xffffffff


	//   ....[37]....
        /*0170*/ 	.word	0xffffffff


	//   ....[38]....
        /*0174*/ 	.word	0xffffffff


	//   ....[39]....
        /*0178*/ 	.word	0xffffffff


	//   ....[40]....
        /*017c*/ 	.word	0xffffffff


	//   ....[41]....
        /*0180*/ 	.word	0xffffffff


	//   ....[42]....
        /*0184*/ 	.word	0xffffffff


	//   ....[43]....
        /*0188*/ 	.word	0xffffffff


	//   ....[44]....
        /*018c*/ 	.word	0xffffffff


	//   ....[45]....
        /*0190*/ 	.word	0xffffffff


	//   ....[46]....
        /*0194*/ 	.word	0xffffffff


	//   ....[47]....
        /*0198*/ 	.word	0xffffffff


	//   ....[48]....
        /*019c*/ 	.word	0xffffffff


	//   ....[49]....
        /*01a0*/ 	.word	0xffffffff


	//   ....[50]....
        /*01a4*/ 	.word	0xffffffff


	//   ....[51]....
        /*01a8*/ 	.word	0xffffffff


	//   ....[52]....
        /*01ac*/ 	.word	0xffffffff


	//   ....[53]....
        /*01b0*/ 	.word	0xffffffff


	//   ....[54]....
        /*01b4*/ 	.word	0xffffffff


	//   ....[55]....
        /*01b8*/ 	.word	0xffffffff


	//   ....[56]....
        /*01bc*/ 	.word	0xffffffff


	//   ....[57]....
        /*01c0*/ 	.word	0xffffffff


	//   ....[58]....
        /*01c4*/ 	.word	0xffffffff


	//   ....[59]....
        /*01c8*/ 	.word	0xffffffff


	//   ....[60]....
        /*01cc*/ 	.word	0xffffffff


	//   ....[61]....
        /*01d0*/ 	.word	0xffffffff


	//   ....[62]....
        /*01d4*/ 	.word	0xffffffff


	//   ....[63]....
        /*01d8*/ 	.word	0xffffffff


	//   ....[64]....
        /*01dc*/ 	.word	0xffffffff


	//   ....[65]....
        /*01e0*/ 	.word	0xffffffff


	//   ....[66]....
        /*01e4*/ 	.word	0xffffffff


	//   ....[67]....
        /*01e8*/ 	.word	0xffffffff


	//   ....[68]....
        /*01ec*/ 	.word	0xffffffff


	//   ....[69]....
        /*01f0*/ 	.word	0xffffffff


	//   ....[70]....
        /*01f4*/ 	.word	0xffffffff


	//   ....[71]....
        /*01f8*/ 	.word	0xffffffff


	//   ....[72]....
        /*01fc*/ 	.word	0xffffffff


	//   ....[73]....
        /*0200*/ 	.word	0xffffffff


	//   ....[74]....
        /*0204*/ 	.word	0xffffffff


	//   ....[75]....
        /*0208*/ 	.word	0xffffffff


	//   ....[76]....
        /*020c*/ 	.word	0xffffffff


	//   ....[77]....
        /*0210*/ 	.word	0xffffffff


	//   ....[78]....
        /*0214*/ 	.word	0xffffffff


	//   ....[79]....
        /*0218*/ 	.word	0xffffffff


	//   ....[80]....
        /*021c*/ 	.word	0xffffffff


	//   ....[81]....
        /*0220*/ 	.word	0xffffffff


	//   ....[82]....
        /*0224*/ 	.word	0xffffffff


	//   ....[83]....
        /*0228*/ 	.word	0xffffffff


	//   ....[84]....
        /*022c*/ 	.word	0xffffffff


	//   ....[85]....
        /*0230*/ 	.word	0xffffffff


	//   ....[86]....
        /*0234*/ 	.word	0xffffffff


	//   ....[87]....
        /*0238*/ 	.word	0xffffffff


	//   ....[88]....
        /*023c*/ 	.word	0xffffffff


	//   ....[89]....
        /*0240*/ 	.word	0xffffffff


	//   ....[90]....
        /*0244*/ 	.word	0xffffffff


	//   ....[91]....
        /*0248*/ 	.word	0xffffffff


	//----- nvinfo : EIATTR_COOP_GROUP_INSTR_OFFSETS
	.align		4
.L_2897:
        /*024c*/ 	.byte	0x04, 0x28
        /*024e*/ 	.short	(.L_2899 - .L_2898)


	//   ....[0]....
.L_2898:
        /*0250*/ 	.word	0x00000060


	//   ....[1]....
        /*0254*/ 	.word	0x00000220


	//   ....[2]....
        /*0258*/ 	.word	0x00000280


	//   ....[3]....
        /*025c*/ 	.word	0x000002d0


	//   ....[4]....
        /*0260*/ 	.word	0x000002e0


	//   ....[5]....
        /*0264*/ 	.word	0x00000330


	//   ....[6]....
        /*0268*/ 	.word	0x00000340


	//   ....[7]....
        /*026c*/ 	.word	0x00000390


	//   ....[8]....
        /*0270*/ 	.word	0x000003a0


	//   ....[9]....
        /*0274*/ 	.word	0x000003f0


	//   ....[10]....
        /*0278*/ 	.word	0x00000400


	//   ....[11]....
        /*027c*/ 	.word	0x00000480


	//   ....[12]....
        /*0280*/ 	.word	0x000004c0


	//   ....[13]....
        /*0284*/ 	.word	0x000004d0


	//   ....[14]....
        /*0288*/ 	.word	0x00000520


	//   ....[15]....
        /*028c*/ 	.word	0x00000530


	//   ....[16]....
        /*0290*/ 	.word	0x000005a0


	//   ....[17]....
        /*0294*/ 	.word	0x000005b0


	//   ....[18]....
        /*0298*/ 	.word	0x00000690


	//   ....[19]....
        /*029c*/ 	.word	0x000006d0


	//   ....[20]....
        /*02a0*/ 	.word	0x00000950


	//   ....[21]....
        /*02a4*/ 	.word	0x00000960


	//   ....[22]....
        /*02a8*/ 	.word	0x000009b0


	//   ....[23]....
        /*02ac*/ 	.word	0x000009c0


	//   ....[24]....
        /*02b0*/ 	.word	0x00000a10


	//   ....[25]....
        /*02b4*/ 	.word	0x00000a20


	//   ....[26]....
        /*02b8*/ 	.word	0x00000a70


	//   ....[27]....
        /*02bc*/ 	.word	0x00000a80


	//   ....[28]....
        /*02c0*/ 	.word	0x00000ad0


	//   ....[29]....
        /*02c4*/ 	.word	0x00000ae0


	//   ....[30]....
        /*02c8*/ 	.word	0x00000b80


	//   ....[31]....
        /*02cc*/ 	.word	0x00000bc0


	//   ....[32]....
        /*02d0*/ 	.word	0x00000bd0


	//   ....[33]....
        /*02d4*/ 	.word	0x00000c20


	//   ....[34]....
        /*02d8*/ 	.word	0x00000c30


	//   ....[35]....
        /*02dc*/ 	.word	0x00000c80


	//   ....[36]....
        /*02e0*/ 	.word	0x00000c90


	//   ....[37]....
        /*02e4*/ 	.word	0x00000ce0


	//   ....[38]....
        /*02e8*/ 	.word	0x00000cf0


	//   ....[39]....
        /*02ec*/ 	.word	0x00000d70


	//   ....[40]....
        /*02f0*/ 	.word	0x00000db0


	//   ....[41]....
        /*02f4*/ 	.word	0x00000dc0


	//   ....[42]....
        /*02f8*/ 	.word	0x00000e10


	//   ....[43]....
        /*02fc*/ 	.word	0x00000e20


	//   ....[44]....
        /*0300*/ 	.word	0x00000e70


	//   ....[45]....
        /*0304*/ 	.word	0x00000e80


	//   ....[46]....
        /*0308*/ 	.word	0x00000ed0


	//   ....[47]....
        /*030c*/ 	.word	0x00000ee0


	//   ....[48]....
        /*0310*/ 	.word	0x00000f60


	//   ....[49]....
        /*0314*/ 	.word	0x00000fa0


	//   ....[50]....
        /*0318*/ 	.word	0x00000fb0


	//   ....[51]....
        /*031c*/ 	.word	0x00001000


	//   ....[52]....
        /*0320*/ 	.word	0x00001010


	//   ....[53]....
        /*0324*/ 	.word	0x00001070


	//   ....[54]....
        /*0328*/ 	.word	0x00001080


	//   ....[55]....
        /*032c*/ 	.word	0x00001130


	//   ....[56]....
        /*0330*/ 	.word	0x00001180


	//   ....[57]....
        /*0334*/ 	.word	0x000018e0


	//   ....[58]....
        /*0338*/ 	.word	0x00001910


	//   ....[59]....
        /*033c*/ 	.word	0x00001990


	//   ....[60]....
        /*0340*/ 	.word	0x000019a0


	//   ....[61]....
        /*0344*/ 	.word	0x000019f0


	//   ....[62]....
        /*0348*/ 	.word	0x00001a00


	//   ....[63]....
        /*034c*/ 	.word	0x00001a50


	//   ....[64]....
        /*0350*/ 	.word	0x00001a60


	//   ....[65]....
        /*0354*/ 	.word	0x00001ab0


	//   ....[66]....
        /*0358*/ 	.word	0x00001ac0


	//   ....[67]....
        /*035c*/ 	.word	0x00001b70


	//   ....[68]....
        /*0360*/ 	.word	0x00001ba0


	//   ....[69]....
        /*0364*/ 	.word	0x00001c20


	//   ....[70]....
        /*0368*/ 	.word	0x00001c30


	//   ....[71]....
        /*036c*/ 	.word	0x00001c80


	//   ....[72]....
        /*0370*/ 	.word	0x00001c90


	//   ....[73]....
        /*0374*/ 	.word	0x00001ce0


	//   ....[74]....
        /*0378*/ 	.word	0x00001cf0


	//   ....[75]....
        /*037c*/ 	.word	0x00001d60


	//   ....[76]....
        /*0380*/ 	.word	0x00001d70


	//   ....[77]....
        /*0384*/ 	.word	0x00001e60


	//   ....[78]....
        /*0388*/ 	.word	0x00001e70


	//   ....[79]....
        /*038c*/ 	.word	0x00001ec0


	//   ....[80]....
        /*0390*/ 	.word	0x00001ed0


	//   ....[81]....
        /*0394*/ 	.word	0x00001f20


	//   ....[82]....
        /*0398*/ 	.word	0x00001f30


	//   ....[83]....
        /*039c*/ 	.word	0x00001f80


	//   ....[84]....
        /*03a0*/ 	.word	0x00001f90


	//   ....[85]....
        /*03a4*/ 	.word	0x00001fe0


	//   ....[86]....
        /*03a8*/ 	.word	0x00001ff0


	//   ....[87]....
        /*03ac*/ 	.word	0x000021e0


	//   ....[88]....
        /*03b0*/ 	.word	0x00002240


	//   ....[89]....
        /*03b4*/ 	.word	0x00002260


	//   ....[90]....
        /*03b8*/ 	.word	0x00002290


	//   ....[91]....
        /*03bc*/ 	.word	0x000022c0


	//----- nvinfo : EIATTR_EXIT_INSTR_OFFSETS
	.align		4
.L_2899:
        /*03c0*/ 	.byte	0x04, 0x1c
        /*03c2*/ 	.short	(.L_2901 - .L_2900)


	//   ....[0]....
.L_2900:
        /*03c4*/ 	.word	0x000000a0


	//   ....[1]....
        /*03c8*/ 	.word	0x00002590


	//----- nvinfo : EIATTR_CRS_STACK_SIZE
	.align		4
.L_2901:
        /*03cc*/ 	.byte	0x04, 0x1e
        /*03ce*/ 	.short	(.L_2903 - .L_2902)
.L_2902:
        /*03d0*/ 	.word	0x00000000


	//----- nvinfo : EIATTR_CBANK_PARAM_SIZE
	.align		4
.L_2903:
        /*03d4*/ 	.byte	0x03, 0x19
        /*03d6*/ 	.short	0x0060


	//----- nvinfo : EIATTR_PARAM_CBANK
	.align		4
        /*03d8*/ 	.byte	0x04, 0x0a
        /*03da*/ 	.short	(.L_2905 - .L_2904)
	.align		4
.L_2904:
        /*03dc*/ 	.word	index@(.nv.constant0._ZN4vllm3moe44grouped_topk_fused_small_expert_count_kernelIffiLNS0_11ScoringFuncE0ELi256ELb1ELi8EEEvPT_PfPT1_PKT0_llllllbd)
        /*03e0*/ 	.short	0x0210
        /*03e2*/ 	.short	0x0060


	//----- nvinfo : EIATTR_SW_WAR
	.align		4
.L_2905:
        /*03e4*/ 	.byte	0x04, 0x36
        /*03e6*/ 	.short	(.L_2907 - .L_2906)
.L_2906:
        /*03e8*/ 	.word	0x00000008
.L_2907:


//--------------------- .nv.info._ZN4vllm3moe25grouped_topk_fused_kernelI13__nv_bfloat16S2_iLNS0_11ScoringFuncE1EEEvPT_PfPT1_PKT0_lllllbd --------------------------
	.section	.nv.info._ZN4vllm3moe25grouped_topk_fused_kernelI13__nv_bfloat16S2_iLNS0_11ScoringFuncE1EEEvPT_PfPT1_PKT0_lllllbd,"",@"SHT_CUDA_INFO"
	.sectionflags	@""
	.align	4


	//----- nvinfo : EIATTR_CUDA_API_VERSION
	.align		4
        /*0000*/ 	.byte	0x04, 0x37
        /*0002*/ 	.short	(.L_2909 - .L_2908)
.L_2908:
        /*0004*/ 	.word	0x00000082


	//----- nvinfo : EIATTR_KPARAM_INFO
	.align		4
.L_2909:
        /*0008*/ 	.byte	0x04, 0x17
        /*000a*/ 	.short	(.L_2911 - .L_2910)
.L_2910:
        /*000c*/ 	.word	0x00000000
        /*0010*/ 	.short	0x000a
        /*0012*/ 	.short	0x0050
        /*0014*/ 	.byte	0x00, 0xf0, 0x21, 0x00


	//----- nvinfo : EIATTR_KPARAM_INFO
	.align		4
.L_2911:
        /*0018*/ 	.byte	0x04, 0x17
        /*001a*/ 	.short	(.L_2913 - .L_2912)
.L_2912:
        /*001c*/ 	.word	0x00000000
        /*0020*/ 	.short	0x0009
        /*0022*/ 	.short	0x0048
        /*0024*/ 	.byte	0x00, 0xf0, 0x05, 0x00


	//----- nvinfo : EIATTR_KPARAM_INFO
	.align		4
.L_2913:
        /*0028*/ 	.byte	0x04, 0x17
        /*002a*/ 	.short	(.L_2915 - .L_2914)
.L_2914:
        /*002c*/ 	.word	0x00000000
        /*0030*/ 	.short	0x0008
        /*0032*/ 	.short	0x0040
        /*0034*/ 	.byte	0x00, 0xf0, 0x21, 0x00


	//----- nvinfo : EIATTR_KPARAM_INFO
	.align		4
.L_2915:
        /*0038*/ 	.byte	0x04, 0x17
        /*003a*/ 	.short	(.L_2917 - .L_2916)
.L_2916:
        /*003c*/ 	.word	0x00000000
        /*0040*/ 	.short	0x0007
        /*0042*/ 	.short	0x0038
        /*0044*/ 	.byte	0x00, 0xf0, 0x21, 0x00


	//----- nvinfo : EIATTR_KPARAM_INFO
	.align		4
.L_2917:
        /*0048*/ 	.byte	0x04, 0x17
        /*004a*/ 	.short	(.L_2919 - .L_2918)
.L_2918:
        /*004c*/ 	.word	0x00000000
        /*0050*/ 	.short	0x0006
        /*0052*/ 	.short	0x0030
        /*0054*/ 	.byte	0x00, 0xf0, 0x21, 0x00


	//----- nvinfo : EIATTR_KPARAM_INFO
	.align		4
.L_2919:
        /*0058*/ 	.byte	0x04, 0x17
        /*005a*/ 	.short	(.L_2921 - .L_2920)
.L_2920:
        /*005c*/ 	.word	0x00000000
        /*0060*/ 	.short	0x0005
        /*0062*/ 	.short	0x0028
        /*0064*/ 	.byte	0x00, 0xf0, 0x21, 0x00


	//----- nvinfo : EIATTR_KPARAM_INFO
	.align		4
.L_2921:
        /*0068*/ 	.byte	0x04, 0x17
        /*006a*/ 	.short	(.L_2923 - .L_2922)
.L_2922:
        /*006c*/ 	.word	0x00000000
        /*0070*/ 	.short	0x0004
        /*0072*/ 	.short	0x0020
        /*0074*/ 	.byte	0x00, 0xf0, 0x21, 0x00


	//----- nvinfo : EIATTR_KPARAM_INFO
	.align		4
.L_2923:
        /*0078*/ 	.byte	0x04, 0x17
        /*007a*/ 	.short	(.L_2925 - .L_2924)
.L_2924:
        /*007c*/ 	.word	0x00000000
        /*0080*/ 	.short	0x0003
        /*0082*/ 	.short	0x0018
        /*0084*/ 	.byte	0x00, 0xf0, 0x21, 0x00


	//----- nvinfo : EIATTR_KPARAM_INFO
	.align		4
.L_2925:
        /*0088*/ 	.byte	0x04, 0x17
        /*008a*/ 	.short	(.L_2927 - .L_2926)
.L_2926:
        /*008c*/ 	.word	0x00000000
        /*0090*/ 	.short	0x0002
        /*0092*/ 	.short	0x0010
        /*0094*/ 	.byte	0x00, 0xf0, 0x21, 0x00


	//----- nvinfo : EIATTR_KPARAM_INFO
	.align		4
.L_2927:
        /*0098*/ 	.byte	0x04, 0x17
        /*009a*/ 	.short	(.L_2929 - .L_2928)
.L_2928:
        /*009c*/ 	.word	0x00000000
        /*00a0*/ 	.short	0x0001
        /*00a2*/ 	.short	0x0008
        /*00a4*/ 	.byte	0x00, 0xf0, 0x21, 0x00


	//----- nvinfo : EIATTR_KPARAM_INFO
	.align		4
.L_2929:
        /*00a8*/ 	.byte	0x04, 0x17
        /*00aa*/ 	.short	(.L_2931 - .L_2930)
.L_2930:
        /*00ac*/ 	.word	0x00000000
        /*00b0*/ 	.short	0x0000
        /*00b2*/ 	.short	0x0000
        /*00b4*/ 	.byte	0x00, 0xf0, 0x21, 0x00


	//----- nvinfo : EIATTR_SPARSE_MMA_MASK
	.align		4
.L_2931:
        /*00b8*/ 	.byte	0x03, 0x50
        /*00ba*/ 	.short	0x0000


	//----- nvinfo : EIATTR_MAXREG_COUNT
	.align		4
        /*00bc*/ 	.byte	0x03, 0x1b
        /*00be*/ 	.short	0x00ff


	//----- nvinfo : EIATTR_NUM_BARRIERS
	.align		4
        /*00c0*/ 	.byte	0x02, 0x4c
        /*00c2*/ 	.byte	0x01
	.zero		1


	//----- nvinfo : EIATTR_MERCURY_ISA_VERSION
	.align		4
        /*00c4*/ 	.byte	0x03, 0x5f
        /*00c6*/ 	.short	0x0101


	//----- nvinfo : EIATTR_COOP_GROUP_MASK_REGIDS
	.align		4
        /*00c8*/ 	.byte	0x04, 0x29
        /*00ca*/ 	.short	(.L_2933 - .L_2932)


	//   ....[0]....
.L_2932:
        /*00cc*/ 	.word	0xffffffff


	//   ....[1]....
        /*00d0*/ 	.word	0xffffffff


	//   ....[2]....
        /*00d4*/ 	.word	0xffffffff


	//   ....[3]....
        /*00d8*/ 	.word	0xffffffff


	//   ....[4]....
        /*00dc*/ 	.word	0xffffffff


	//   ....[5]....
        /*00e0*/ 	.word	0xffffffff


	//   ....[6]....
        /*00e4*/ 	.word	0xffffffff


	//   ....[7]....
        /*00e8*/ 	.word	0xffffffff


	//   ....[8]....
        /*00ec*/ 	.word	0xffffffff


	//   ....[9]....
        /*00f0*/ 	.word	0xffffffff


	//   ....[10]....
        /*00f4*/ 	.word	0xffffffff


	//   ....[11]....
        /*00f8*/ 	.word	0xffffffff


	//   ....[12]....
        /*00fc*/ 	.word	0xffffffff


	//   ....[13]....
        /*0100*/ 	.word	0xffffffff


	//   ....[14]....
        /*0104*/ 	.word	0xffffffff


	//   ....[15]....
        /*0108*/ 	.word	0xffffffff


	//   ....[16]....
        /*010c*/ 	.word	0xffffffff


	//   ....[17]....
        /*0110*/ 	.word	0xffffffff


	//   ....[18]....
        /*0114*/ 	.word	0xffffffff


	//   ....[19]....
        /*0118*/ 	.word	0xffffffff


	//   ....[20]....
        /*011c*/ 	.word	0xffffffff


	//   ....[21]....
        /*0120*/ 	.word	0xffffffff


	//   ....[22]....
        /*0124*/ 	.word	0xffffffff


	//   ....[23]....
        /*0128*/ 	.word	0xffffffff


	//   ....[24]....
        /*012c*/ 	.word	0xffffffff


	//   ....[25]....
        /*0130*/ 	.word	0xffffffff


	//   ....[26]....
        /*0134*/ 	.word	0xffffffff


	//   ....[27]....
        /*0138*/ 	.word	0xffffffff


	//   ....[28]....
        /*013c*/ 	.word	0xffffffff


	//   ....[29]....
        /*0140*/ 	.word	0xffffffff


	//   ....[30]....
        /*0144*/ 	.word	0xffffffff


	//   ....[31]....
        /*0148*/ 	.word	0xffffffff


	//   ....[32]....
        /*014c*/ 	.word	0xffffffff


	//   ....[33]....
        /*0150*/ 	.word	0xffffffff


	//   ....[34]....
        /*0154*/ 	.word	0xffffffff


	//   ....[35]....
        /*0158*/ 	.word	0xffffffff


	//   ....[36]....
        /*015c*/ 	.word	0xffffffff


	//   ....[37]....
        /*0160*/ 	.word	0xffffffff


	//   ....[38]....
        /*0164*/ 	.word	0xffffffff


	//   ....[39]....
        /*0168*/ 	.word	0xffffffff


	//   ....[40]....
        /*016c*/ 	.word	0xffffffff


	//   ....[41]....
        /*0170*/ 	.word	0xffffffff


	//   ....[42]....
        /*0174*/ 	.word	0xffffffff


	//   ....[43]....
        /*0178*/ 	.word	0xffffffff


	//   ....[44]....
        /*017c*/ 	.word	0xffffffff


	//   ....[45]....
        /*0180*/ 	.word	0xffffffff


	//   ....[46]....
        /*0184*/ 	.word	0xffffffff


	//   ....[47]....
        /*0188*/ 	.word	0xffffffff


	//   ....[48]....
        /*018c*/ 	.word	0xffffffff


	//   ....[49]....
        /*0190*/ 	.word	0xffffffff


	//   ....[50]....
        /*0194*/ 	.word	0xffffffff


	//   ....[51]....
        /*0198*/ 	.word	0xffffffff


	//   ....[52]....
        /*019c*/ 	.word	0xffffffff


	//   ....[53]....
        /*01a0*/ 	.word	0xffffffff


	//   ....[54]....
        /*01a4*/ 	.word	0xffffffff


	//   ....[55]....
        /*01a8*/ 	.word	0xffffffff


	//   ....[56]....
        /*01ac*/ 	.word	0xffffffff


	//   ....[57]....
        /*01b0*/ 	.word	0xffffffff


	//   ....[58]....
        /*01b4*/ 	.word	0xffffffff


	//   ....[59]....
        /*01b8*/ 	.word	0xffffffff


	//   ....[60]....
        /*01bc*/ 	.word	0xffffffff


	//   ....[61]....
        /*01c0*/ 	.word	0xffffffff


	//   ....[62]....
        /*01c4*/ 	.word	0xffffffff


	//   ....[63]....
        /*01c8*/ 	.word	0xffffffff


	//   ....[64]....
        /*01cc*/ 	.word	0xffffffff


	//   ....[65]....
        /*01d0*/ 	.word	0xffffffff


	//   ....[66]....
        /*01d4*/ 	.word	0xffffffff


	//   ....[67]....
        /*01d8*/ 	.word	0xffffffff


	//   ....[68]....
        /*01dc*/ 	.word	0xffffffff


	//   ....[69]....
        /*01e0*/ 	.word	0xffffffff


	//   ....[70]....
        /*01e4*/ 	.word	0xffffffff


	//   ....[71]....
        /*01e8*/ 	.word	0xffffffff


	//   ....[72]....
        /*01ec*/ 	.word	0xffffffff


	//   ....[73]....
        /*01f0*/ 	.word	0xffffffff


	//   ....[74]....
        /*01f4*/ 	.word	0xffffffff


	//   ....[75]....
        /*01f8*/ 	.word	0xffffffff


	//   ....[76]....
        /*01fc*/ 	.word	0xffffffff


	//   ....[77]....
        /*0200*/ 	.word	0xffffffff


	//   ....[78]....
        /*0204*/ 	.word	0xffffffff


	//   ....[79]....
        /*0208*/ 	.word	0xffffffff


	//   ....[80]....
        /*020c*/ 	.word	0xffffffff


	//   ....[81]....
        /*0210*/ 	.word	0xffffffff


	//   ....[82]....
        /*0214*/ 	.word	0xffffffff


	//   ....[83]....
        /*0218*/ 	.word	0xffffffff


	//   ....[84]....
        /*021c*/ 	.word	0xffffffff


	//   ....[85]....
        /*0220*/ 	.word	0xffffffff


	//   ....[86]....
        /*0224*/ 	.word	0xffffffff


	//   ....[87]....
        /*0228*/ 	.word	0xffffffff


	//   ....[88]....
        /*022c*/ 	.word	0xffffffff


	//   ....[89]....
        /*0230*/ 	.word	0xffffffff


	//   ....[90]....
        /*0234*/ 	.word	0xffffffff


	//   ....[91]....
        /*0238*/ 	.word	0xffffffff


	//   ....[92]....
        /*023c*/ 	.word	0xffffffff


	//   ....[93]....
        /*0240*/ 	.word	0xffffffff


	//   ....[94]....
        /*0244*/ 	.word	0xffffffff


	//   ....[95]....
        /*0248*/ 	.word	0xffffffff


	//   ....[96]....
        /*024c*/ 	.word	0xffffffff


	//   ....[97]....
        /*0250*/ 	.word	0xffffffff


	//   ....[98]....
        /*0254*/ 	.word	0xffffffff


	//   ....[99]....
        /*0258*/ 	.word	0xffffffff


	//   ....[100]....
        /*025c*/ 	.word	0xffffffff


	//   ....[101]....
        /*0260*/ 	.word	0xffffffff


	//   ....[102]....
        /*0264*/ 	.word	0xffffffff


	//   ....[103]....
        /*0268*/ 	.word	0xffffffff


	//   ....[104]....
        /*026c*/ 	.word	0xffffffff


	//   ....[105]....
        /*0270*/ 	.word	0xffffffff


	//   ....[106]....
        /*0274*/ 	.word	0xffffffff


	//   ....[107]....
        /*0278*/ 	.word	0xffffffff


	//   ....[108]....
        /*027c*/ 	.word	0xffffffff


	//   ....[109]....
        /*0280*/ 	.word	0xffffffff


	//   ....[110]....
        /*0284*/ 	.word	0xffffffff


	//   ....[111]....
        /*0288*/ 	.word	0xffffffff


	//   ....[112]....
        /*028c*/ 	.word	0xffffffff


	//   ....[113]....
        /*0290*/ 	.word	0xffffffff


	//   ....[114]....
        /*0294*/ 	.word	0xffffffff


	//   ....[115]....
        /*0298*/ 	.word	0xffffffff


	//   ....[116]....
        /*029c*/ 	.word	0xffffffff


	//   ....[117]....
        /*02a0*/ 	.word	0xffffffff


	//   ....[118]....
        /*02a4*/ 	.word	0xffffffff


	//   ....[119]....
        /*02a8*/ 	.word	0xffffffff


	//   ....[120]....
        /*02ac*/ 	.word	0xffffffff


	//   ....[121]....
        /*02b0*/ 	.word	0xffffffff


	//   ....[122]....
        /*02b4*/ 	.word	0xffffffff


	//   ....[123]....
        /*02b8*/ 	.word	0xffffffff


	//   ....[124]....
        /*02bc*/ 	.word	0xffffffff


	//   ....[125]....
        /*02c0*/ 	.word	0xffffffff


	//   ....[126]....
        /*02c4*/ 	.word	0xffffffff


	//   ....[127]....
        /*02c8*/ 	.word	0xffffffff


	//   ....[128]....
        /*02cc*/ 	.word	0xffffffff


	//   ....[129]....
        /*02d0*/ 	.word	0xffffffff


	//   ....[130]....
        /*02d4*/ 	.word	0xffffffff


	//   ....[131]....
        /*02d8*/ 	.word	0xffffffff


	//   ....[132]....
        /*02dc*/ 	.word	0xffffffff


	//   ....[133]....
        /*02e0*/ 	.word	0xffffffff


	//   ....[134]....
        /*02e4*/ 	.word	0xffffffff


	//   ....[135]....
        /*02e8*/ 	.word	0xffffffff


	//   ....[136]....
        /*02ec*/ 	.word	0xffffffff


	//   ....[137]....
        /*02f0*/ 	.word	0xffffffff


	//   ....[138]....
        /*02f4*/ 	.word	0xffffffff


	//   ....[139]....
        /*02f8*/ 	.word	0xffffffff


	//   ....[140]....
        /*02fc*/ 	.word	0xffffffff


	//   ....[141]....
        /*0300*/ 	.word	0xffffffff


	//   ....[142]....
        /*0304*/ 	.word	0xffffffff


	//   ....[143]....
        /*0308*/ 	.word	0xffffffff


	//   ....[144]....
        /*030c*/ 	.word	0xffffffff


	//   ....[145]....
        /*0310*/ 	.word	0xffffffff


	//   ....[146]....
        /*0314*/ 	.word	0xffffffff


	//   ....[147]....
        /*0318*/ 	.word	0xffffffff


	//   ....[148]....
        /*031c*/ 	.word	0xffffffff


	//   ....[149]....
        /*0320*/ 	.word	0xffffffff


	//   ....[150]....
        /*0324*/ 	.word	0xffffffff


	//   ....[151]....
        /*0328*/ 	.word	0xffffffff


	//   ....[152]....
        /*032c*/ 	.word	0xffffffff


	//   ....[153]....
        /*0330*/ 	.word	0xffffffff


	//   ....[154]....
        /*0334*/ 	.word	0xffffffff


	//   ....[155]....
        /*0338*/ 	.word	0xffffffff


	//   ....[156]....
        /*033c*/ 	.word	0xffffffff


	//   ....[157]....
        /*0340*/ 	.word	0xffffffff


	//   ....[158]....
        /*0344*/ 	.word	0xffffffff


	//   ....[159]....
        /*0348*/ 	.word	0xffffffff


	//   ....[160]....
        /*034c*/ 	.word	0xffffffff


	//   ....[161]....
        /*0350*/ 	.word	0xffffffff


	//   ....[162]....
        /*0354*/ 	.word	0xffffffff


	//   ....[163]....
        /*0358*/ 	.word	0xffffffff


	//   ....[164]....
        /*035c*/ 	.word	0xffffffff


	//   ....[165]....
        /*0360*/ 	.word	0xffffffff


	//   ....[166]....
        /*0364*/ 	.word	0xffffffff


	//   ....[167]....
        /*0368*/ 	.word	0xffffffff


	//   ....[168]....
        /*036c*/ 	.word	0xffffffff


	//   ....[169]....
        /*0370*/ 	.word	0xffffffff


	//   ....[170]....
        /*0374*/ 	.word	0xffffffff


	//   ....[171]....
        /*0378*/ 	.word	0xffffffff


	//   ....[172]....
        /*037c*/ 	.word	0xffffffff


	//   ....[173]....
        /*0380*/ 	.word	0xffffffff


	//   ....[174]....
        /*0384*/ 	.word	0xffffffff


	//   ....[175]....
        /*0388*/ 	.word	0xffffffff


	//   ....[176]....
        /*038c*/ 	.word	0xffffffff


	//   ....[177]....
        /*0390*/ 	.word	0xffffffff


	//   ....[178]....
        /*0394*/ 	.word	0xffffffff


	//   ....[179]....
        /*0398*/ 	.word	0xffffffff


	//   ....[180]....
        /*039c*/ 	.word	0xffffffff


	//   ....[181]....
        /*03a0*/ 	.word	0xffffffff


	//   ....[182]....
        /*03a4*/ 	.word	0xffffffff


	//   ....[183]....
        /*03a8*/ 	.word	0xffffffff


	//   ....[184]....
        /*03ac*/ 	.word	0xffffffff


	//   ....[185]....
        /*03b0*/ 	.word	0xffffffff


	//   ....[186]....
        /*03b4*/ 	.word	0x05000002


	//   ....[187]....
        /*03b8*/ 	.word	0x05000002


	//   ....[188]....
        /*03bc*/ 	.word	0x05000002


	//   ....[189]....
        /*03c0*/ 	.word	0x05000002


	//   ....[190]....
        /*03c4*/ 	.word	0x05000002


	//   ....[191]....
        /*03c8*/ 	.word	0x05000002


	//   ....[192]....
        /*03cc*/ 	.word	0x05000002


	//   ....[193]....
        /*03d0*/ 	.word	0x05000002


	//   ....[194]....
        /*03d4*/ 	.word	0x05000002


	//   ....[195]....
        /*03d8*/ 	.word	0x05000002


	//   ....[196]....
        /*03dc*/ 	.word	0x05000002


	//   ....[197]....
        /*03e0*/ 	.word	0x05000002


	//   ....[198]....
        /*03e4*/ 	.word	0x05000002


	//   ....[199]....
        /*03e8*/ 	.word	0x05000002


	//   ....[200]....
        /*03ec*/ 	.word	0x05000002


	//   ....[201]....
        /*03f0*/ 	.word	0x05000002


	//   ....[202]....
        /*03f4*/ 	.word	0x05000002


	//   ....[203]....
        /*03f8*/ 	.word	0x05000002


	//   ....[204]....
        /*03fc*/ 	.word	0x05000002


	//   ....[205]....
        /*0400*/ 	.word	0x05000002


	//   ....[206]....
        /*0404*/ 	.word	0x05000002


	//   ....[207]....
        /*0408*/ 	.word	0x05000002


	//   ....[208]....
        /*040c*/ 	.word	0x05000002


	//   ....[209]....
        /*0410*/ 	.word	0x05000002


	//   ....[210]....
        /*0414*/ 	.word	0x05000002


	//   ....[211]....
        /*0418*/ 	.word	0x05000002


	//   ....[212]....
        /*041c*/ 	.word	0x05000002


	//   ....[213]....
        /*0420*/ 	.word	0x05000002


	//   ....[214]....
        /*0424*/ 	.word	0x05000002


	//   ....[215]....
        /*0428*/ 	.word	0x05000002


	//   ....[216]....
        /*042c*/ 	.word	0x05000002


	//   ....[217]....
        /*0430*/ 	.word	0x05000002


	//   ....[218]....
        /*0434*/ 	.word	0x05000002


	//   ....[219]....
        /*0438*/ 	.word	0x05000002


	//   ....[220]....
        /*043c*/ 	.word	0x05000002


	//   ....[221]....
        /*0440*/ 	.word	0x05000002


	//   ....[222]....
        /*0444*/ 	.word	0x05000002


	//   ....[223]....
        /*0448*/ 	.word	0x05000002


	//   ....[224]....
        /*044c*/ 	.word	0x05000002


	//   ....[225]....
        /*0450*/ 	.word	0x05000002


	//   ....[226]....
        /*0454*/ 	.word	0x05000002


	//   ....[227]....
        /*0458*/ 	.word	0x05000002


	//   ....[228]....
        /*045c*/ 	.word	0x05000002


	//   ....[229]....
        /*0460*/ 	.word	0x05000002


	//   ....[230]....
        /*0464*/ 	.word	0x05000002


	//   ....[231]....
        /*0468*/ 	.word	0x05000002


	//   ....[232]....
        /*046c*/ 	.word	0x05000002


	//   ....[233]....
        /*0470*/ 	.word	0x05000002


	//----- nvinfo : EIATTR_COOP_GROUP_INSTR_OFFSETS
	.align		4
.L_2933:
        /*0474*/ 	.byte	0x04, 0x28
        /*0476*/ 	.short	(.L_2935 - .L_2934)


	//   ....[0]....
.L_2934:
        /*0478*/ 	.word	0x00001510


	//   ....[1]....
        /*047c*/ 	.word	0x00001560


	//   ....[2]....
        /*0480*/ 	.word	0x000015a0


	//   ....[3]....
        /*0484*/ 	.word	0x000015e0


	//   ....[4]....
        /*0488*/ 	.word	0x00001620


	//   ....[5]....
        /*048c*/ 	.word	0x00001670


	//   ....[6]....
        /*0490*/ 	.word	0x000016f0


	//   ....[7]....
        /*0494*/ 	.word	0x00001730


	//   ....[8]....
        /*0498*/ 	.word	0x00001770


	//   ....[9]....
        /*049c*/ 	.word	0x000017b0


	//   ....[10]....
        /*04a0*/ 	.word	0x000017f0


	//   ....[11]....
        /*04a4*/ 	.word	0x00001a60


	//   ....[12]....
        /*04a8*/ 	.word	0x00001bc0


	//   ....[13]....
        /*04ac*/ 	.word	0x00001c50


	//   ....[14]....
        /*04b0*/ 	.word	0x00001c60


	//   ....[15]....
        /*04b4*/ 	.word	0x00001d00


	//   ....[16]....
        /*04b8*/ 	.word	0x00001d30


	//   ....[17]....
        /*04bc*/ 	.word	0x00001dd0


	//   ....[18]....
        /*04c0*/ 	.word	0x00001de0


	//   ....[19]....
        /*04c4*/ 	.word	0x00001e80


	//   ....[20]....
        /*04c8*/ 	.word	0x00001ea0


	//   ....[21]....
        /*04cc*/ 	.word	0x00001f40


	//   ....[22]....
        /*04d0*/ 	.word	0x00001f50


	//   ....[23]....
        /*04d4*/ 	.word	0x00001ff0


	//   ....[24]....
        /*04d8*/ 	.word	0x00002000


	//   ....[25]....
        /*04dc*/ 	.word	0x000020e0


	//   ....[26]....
        /*04e0*/ 	.word	0x000020f0


	//   ....[27]....
        /*04e4*/ 	.word	0x000021a0


	//   ....[28]....
        /*04e8*/ 	.word	0x000021b0


	//   ....[29]....
        /*04ec*/ 	.word	0x00002240


	//   ....[30]....
        /*04f0*/ 	.word	0x00002250


	//   ....[31]....
        /*04f4*/ 	.word	0x000022e0


	//   ....[32]....
        /*04f8*/ 	.word	0x000022f0


	//   ....[33]....
        /*04fc*/ 	.word	0x00002380


	//   ....[34]....
        /*0500*/ 	.word	0x00002390


	//   ....[35]....
        /*0504*/ 	.word	0x00002420


	//   ....[36]....
        /*0508*/ 	.word	0x00002430


	//   ....[37]....
        /*050c*/ 	.word	0x000024c0


	//   ....[38]....
        /*0510*/ 	.word	0x000024d0


	//   ....[39]....
        /*0514*/ 	.word	0x00002560


	//   ....[40]....
        /*0518*/ 	.word	0x00002570


	//   ....[41]....
        /*051c*/ 	.word	0x00002600


	//   ....[42]....
        /*0520*/ 	.word	0x00002610


	//   ....[43]....
        /*0524*/ 	.word	0x00002720


	//   ....[44]....
        /*0528*/ 	.word	0x00002730


	//   ....[45]....
        /*052c*/ 	.word	0x000027c0


	//   ....[46]....
        /*0530*/ 	.word	0x000027d0


	//   ....[47]....
        /*0534*/ 	.word	0x00002860


	//   ....[48]....
        /*0538*/ 	.word	0x00002870


	//   ....[49]....
        /*053c*/ 	.word	0x00002900


	//   ....[50]....
        /*0540*/ 	.word	0x00002910


	//   ....[51]....
        /*0544*/ 	.word	0x000029b0


	//   ....[52]....
        /*0548*/ 	.word	0x000029c0


	//   ....[53]....
        /*054c*/ 	.word	0x00002a60


	//   ....[54]....
        /*0550*/ 	.word	0x00002b30


	//   ....[55]....
        /*0554*/ 	.word	0x00002b60


	//   ....[56]....
        /*0558*/ 	.word	0x00002c10


	//   ....[57]....
        /*055c*/ 	.word	0x00002c40


	//   ....[58]....
        /*0560*/ 	.word	0x00002ce0


	//   ....[59]....
        /*0564*/ 	.word	0x00002cf0


	//   ....[60]....
        /*0568*/ 	.word	0x00002da0


	//   ....[61]....
        /*056c*/ 	.word	0x00002db0


	//   ....[62]....
        /*0570*/ 	.word	0x00002e50


	//   ....[63]....
        /*0574*/ 	.word	0x00002e60


	//   ....[64]....
        /*0578*/ 	.word	0x00002f00


	//   ....[65]....
        /*057c*/ 	.word	0x00002f10


	//   ....[66]....
        /*0580*/ 	.word	0x00002ff0


	//   ....[67]....
        /*0584*/ 	.word	0x00003000


	//   ....[68]....
        /*0588*/ 	.word	0x000030b0


	//   ....[69]....
        /*058c*/ 	.word	0x000030c0


	//   ....[70]....
        /*0590*/ 	.word	0x00003150


	//   ....[71]....
        /*0594*/ 	.word	0x00003160


	//   ....[72]....
        /*0598*/ 	.word	0x000031f0


	//   ....[73]....
        /*059c*/ 	.word	0x00003200


	//   ....[74]....
        /*05a0*/ 	.word	0x00003290


	//   ....[75]....
        /*05a4*/ 	.word	0x000032a0


	//   ....[76]....
        /*05a8*/ 	.word	0x00003330


	//   ....[77]....
        /*05ac*/ 	.word	0x00003340


	//   ....[78]....
        /*05b0*/ 	.word	0x000033d0


	//   ....[79]....
        /*05b4*/ 	.word	0x000033e0


	//   ....[80]....
        /*05b8*/ 	.word	0x00003470


	//   ....[81]....
        /*05bc*/ 	.word	0x00003480


	//   ....[82]....
        /*05c0*/ 	.word	0x00003510


	//   ....[83]....
        /*05c4*/ 	.word	0x00003520


	//   ....[84]....
        /*05c8*/ 	.word	0x00003640


	//   ....[85]....
        /*05cc*/ 	.word	0x00003650


	//   ....[86]....
        /*05d0*/ 	.word	0x000036e0


	//   ....[87]....
        /*05d4*/ 	.word	0x000036f0


	//   ....[88]....
        /*05d8*/ 	.word	0x00003780


	//   ....[89]....
        /*05dc*/ 	.word	0x00003790


	//   ....[90]....
        /*05e0*/ 	.word	0x00003820


	//   ....[91]....
        /*05e4*/ 	.word	0x00003830


	//   ....[92]....
        /*05e8*/ 	.word	0x000038c0


	//   ....[93]....
        /*05ec*/ 	.word	0x000038d0


	//   ....[94]....
        /*05f0*/ 	.word	0x00003960


	//   ....[95]....
        /*05f4*/ 	.word	0x00003df0


	//   ....[96]....
        /*05f8*/ 	.word	0x00004090


	//   ....[97]....
        /*05fc*/ 	.word	0x000041e0


	//   ....[98]....
        /*0600*/ 	.word	0x00004240


	//   ....[99]....
        /*0604*/ 	.word	0x00004250


	//   ....[100]....
        /*0608*/ 	.word	0x000042f0


	//   ....[101]....
        /*060c*/ 	.word	0x00004300


	//   ....[102]....
        /*0610*/ 	.word	0x000043a0


	//   ....[103]....
        /*0614*/ 	.word	0x000043b0


	//   ....[104]....
        /*0618*/ 	.word	0x00004450


	//   ....[105]....
        /*061c*/ 	.word	0x00004460


	//   ....[106]....
        /*0620*/ 	.word	0x00004500


	//   ....[107]....
        /*0624*/ 	.word	0x00004510


	//   ....[108]....
        /*0628*/ 	.word	0x000045b0


	//   ....[109]....
        /*062c*/ 	.word	0x000045c0


	//   ....[110]....
        /*0630*/ 	.word	0x00004660


	//   ....[111]....
        /*0634*/ 	.word	0x00004670


	//   ....[112]....
        /*0638*/ 	.word	0x00004700


	//   ....[113]....
        /*063c*/ 	.word	0x00004710


	//   ....[114]....
        /*0640*/ 	.word	0x000047a0


	//   ....[115]....
        /*0644*/ 	.word	0x000047b0


	//   ....[116]....
        /*0648*/ 	.word	0x00004840


	//   ....[117]....
        /*064c*/ 	.word	0x00004850


	//   ....[118]....
        /*0650*/ 	.word	0x000048e0


	//   ....[119]....
        /*0654*/ 	.word	0x000048f0


	//   ....[120]....
        /*0658*/ 	.word	0x00004980


	//   ....[121]....
        /*065c*/ 	.word	0x00004990


	//   ....[122]....
        /*0660*/ 	.word	0x00004a20


	//   ....[123]....
        /*0664*/ 	.word	0x00004a30


	//   ....[124]....
        /*0668*/ 	.word	0x00004ac0


	//   ....[125]....
        /*066c*/ 	.word	0x00004ad0


	//   ....[126]....
        /*0670*/ 	.word	0x00004b60


	//   ....[127]....
        /*0674*/ 	.word	0x00004b70


	//   ....[128]....
        /*0678*/ 	.word	0x00004c90


	//   ....[129]....
        /*067c*/ 	.word	0x00004ca0


	//   ....[130]....
        /*0680*/ 	.word	0x00004d30


	//   ....[131]....
        /*0684*/ 	.word	0x00004d40


	//   ....[132]....
        /*0688*/ 	.word	0x00004dd0


	//   ....[133]....
        /*068c*/ 	.word	0x00004de0


	//   ....[134]....
        /*0690*/ 	.word	0x00004e70


	//   ....[135]....
        /*0694*/ 	.word	0x00004e80


	//   ....[136]....
        /*0698*/ 	.word	0x00004f10


	//   ....[137]....
        /*069c*/ 	.word	0x00004f20


	//   ....[138]....
        /*06a0*/ 	.word	0x00004fa0


	//   ....[139]....
        /*06a4*/ 	.word	0x00004fb0


	//   ....[140]....
        /*06a8*/ 	.word	0x00005000


	//   ....[141]....
        /*06ac*/ 	.word	0x00005190


	//   ....[142]....
        /*06b0*/ 	.word	0x000051b0


	//   ....[143]....
        /*06b4*/ 	.word	0x00005260


	//   ....[144]....
        /*06b8*/ 	.word	0x00005270


	//   ....[145]....
        /*06bc*/ 	.word	0x00005340


	//   ....[146]....
        /*06c0*/ 	.word	0x00005350


	//   ....[147]....
        /*06c4*/ 	.word	0x00005400


	//   ....[148]....
        /*06c8*/ 	.word	0x00005410


	//   ....[149]....
        /*06cc*/ 	.word	0x000054e0


	//   ....[150]....
        /*06d0*/ 	.word	0x000054f0


	//   ....[151]....
        /*06d4*/ 	.word	0x000055b0


	//   ....[152]....
        /*06d8*/ 	.word	0x000055c0


	//   ....[153]....
        /*06dc*/ 	.word	0x00005680


	//   ....[154]....
        /*06e0*/ 	.word	0x00005690


	//   ....[155]....
        /*06e4*/ 	.word	0x00005740


	//   ....[156]....
        /*06e8*/ 	.word	0x00005750


	//   ....[157]....
        /*06ec*/ 	.word	0x00005800


	//   ....[158]....
        /*06f0*/ 	.word	0x00005810


	//   ....[159]....
        /*06f4*/ 	.word	0x000058c0


	//   ....[160]....
        /*06f8*/ 	.word	0x000058d0


	//   ....[161]....
        /*06fc*/ 	.word	0x00005980


	//   ....[162]....
        /*0700*/ 	.word	0x00005990


	//   ....[163]....
        /*0704*/ 	.word	0x00005a40


	//   ....[164]....
        /*0708*/ 	.word	0x00005a50


	//   ....[165]....
        /*070c*/ 	.word	0x00005b00


	//   ....[166]....
        /*0710*/ 	.word	0x00005b10


	//   ....[167]....
        /*0714*/ 	.word	0x00005bc0


	//   ....[168]....
        /*0718*/ 	.word	0x00005bd0


	//   ....[169]....
        /*071c*/ 	.word	0x00005c80


	//   ....[170]....
        /*0720*/ 	.word	0x00005c90


	//   ....[171]....
        /*0724*/ 	.word	0x00005dd0


	//   ....[172]....
        /*0728*/ 	.word	0x00005de0


	//   ....[173]....
        /*072c*/ 	.word	0x00005e80


	//   ....[174]....
        /*0730*/ 	.word	0x00005e90


	//   ....[175]....
        /*0734*/ 	.word	0x00005f30


	//   ....[176]....
        /*0738*/ 	.word	0x00005f40


	//   ....[177]....
        /*073c*/ 	.word	0x00005fe0


	//   ....[178]....
        /*0740*/ 	.word	0x00005ff0


	//   ....[179]....
        /*0744*/ 	.word	0x00006090


	//   ....[180]....
        /*0748*/ 	.word	0x000060a0


	//   ....[181]....
        /*074c*/ 	.word	0x00006380


	//   ....[182]....
        /*0750*/ 	.word	0x000063a0


	//   ....[183]....
        /*0754*/ 	.word	0x000063c0


	//   ....[184]....
        /*0758*/ 	.word	0x000063e0


	//   ....[185]....
        /*075c*/ 	.word	0x00006400


	//   ....[186]....
        /*0760*/ 	.word	0x00006bc0


	//   ....[187]....
        /*0764*/ 	.word	0x00006c50


	//   ....[188]....
        /*0768*/ 	.word	0x00006cf0


	//   ....[189]....
        /*076c*/ 	.word	0x00006dc0


	//   ....[190]....
        /*0770*/ 	.word	0x00006e10


	//   ....[191]....
        /*0774*/ 	.word	0x00006f00


	//   ....[192]....
        /*0778*/ 	.word	0x00006f50


	//   ....[193]....
        /*077c*/ 	.word	0x00007020


	//   ....[194]....
        /*0780*/ 	.word	0x00007070


	//   ....[195]....
        /*0784*/ 	.word	0x00007170


	//   ....[196]....
        /*0788*/ 	.word	0x000071c0


	//   ....[197]....
        /*078c*/ 	.word	0x000072a0


	//   ....[198]....
        /*0790*/ 	.word	0x000072f0


	//   ....[199]....
        /*0794*/ 	.word	0x000073e0


	//   ....[200]....
        /*0798*/ 	.word	0x00007430


	//   ....[201]....
        /*079c*/ 	.word	0x00007510


	//   ....[202]....
        /*07a0*/ 	.word	0x00007560


	//   ....[203]....
        /*07a4*/ 	.word	0x00007640


	//   ....[204]....
        /*07a8*/ 	.word	0x00007690


	//   ....[205]....
        /*07ac*/ 	.word	0x00007770


	//   ....[206]....
        /*07b0*/ 	.word	0x000077c0


	//   ....[207]....
        /*07b4*/ 	.word	0x000078a0


	//   ....[208]....
        /*07b8*/ 	.word	0x000078f0


	//   ....[209]....
        /*07bc*/ 	.word	0x000079d0


	//   ....[210]....
        /*07c0*/ 	.word	0x00007a20


	//   ....[211]....
        /*07c4*/ 	.word	0x00007b00


	//   ....[212]....
        /*07c8*/ 	.word	0x00007b50


	//   ....[213]....
        /*07cc*/ 	.word	0x00007c30


	//   ....[214]....
        /*07d0*/ 	.word	0x00007c80


	//   ....[215]....
        /*07d4*/ 	.word	0x00007d60


	//   ....[216]....
        /*07d8*/ 	.word	0x00007db0


	//   ....[217]....
        /*07dc*/ 	.word	0x00007f10


	//   ....[218]....
        /*07e0*/ 	.word	0x00007f60


	//   ....[219]....
        /*07e4*/ 	.word	0x00008050


	//   ....[220]....
        /*07e8*/ 	.word	0x000080a0


	//   ....[221]....
        /*07ec*/ 	.word	0x00008190


	//   ....[222]....
        /*07f0*/ 	.word	0x000081e0


	//   ....[223]....
        /*07f4*/ 	.word	0x000082d0


	//   ....[224]....
        /*07f8*/ 	.word	0x00008320


	//   ....[225]....
        /*07fc*/ 	.word	0x00008410


	//   ....[226]....
        /*0800*/ 	.word	0x00008460


	//   ....[227]....
        /*0804*/ 	.word	0x00008510


	//   ....[228]....
        /*0808*/ 	.word	0x000085b0


	//   ....[229]....
        /*080c*/ 	.word	0x00008650


	//   ....[230]....
        /*0810*/ 	.word	0x000086d0


	//   ....[231]....
        /*0814*/ 	.word	0x00008730


	//   ....[232]....
        /*0818*/ 	.word	0x00008790


	//   ....[233]....
        /*081c*/ 	.word	0x000087f0


	//----- nvinfo : EIATTR_EXIT_INSTR_OFFSETS
	.align		4
.L_2935:
        /*0820*/ 	.byte	0x04, 0x1c
        /*0822*/ 	.short	(.L_2937 - .L_2936)


	//   ....[0]....
.L_2936:
        /*0824*/ 	.word	0x00000070


	//   ....[1]....
        /*0828*/ 	.word	0x000000f0


	//   ....[2]....
        /*082c*/ 	.word	0x00001880


	//   ....[3]....
        /*0830*/ 	.word	0x00006630


	//   ....[4]....
        /*0834*/ 	.word	0x00006b70


	//----- nvinfo : EIATTR_CRS_STACK_SIZE
	.align		4
.L_2937:
        /*0838*/ 	.byte	0x04, 0x1e
        /*083a*/ 	.short	(.L_2939 - .L_2938)
.L_2938:
        /*083c*/ 	.word	0x00000000


	//----- nvinfo : EIATTR_CBANK_PARAM_SIZE
	.align		4
.L_2939:
        /*0840*/ 	.byte	0x03, 0x19
        /*0842*/ 	.short	0x0058


	//----- nvinfo : EIATTR_PARAM_CBANK
	.align		4
        /*0844*/ 	.byte	0x04, 0x0a
        /*0846*/ 	.short	(.L_2941 - .L_2940)
	.align		4
.L_2940:
        /*0848*/ 	.word	index@(.nv.constant0._ZN4vllm3moe25grouped_topk_fused_kernelI13__nv_bfloat16S2_iLNS0_11ScoringFuncE1EEEvPT_PfPT1_PKT0_lllllbd)
        /*084c*/ 	.short	0x0210
        /*084e*/ 	.short	0x0058


	//----- nvinfo : EIATTR_SW_WAR
	.align		4
.L_2941:
        /*0850*/ 	.byte	0x04, 0x36
        /*0852*/ 	.short	(.L_2943 - .L_2942)
.L_2942:
        /*0854*/ 	.word	0x00000008
.L_2943:


//--------------------- .nv.info._ZN4vllm3moe44grouped_topk_fused_small_expert_count_kernelI13__nv_bfloat16S2_iLNS0_11ScoringFuncE1ELi128ELb0ELi8EEEvPT_PfPT1_PKT0_llllllbd --------------------------
	.section	.nv.info._ZN4vllm3moe44grouped_topk_fused_small_expert_count_kernelI13__nv_bfloat16S2_iLNS0_11ScoringFuncE1ELi128ELb0ELi8EEEvPT_PfPT1_PKT0_llllllbd,"",@"SHT_CUDA_INFO"
	.sectionflags	@""
	.align	4


	//----- nvinfo : EIATTR_CUDA_API_VERSION
	.align		4
        /*0000*/ 	.byte	0x04, 0x37
        /*0002*/ 	.short	(.L_2945 - .L_2944)
.L_2944:
        /*0004*/ 	.word	0x00000082


	//----- nvinfo : EIATTR_KPARAM_INFO
	.align		4
.L_2945:
        /*0008*/ 	.byte	0x04, 0x17
        /*000a*/ 	.short	(.L_2947 - .L_2946)
.L_2946:
        /*000c*/ 	.word	0x00000000
        /*0010*/ 	.short	0x000b
        /*0012*/ 	.short	0x0058
        /*0014*/ 	.byte	0x00, 0xf0, 0x21, 0x00


	//----- nvinfo : EIATTR_KPARAM_INFO
	.align		4
.L_2947:
        /*0018*/ 	.byte	0x04, 0x17
        /*001a*/ 	.short	(.L_2949 - .L_2948)
.L_2948:
        /*001c*/ 	.word	0x00000000
        /*0020*/ 	.short	0x000a
        /*0022*/ 	.short	0x0050
        /*0024*/ 	.byte	0x00, 0xf0, 0x05, 0x00


	//----- nvinfo : EIATTR_KPARAM_INFO
	.align		4
.L_2949:
        /*0028*/ 	.byte	0x04, 0x17
        /*002a*/ 	.short	(.L_2951 - .L_2950)
.L_2950:
        /*002c*/ 	.word	0x00000000
        /*0030*/ 	.short	0x0009
        /*0032*/ 	.short	0x0048
        /*0034*/ 	.byte	0x00, 0xf0, 0x21, 0x00


	//----- nvinfo : EIATTR_KPARAM_INFO
	.align		4
.L_2951:
        /*0038*/ 	.byte	0x04, 0x17
        /*003a*/ 	.short	(.L_2953 - .L_2952)
.L_2952:
        /*003c*/ 	.word	0x00000000
        /*0040*/ 	.short	0x0008
        /*0042*/ 	.short	0x0040
        /*0044*/ 	.byte	0x00, 0xf0, 0x21, 0x00


	//----- nvinfo : EIATTR_KPARAM_INFO
	.align		4
.L_2953:
        /*0048*/ 	.byte	0x04, 0x17
        /*004a*/ 	.short	(.L_2955 - .L_2954)
.L_2954:
        /*004c*/ 	.word	0x00000000
        /*0050*/ 	.short	0x0007
        /*0052*/ 	.short	0x0038
        /*0054*/ 	.byte	0x00, 0xf0, 0x21, 0x00


	//----- nvinfo : EIATTR_KPARAM_INFO
	.align		4
.L_2955:
        /*0058*/ 	.byte	0x04, 0x17
        /*005a*/ 	.short	(.L_2957 - .L_2956)
.L_2956:
        /*005c*/ 	.word	0x00000000
        /*0060*/ 	.short	0x0006
        /*0062*/ 	.short	0x0030
        /*0064*/ 	.byte	0x00, 0xf0, 0x21, 0x00


	//----- nvinfo : EIATTR_KPARAM_INFO
	.align		4
.L_2957:
        /*0068*/ 	.byte	0x04, 0x17
        /*006a*/ 	.short	(.L_2959 - .L_2958)
.L_2958:
        /*006c*/ 	.word	0x00000000
        /*0070*/ 	.short	0x0005
        /*0072*/ 	.short	0x0028
        /*0074*/ 	.byte	0x00, 0xf0, 0x21, 0x00


	//----- nvinfo : EIATTR_KPARAM_INFO
	.align		4
.L_2959:
        /*0078*/ 	.byte	0x04, 0x17
        /*007a*/ 	.short	(.L_2961 - .L_2960)
.L_2960:
        /*007c*/ 	.word	0x00000000
        /*0080*/ 	.short	0x0004
        /*0082*/ 	.short	0x0020
        /*0084*/ 	.byte	0x00, 0xf0, 0x21, 0x00


	//----- nvinfo : EIATTR_KPARAM_INFO
	.align		4
.L_2961:
        /*0088*/ 	.byte	0x04, 0x17
        /*008a*/ 	.short	(.L_2963 - .L_2962)
.L_2962:
        /*008c*/ 	.word	0x00000000
        /*0090*/ 	.short	0x0003
        /*0092*/ 	.short	0x0018
        /*0094*/ 	.byte	0x00, 0xf0, 0x21, 0x00


	//----- nvinfo : EIATTR_KPARAM_INFO
	.align		4
.L_2963:
        /*0098*/ 	.byte	0x04, 0x17
        /*009a*/ 	.short	(.L_2965 - .L_2964)
.L_2964:
        /*009c*/ 	.word	0x00000000
        /*00a0*/ 	.short	0x0002
        /*00a2*/ 	.short	0x0010
        /*00a4*/ 	.byte	0x00, 0xf0, 0x21, 0x00


	//----- nvinfo : EIATTR_KPARAM_INFO
	.align		4
.L_2965:
        /*00a8*/ 	.byte	0x04, 0x17
        /*00aa*/ 	.short	(.L_2967 - .L_2966)
.L_2966:
        /*00ac*/ 	.word	0x00000000
        /*00b0*/ 	.short	0x0001
        /*00b2*/ 	.short	0x0008
        /*00b4*/ 	.byte	0x00, 0xf0, 0x21, 0x00


	//----- nvinfo : EIATTR_KPARAM_INFO
	.align		4
.L_2967:
        /*00b8*/ 	.byte	0x04, 0x17
        /*00ba*/ 	.short	(.L_2969 - .L_2968)
.L_2968:
        /*00bc*/ 	.word	0x00000000
        /*00c0*/ 	.short	0x0000
        /*00c2*/ 	.short	0x0000
        /*00c4*/ 	.byte	0x00, 0xf0, 0x21, 0x00


	//----- nvinfo : EIATTR_SPARSE_MMA_MASK
	.align		4
.L_2969:
        /*00c8*/ 	.byte	0x03, 0x50
        /*00ca*/ 	.short	0x0000


	//----- nvinfo : EIATTR_MAXREG_COUNT
	.align		4
        /*00cc*/ 	.byte	0x03, 0x1b
        /*00ce*/ 	.short	0x00ff


	//----- nvinfo : EIATTR_NUM_BARRIERS
	.align		4
        /*00d0*/ 	.byte	0x02, 0x4c
        /*00d2*/ 	.byte	0x01
	.zero		1


	//----- nvinfo : EIATTR_MERCURY_ISA_VERSION
	.align		4
        /*00d4*/ 	.byte	0x03, 0x5f
        /*00d6*/ 	.short	0x0101


	//----- nvinfo : EIATTR_COOP_GROUP_MASK_REGIDS
	.align		4
        /*00d8*/ 	.byte	0x04, 0x29
        /*00da*/ 	.short	(.L_2971 - .L_2970)


	//   ....[0]....
.L_2970:
        /*00dc*/ 	.word	0xffffffff


	//   ....[1]....
        /*00e0*/ 	.word	0xffffffff


	//   ....[2]....
        /*00e4*/ 	.word	0xffffffff


	//   ....[3]....
        /*00e8*/ 	.word	0xffffffff


	//   ....[4]....
        /*00ec*/ 	.word	0xffffffff


	//   ....[5]....
        /*00f0*/ 	.word	0xffffffff


	//   ....[6]....
        /*00f4*/ 	.word	0xffffffff


	//   ....[7]....
        /*00f8*/ 	.word	0xffffffff


	//   ....[8]....
        /*00fc*/ 	.word	0xffffffff


	//   ....[9]....
        /*0100*/ 	.word	0xffffffff


	//   ....[10]....
        /*0104*/ 	.word	0xffffffff


	//   ....[11]....
        /*0108*/ 	.word	0xffffffff


	//   ....[12]....
        /*010c*/ 	.word	0xffffffff


	//   ....[13]....
        /*0110*/ 	.word	0xffffffff


	//   ....[14]....
        /*0114*/ 	.word	0xffffffff


	//   ....[15]....
        /*0118*/ 	.word	0xffffffff


	//   ....[16]....
        /*011c*/ 	.word	0xffffffff


	//   ....[17]....
        /*0120*/ 	.word	0xffffffff


	//   ....[18]....
        /*0124*/ 	.word	0xffffffff


	//   ....[19]....
        /*0128*/ 	.word	0xffffffff


	//   ....[20]....
        /*012c*/ 	.word	0xffffffff


	//   ....[21]....
        /*0130*/ 	.word	0xffffffff


	//   ....[22]....
        /*0134*/ 	.word	0xffffffff


	//   ....[23]....
        /*0138*/ 	.word	0xffffffff


	//   ....[24]....
        /*013c*/ 	.word	0xffffffff


	//   ....[25]....
        /*0140*/ 	.word	0xffffffff


	//   ....[26]....
        /*0144*/ 	.word	0xffffffff


	//   ....[27]....
        /*0148*/ 	.word	0xffffffff


	//   ....[28]....
        /*014c*/ 	.word	0xffffffff


	//   ....[29]....
        /*0150*/ 	.word	0xffffffff


	//   ....[30]....
        /*0154*/ 	.word	0xffffffff


	//   ....[31]....
        /*0158*/ 	.word	0xffffffff


	//   ....[32]....
        /*015c*/ 	.word	0xffffffff


	//   ....[33]....
        /*0160*/ 	.word	0xffffffff


	//   ....[34]....
        /*0164*/ 	.word	0xffffffff


	//   ....[35]....
        /*0168*/ 	.word	0xffffffff


	//----- nvinfo : EIATTR_COOP_GROUP_INSTR_OFFSETS
	.align		4
.L_2971:
        /*016c*/ 	.byte	0x04, 0x28
        /*016e*/ 	.short	(.L_2973 - .L_2972)


	//   ....[0]....
.L_2972:
        /*0170*/ 	.word	0x00000230


	//   ....[1]....
        /*0174*/ 	.word	0x00000950


	//   ....[2]....
        /*0178*/ 	.word	0x00000980


	//   ....[3]....
        /*017c*/ 	.word	0x000009f0


	//   ....[4]....
        /*0180*/ 	.word	0x00000a00


	//   ....[5]....
        /*0184*/ 	.word	0x00000a50


	//   ....[6]....
        /*0188*/ 	.word	0x00000a60


	//   ....[7]....
        /*018c*/ 	.word	0x00000ab0


	//   ....[8]....
        /*0190*/ 	.word	0x00000ac0


	//   ....[9]....
        /*0194*/ 	.word	0x00000b10


	//   ....[10]....
        /*0198*/ 	.word	0x00000b20


	//   ....[11]....
        /*019c*/ 	.word	0x00000bc0


	//   ....[12]....
        /*01a0*/ 	.word	0x00000bf0


	//   ....[13]....
        /*01a4*/ 	.word	0x00000c50


	//   ....[14]....
        /*01a8*/ 	.word	0x00000c60


	//   ....[15]....
        /*01ac*/ 	.word	0x00000cb0


	//   ....[16]....
        /*01b0*/ 	.word	0x00000cc0


	//   ....[17]....
        /*01b4*/ 	.word	0x00000d20


	//   ....[18]....
        /*01b8*/ 	.word	0x00000d40


	//   ....[19]....
        /*01bc*/ 	.word	0x00000da0


	//   ....[20]....
        /*01c0*/ 	.word	0x00000db0


	//   ....[21]....
        /*01c4*/ 	.word	0x00000ed0


	//   ....[22]....
        /*01c8*/ 	.word	0x00000ee0


	//   ....[23]....
        /*01cc*/ 	.word	0x00000f30


	//   ....[24]....
        /*01d0*/ 	.word	0x00000f40


	//   ....[25]....
        /*01d4*/ 	.word	0x00000f90


	//   ....[26]....
        /*01d8*/ 	.word	0x00000fa0


	//   ....[27]....
        /*01dc*/ 	.word	0x00000ff0


	//   ....[28]....
        /*01e0*/ 	.word	0x00001000


	//   ....[29]....
        /*01e4*/ 	.word	0x00001050


	//   ....[30]....
        /*01e8*/ 	.word	0x00001060


	//   ....[31]....
        /*01ec*/ 	.word	0x00001230


	//   ....[32]....
        /*01f0*/ 	.word	0x00001290


	//   ....[33]....
        /*01f4*/ 	.word	0x000012b0


	//   ....[34]....
        /*01f8*/ 	.word	0x000012e0


	//   ....[35]....
        /*01fc*/ 	.word	0x00001310


	//----- nvinfo : EIATTR_EXIT_INSTR_OFFSETS
	.align		4
.L_2973:
        /*0200*/ 	.byte	0x04, 0x1c
        /*0202*/ 	.short	(.L_2975 - .L_2974)


	//   ....[0]....
.L_2974:
        /*0204*/ 	.word	0x000015e0


	//----- nvinfo : EIATTR_CRS_STACK_SIZE
	.align		4
.L_2975:
        /*0208*/ 	.byte	0x04, 0x1e
        /*020a*/ 	.short	(.L_2977 - .L_2976)
.L_2976:
        /*020c*/ 	.word	0x00000000


	//----- nvinfo : EIATTR_CBANK_PARAM_SIZE
	.align		4
.L_2977:
        /*0210*/ 	.byte	0x03, 0x19
        /*0212*/ 	.short	0x0060


	//----- nvinfo : EIATTR_PARAM_CBANK
	.align		4
        /*0214*/ 	.byte	0x04, 0x0a
        /*0216*/ 	.short	(.L_2979 - .L_2978)
	.align		4
.L_2978:
        /*0218*/ 	.word	index@(.nv.constant0._ZN4vllm3moe44grouped_topk_fused_small_expert_count_kernelI13__nv_bfloat16S2_iLNS0_11ScoringFuncE1ELi128ELb0ELi8EEEvPT_PfPT1_PKT0_llllllbd)
        /*021c*/ 	.short	0x0210
        /*021e*/ 	.short	0x0060


	//----- nvinfo : EIATTR_SW_WAR
	.align		4
.L_2979:
        /*0220*/ 	.byte	0x04, 0x36
        /*0222*/ 	.short	(.L_2981 - .L_2980)
.L_2980:
        /*0224*/ 	.word	0x00000008
.L_2981:


//--------------------- .nv.info._ZN4vllm3moe44grouped_topk_fused_small_expert_count_kernelI13__nv_bfloat16S2_iLNS0_11ScoringFuncE1ELi384ELb0ELi8EEEvPT_PfPT1_PKT0_llllllbd --------------------------
	.section	.nv.info._ZN4vllm3moe44grouped_topk_fused_small_expert_count_kernelI13__nv_bfloat16S2_iLNS0_11ScoringFuncE1ELi384ELb0ELi8EEEvPT_PfPT1_PKT0_llllllbd,"",@"SHT_CUDA_INFO"
	.sectionflags	@""
	.align	4


	//----- nvinfo : EIATTR_CUDA_API_VERSION
	.align		4
        /*0000*/ 	.byte	0x04, 0x37
        /*0002*/ 	.short	(.L_2983 - .L_2982)
.L_2982:
        /*0004*/ 	.word	0x00000082


	//----- nvinfo : EIATTR_KPARAM_INFO
	.align		4
.L_2983:
        /*0008*/ 	.byte	0x04, 0x17
        /*000a*/ 	.short	(.L_2985 - .L_2984)
.L_2984:
        /*000c*/ 	.word	0x00000000
        /*0010*/ 	.short	0x000b
        /*0012*/ 	.short	0x0058
        /*0014*/ 	.byte	0x00, 0xf0, 0x21, 0x00


	//----- nvinfo : EIATTR_KPARAM_INFO
	.align		4
.L_2985:
        /*0018*/ 	.byte	0x04, 0x17
        /*001a*/ 	.short	(.L_2987 - .L_2986)
.L_2986:
        /*001c*/ 	.word	0x00000000
        /*0020*/ 	.short	0x000a
        /*0022*/ 	.short	0x0050
        /*0024*/ 	.byte	0x00, 0xf0, 0x05, 0x00


	//----- nvinfo : EIATTR_KPARAM_INFO
	.align		4
.L_2987:
        /*0028*/ 	.byte	0x04, 0x17
        /*002a*/ 	.short	(.L_2989 - .L_2988)
.L_2988:
        /*002c*/ 	.word	0x00000000
        /*0030*/ 	.short	0x0009
        /*0032*/ 	.short	0x0048
        /*0034*/ 	.byte	0x00, 0xf0, 0x21, 0x00


	//----- nvinfo : EIATTR_KPARAM_INFO
	.align		4
.L_2989:
        /*0038*/ 	.byte	0x04, 0x17
        /*003a*/ 	.short	(.L_2991 - .L_2990)
.L_2990:
        /*003c*/ 	.word	0x00000000
        /*0040*/ 	.short	0x0008
        /*0042*/ 	.short	0x0040
        /*0044*/ 	.byte	0x00, 0xf0, 0x21, 0x00


	//----- nvinfo : EIATTR_KPARAM_INFO
	.align		4
.L_2991:
        /*0048*/ 	.byte	0x04, 0x17
        /*004a*/ 	.short	(.L_2993 - .L_2992)
.L_2992:
        /*004c*/ 	.word	0x00000000
        /*0050*/ 	.short	0x0007
        /*0052*/ 	.short	0x0038
        /*0054*/ 	.byte	0x00, 0xf0, 0x21, 0x00


	//----- nvinfo : EIATTR_KPARAM_INFO
	.align		4
.L_2993:
        /*0058*/ 	.byte	0x04, 0x17
        /*005a*/ 	.short	(.L_2995 - .L_2994)
.L_2994:
        /*005c*/ 	.word	0x00000000
        /*0060*/ 	.short	0x0006
        /*0062*/ 	.short	0x0030
        /*0064*/ 	.byte	0x00, 0xf0, 0x21, 0x00


	//----- nvinfo : EIATTR_KPARAM_INFO
	.align		4
.L_2995:
        /*0068*/ 	.byte	0x04, 0x17
        /*006a*/ 	.short	(.L_2997 - .L_2996)
.L_2996:
        /*006c*/ 	.word	0x00000000
        /*0070*/ 	.short	0x0005
        /*0072*/ 	.short	0x0028
        /*0074*/ 	.byte	0x00, 0xf0, 0x21, 0x00


	//----- nvinfo : EIATTR_KPARAM_INFO
	.align		4
.L_2997:
        /*0078*/ 	.byte	0x04, 0x17
        /*007a*/ 	.short	(.L_2999 - .L_2998)
.L_2998:
        /*007c*/ 	.word	0x00000000
        /*0080*/ 	.short	0x0004
        /*0082*/ 	.short	0x0020
        /*0084*/ 	.byte	0x00, 0xf0, 0x21, 0x00


	//----- nvinfo : EIATTR_KPARAM_INFO
	.align		4
.L_2999:
        /*0088*/ 	.byte	0x04, 0x17
        /*008a*/ 	.short	(.L_3001 - .L_3000)
.L_3000:
        /*008c*/ 	.word	0x00000000
        /*0090*/ 	.short	0x0003
        /*0092*/ 	.short	0x0018
        /*0094*/ 	.byte	0x00, 0xf0, 0x21, 0x00


	//----- nvinfo : EIATTR_KPARAM_INFO
	.align		4
.L_3001:
        /*0098*/ 	.byte	0x04, 0x17
        /*009a*/ 	.short	(.L_3003 - .L_3002)
.L_3002:
        /*009c*/ 	.word	0x00000000
        /*00a0*/ 	.short	0x0002
        /*00a2*/ 	.short	0x0010
        /*00a4*/ 	.byte	0x00, 0xf0, 0x21, 0x00


	//----- nvinfo : EIATTR_KPARAM_INFO
	.align		4
.L_3003:
        /*00a8*/ 	.byte	0x04, 0x17
        /*00aa*/ 	.short	(.L_3005 - .L_3004)
.L_3004:
        /*00ac*/ 	.word	0x00000000
        /*00b0*/ 	.short	0x0001
        /*00b2*/ 	.short	0x0008
        /*00b4*/ 	.byte	0x00, 0xf0, 0x21, 0x00


	//----- nvinfo : EIATTR_KPARAM_INFO
	.align		4
.L_3005:
        /*00b8*/ 	.byte	0x04, 0x17
        /*00ba*/ 	.short	(.L_3007 - .L_3006)
.L_3006:
        /*00bc*/ 	.word	0x00000000
        /*00c0*/ 	.short	0x0000
        /*00c2*/ 	.short	0x0000
        /*00c4*/ 	.byte	0x00, 0xf0, 0x21, 0x00


	//----- nvinfo : EIATTR_SPARSE_MMA_MASK
	.align		4
.L_3007:
        /*00c8*/ 	.byte	0x03, 0x50
        /*00ca*/ 	.short	0x0000


	//----- nvinfo : EIATTR_MAXREG_COUNT
	.align		4
        /*00cc*/ 	.byte	0x03, 0x1b
        /*00ce*/ 	.short	0x00ff


	//----- nvinfo : EIATTR_NUM_BARRIERS
	.align		4
        /*00d0*/ 	.byte	0x02, 0x4c
        /*00d2*/ 	.byte	0x01
	.zero		1


	//----- nvinfo : EIATTR_MERCURY_ISA_VERSION
	.align		4
        /*00d4*/ 	.byte	0x03, 0x5f
        /*00d6*/ 	.short	0x0101


	//----- nvinfo : EIATTR_COOP_GROUP_MASK_REGIDS
	.align		4
        /*00d8*/ 	.byte	0x04, 0x29
        /*00da*/ 	.short	(.L_3009 - .L_3008)


	//   ....[0]....
.L_3008:
        /*00dc*/ 	.word	0xffffffff


	//   ....[1]....
        /*00e0*/ 	.word	0xffffffff


	//   ....[2]....
        /*00e4*/ 	.word	0xffffffff


	//   ....[3]....
        /*00e8*/ 	.word	0xffffffff


	//   ....[4]....
        /*00ec*/ 	.word	0xffffffff


	//   ....[5]....
        /*00f0*/ 	.word	0xffffffff


	//   ....[6]....
        /*00f4*/ 	.word	0xffffffff


	//   ....[7]....
        /*00f8*/ 	.word	0xffffffff


	//   ....[8]....
        /*00fc*/ 	.word	0xffffffff


	//   ....[9]....
        /*0100*/ 	.word	0xffffffff


	//   ....[10]....
        /*0104*/ 	.word	0xffffffff


	//   ....[11]....
        /*0108*/ 	.word	0xffffffff


	//   ....[12]....
        /*010c*/ 	.word	0xffffffff


	//   ....[13]....
        /*0110*/ 	.word	0xffffffff


	//   ....[14]....
        /*0114*/ 	.word	0xffffffff


	//   ....[15]....
        /*0118*/ 	.word	0xffffffff


	//   ....[16]....
        /*011c*/ 	.word	0xffffffff


	//   ....[17]....
        /*0120*/ 	.word	0xffffffff


	//   ....[18]....
        /*0124*/ 	.word	0xffffffff


	//   ....[19]....
        /*0128*/ 	.word	0xffffffff


	//   ....[20]....
        /*012c*/ 	.word	0xffffffff


	//   ....[21]....
        /*0130*/ 	.word	0xffffffff


	//   ....[22]....
        /*0134*/ 	.word	0xffffffff


	//   ....[23]....
        /*0138*/ 	.word	0xffffffff


	//   ....[24]....
        /*013c*/ 	.word	0xffffffff


	//   ....[25]....
        /*0140*/ 	.word	0xffffffff


	//   ....[26]....
        /*0144*/ 	.word	0xffffffff


	//   ....[27]....
        /*0148*/ 	.word	0xffffffff


	//   ....[28]....
        /*014c*/ 	.word	0xffffffff


	//   ....[29]....
        /*0150*/ 	.word	0xffffffff


	//   ....[30]....
        /*0154*/ 	.word	0xffffffff


	//   ....[31]....
        /*0158*/ 	.word	0xffffffff


	//   ....[32]....
        /*015c*/ 	.word	0xffffffff


	//   ....[33]....
        /*0160*/ 	.word	0xffffffff


	//   ....[34]....
        /*0164*/ 	.word	0xffffffff


	//   ....[35]....
        /*0168*/ 	.word	0xffffffff


	//   ....[36]....
        /*016c*/ 	.word	0xffffffff


	//   ....[37]....
        /*0170*/ 	.word	0xffffffff


	//   ....[38]....
        /*0174*/ 	.word	0xffffffff


	//   ....[39]....
        /*0178*/ 	.word	0xffffffff


	//   ....[40]....
        /*017c*/ 	.word	0xffffffff


	//   ....[41]....
        /*0180*/ 	.word	0xffffffff


	//   ....[42]....
        /*0184*/ 	.word	0xffffffff


	//   ....[43]....
        /*0188*/ 	.word	0xffffffff


	//   ....[44]....
        /*018c*/ 	.word	0xffffffff


	//   ....[45]....
        /*0190*/ 	.word	0xffffffff


	//   ....[46]....
        /*0194*/ 	.word	0xffffffff


	//   ....[47]....
        /*0198*/ 	.word	0xffffffff


	//   ....[48]....
        /*019c*/ 	.word	0xffffffff


	//   ....[49]....
        /*01a0*/ 	.word	0xffffffff


	//   ....[50]....
        /*01a4*/ 	.word	0xffffffff


	//   ....[51]....
        /*01a8*/ 	.word	0xffffffff


	//   ....[52]....
        /*01ac*/ 	.word	0xffffffff


	//   ....[53]....
        /*01b0*/ 	.word	0xffffffff


	//   ....[54]....
        /*01b4*/ 	.word	0xffffffff


	//   ....[55]....
        /*01b8*/ 	.word	0xffffffff


	//   ....[56]....
        /*01bc*/ 	.word	0xffffffff


	//   ....[57]....
        /*01c0*/ 	.word	0xffffffff


	//   ....[58]....
        /*01c4*/ 	.word	0xffffffff


	//   ....[59]....
        /*01c8*/ 	.word	0xffffffff


	//   ....[60]....
        /*01cc*/ 	.word	0xffffffff


	//   ....[61]....
        /*01d0*/ 	.word	0xffffffff


	//   ....[62]....
        /*01d4*/ 	.word	0xffffffff


	//   ....[63]....
        /*01d8*/ 	.word	0xffffffff


	//   ....[64]....
        /*01dc*/ 	.word	0xffffffff


	//   ....[65]....
        /*01e0*/ 	.word	0xffffffff


	//   ....[66]....
        /*01e4*/ 	.word	0xffffffff


	//   ....[67]....
        /*01e8*/ 	.word	0xffffffff


	//   ....[68]....
        /*01ec*/ 	.word	0xffffffff


	//   ....[69]....
        /*01f0*/ 	.word	0xffffffff


	//   ....[70]....
        /*01f4*/ 	.word	0xffffffff


	//   ....[71]....
        /*01f8*/ 	.word	0xffffffff


	//   ....[72]....
        /*01fc*/ 	.word	0xffffffff


	//   ....[73]....
        /*0200*/ 	.word	0xffffffff


	//   ....[74]....
        /*0204*/ 	.word	0xffffffff


	//   ....[75]....
        /*0208*/ 	.word	0xffffffff


	//   ....[76]....
        /*020c*/ 	.word	0xffffffff


	//   ....[77]....
        /*0210*/ 	.word	0xffffffff


	//   ....[78]....
        /*0214*/ 	.word	0xffffffff


	//   ....[79]....
        /*0218*/ 	.word	0xffffffff


	//   ....[80]....
        /*021c*/ 	.word	0xffffffff


	//   ....[81]....
        /*0220*/ 	.word	0xffffffff


	//   ....[82]....
        /*0224*/ 	.word	0xffffffff


	//   ....[83]....
        /*0228*/ 	.word	0xffffffff


	//   ....[84]....
        /*022c*/ 	.word	0xffffffff


	//   ....[85]....
        /*0230*/ 	.word	0xffffffff


	//----- nvinfo : EIATTR_COOP_GROUP_INSTR_OFFSETS
	.align		4
.L_3009:
        /*0234*/ 	.byte	0x04, 0x28
        /*0236*/ 	.short	(.L_3011 - .L_3010)


	//   ....[0]....
.L_3010:
        /*0238*/ 	.word	0x00000220


	//   ....[1]....
        /*023c*/ 	.word	0x000009f0


	//   ....[2]....
        /*0240*/ 	.word	0x00000a00


	//   ....[3]....
        /*0244*/ 	.word	0x00000a50


	//   ....[4]....
        /*0248*/ 	.word	0x00000a60


	//   ....[5]....
        /*024c*/ 	.word	0x00000ab0


	//   ....[6]....
        /*0250*/ 	.word	0x00000ac0


	//   ....[7]....
        /*0254*/ 	.word	0x00000b10


	//   ....[8]....
        /*0258*/ 	.word	0x00000b20


	//   ....[9]....
        /*025c*/ 	.word	0x00000b80


	//   ....[10]....
        /*0260*/ 	.word	0x00000bb0


	//   ....[11]....
        /*0264*/ 	.word	0x00000ca0


	//   ....[12]....
        /*0268*/ 	.word	0x00000cd0


	//   ....[13]....
        /*026c*/ 	.word	0x00000d50


	//   ....[14]....
        /*0270*/ 	.word	0x00000d60


	//   ....[15]....
        /*0274*/ 	.word	0x00000db0


	//   ....[16]....
        /*0278*/ 	.word	0x00000dc0


	//   ....[17]....
        /*027c*/ 	.word	0x00000e10


	//   ....[18]....
        /*0280*/ 	.word	0x00000e20


	//   ....[19]....
        /*0284*/ 	.word	0x00000e70


	//   ....[20]....
        /*0288*/ 	.word	0x00000e80


	//   ....[21]....
        /*028c*/ 	.word	0x00001020


	//   ....[22]....
        /*0290*/ 	.word	0x00001030


	//   ....[23]....
        /*0294*/ 	.word	0x00001080


	//   ....[24]....
        /*0298*/ 	.word	0x00001090


	//   ....[25]....
        /*029c*/ 	.word	0x000010e0


	//   ....[26]....
        /*02a0*/ 	.word	0x000010f0


	//   ....[27]....
        /*02a4*/ 	.word	0x00001140


	//   ....[28]....
        /*02a8*/ 	.word	0x00001150


	//   ....[29]....
        /*02ac*/ 	.word	0x000011a0


	//   ....[30]....
        /*02b0*/ 	.word	0x000011b0


	//   ....[31]....
        /*02b4*/ 	.word	0x000016f0


	//   ....[32]....
        /*02b8*/ 	.word	0x00001700


	//   ....[33]....
        /*02bc*/ 	.word	0x00001750


	//   ....[34]....
        /*02c0*/ 	.word	0x00001760


	//   ....[35]....
        /*02c4*/ 	.word	0x000017b0


	//   ....[36]....
        /*02c8*/ 	.word	0x000017c0


	//   ....[37]....
        /*02cc*/ 	.word	0x00001810


	//   ....[38]....
        /*02d0*/ 	.word	0x00001820


	//   ....[39]....
        /*02d4*/ 	.word	0x00001870


	//   ....[40]....
        /*02d8*/ 	.word	0x00001880


	//   ....[41]....
        /*02dc*/ 	.word	0x00001910


	//   ....[42]....
        /*02e0*/ 	.word	0x00001920


	//   ....[43]....
        /*02e4*/ 	.word	0x00001970


	//   ....[44]....
        /*02e8*/ 	.word	0x00001980


	//   ....[45]....
        /*02ec*/ 	.word	0x000019d0


	//   ....[46]....
        /*02f0*/ 	.word	0x000019e0


	//   ....[47]....
        /*02f4*/ 	.word	0x00001a30


	//   ....[48]....
        /*02f8*/ 	.word	0x00001a40


	//   ....[49]....
        /*02fc*/ 	.word	0x00001a90


	//   ....[50]....
        /*0300*/ 	.word	0x00001aa0


	//   ....[51]....
        /*0304*/ 	.word	0x00001b40


	//   ....[52]....
        /*0308*/ 	.word	0x00001b50


	//   ....[53]....
        /*030c*/ 	.word	0x00001ba0


	//   ....[54]....
        /*0310*/ 	.word	0x00001bb0


	//   ....[55]....
        /*0314*/ 	.word	0x00001c00


	//   ....[56]....
        /*0318*/ 	.word	0x00001c10


	//   ....[57]....
        /*031c*/ 	.word	0x00001c60


	//   ....[58]....
        /*0320*/ 	.word	0x00001c70


	//   ....[59]....
        /*0324*/ 	.word	0x00001cc0


	//   ....[60]....
        /*0328*/ 	.word	0x00001cd0


	//   ....[61]....
        /*032c*/ 	.word	0x00001d60


	//   ....[62]....
        /*0330*/ 	.word	0x00001d70


	//   ....[63]....
        /*0334*/ 	.word	0x00001dc0


	//   ....[64]....
        /*0338*/ 	.word	0x00001dd0


	//   ....[65]....
        /*033c*/ 	.word	0x00001e20


	//   ....[66]....
        /*0340*/ 	.word	0x00001e30


	//   ....[67]....
        /*0344*/ 	.word	0x00001e90


	//   ....[68]....
        /*0348*/ 	.word	0x00001ea0


	//   ....[69]....
        /*034c*/ 	.word	0x00001f10


	//   ....[70]....
        /*0350*/ 	.word	0x00001f50


	//   ....[71]....
        /*0354*/ 	.word	0x000021a0


	//   ....[72]....
        /*0358*/ 	.word	0x000021b0


	//   ....[73]....
        /*035c*/ 	.word	0x00002200


	//   ....[74]....
        /*0360*/ 	.word	0x00002210


	//   ....[75]....
        /*0364*/ 	.word	0x00002260


	//   ....[76]....
        /*0368*/ 	.word	0x00002270


	//   ....[77]....
        /*036c*/ 	.word	0x000022d0


	//   ....[78]....
        /*0370*/ 	.word	0x000022e0


	//   ....[79]....
        /*0374*/ 	.word	0x00002330


	//   ....[80]....
        /*0378*/ 	.word	0x00002340


	//   ....[81]....
        /*037c*/ 	.word	0x000025c0


	//   ....[82]....
        /*0380*/ 	.word	0x00002620


	//   ....[83]....
        /*0384*/ 	.word	0x00002640


	//   ....[84]....
        /*0388*/ 	.word	0x00002670


	//   ....[85]....
        /*038c*/ 	.word	0x000026a0


	//----- nvinfo : EIATTR_EXIT_INSTR_OFFSETS
	.align		4
.L_3011:
        /*0390*/ 	.byte	0x04, 0x1c
        /*0392*/ 	.short	(.L_3013 - .L_3012)


	//   ....[0]....
.L_3012:
        /*0394*/ 	.word	0x00002970


	//----- nvinfo : EIATTR_CRS_STACK_SIZE
	.align		4
.L_3013:
        /*0398*/ 	.byte	0x04, 0x1e
        /*039a*/ 	.short	(.L_3015 - .L_3014)
.L_3014:
        /*039c*/ 	.word	0x00000000


	//----- nvinfo : EIATTR_CBANK_PARAM_SIZE
	.align		4
.L_3015:
        /*03a0*/ 	.byte	0x03, 0x19
        /*03a2*/ 	.short	0x0060


	//----- nvinfo : EIATTR_PARAM_CBANK
	.align		4
        /*03a4*/ 	.byte	0x04, 0x0a
        /*03a6*/ 	.short	(.L_3017 - .L_3016)
	.align		4
.L_3016:
        /*03a8*/ 	.word	index@(.nv.constant0._ZN4vllm3moe44grouped_topk_fused_small_expert_count_kernelI13__nv_bfloat16S2_iLNS0_11ScoringFuncE1ELi384ELb0ELi8EEEvPT_PfPT1_PKT0_llllllbd)
        /*03ac*/ 	.short	0x0210
        /*03ae*/ 	.short	0x0060


	//----- nvinfo : EIATTR_SW_WAR
	.align		4
.L_3017:
        /*03b0*/ 	.byte	0x04, 0x36
        /*03b2*/ 	.short	(.L_3019 - .L_3018)
.L_3018:
        /*03b4*/ 	.word	0x00000008
.L_3019:


//--------------------- .nv.info._ZN4vllm3moe44grouped_topk_fused_small_expert_count_kernelI13__nv_bfloat16S2_iLNS0_11ScoringFuncE1ELi512ELb0ELi8EEEvPT_PfPT1_PKT0_llllllbd --------------------------
	.section	.nv.info._ZN4vllm3moe44grouped_topk_fused_small_expert_count_kernelI13__nv_bfloat16S2_iLNS0_11ScoringFuncE1ELi512ELb0ELi8EEEvPT_PfPT1_PKT0_llllllbd,"",@"SHT_CUDA_INFO"
	.sectionflags	@""
	.align	4


	//----- nvinfo : EIATTR_CUDA_API_VERSION
	.align		4
        /*0000*/ 	.byte	0x04, 0x37
        /*0002*/ 	.short	(.L_3021 - .L_3020)
.L_3020:
        /*0004*/ 	.word	0x00000082


	//----- nvinfo : EIATTR_KPARAM_INFO
	.align		4
.L_3021:
        /*0008*/ 	.byte	0x04, 0x17
        /*000a*/ 	.short	(.L_3023 - .L_3022)
.L_3022:
        /*000c*/ 	.word	0x00000000
        /*0010*/ 	.short	0x000b
        /*0012*/ 	.short	0x0058
        /*0014*/ 	.byte	0x00, 0xf0, 0x21, 0x00


	//----- nvinfo : EIATTR_KPARAM_INFO
	.align		4
.L_3023:
        /*0018*/ 	.byte	0x04, 0x17
        /*001a*/ 	.short	(.L_3025 - .L_3024)
.L_3024:
        /*001c*/ 	.word	0x00000000
        /*0020*/ 	.short	0x000a
        /*0022*/ 	.short	0x0050
        /*0024*/ 	.byte	0x00, 0xf0, 0x05, 0x00


	//----- nvinfo : EIATTR_KPARAM_INFO
	.align		4
.L_3025:
        /*0028*/ 	.byte	0x04, 0x17
        /*002a*/ 	.short	(.L_3027 - .L_3026)
.L_3026:
        /*002c*/ 	.word	0x00000000
        /*0030*/ 	.short	0x0009
        /*0032*/ 	.short	0x0048
        /*0034*/ 	.byte	0x00, 0xf0, 0x21, 0x00


	//----- nvinfo : EIATTR_KPARAM_INFO
	.align		4
.L_3027:
        /*0038*/ 	.byte	0x04, 0x17
        /*003a*/ 	.short	(.L_3029 - .L_3028)
.L_3028:
        /*003c*/ 	.word	0x00000000
        /*0040*/ 	.short	0x0008
        /*0042*/ 	.short	0x0040
        /*0044*/ 	.byte	0x00, 0xf0, 0x21, 0x00


	//----- nvinfo : EIATTR_KPARAM_INFO
	.align		4
.L_3029:
        /*0048*/ 	.byte	0x04, 0x17
        /*004a*/ 	.short	(.L_3031 - .L_3030)
.L_3030:
        /*004c*/ 	.word	0x00000000
        /*0050*/ 	.short	0x0007
        /*0052*/ 	.short	0x0038
        /*0054*/ 	.byte	0x00, 0xf0, 0x21, 0x00


	//----- nvinfo : EIATTR_KPARAM_INFO
	.align		4
.L_3031:
        /*0058*/ 	.byte	0x04, 0x17
        /*005a*/ 	.short	(.L_3033 - .L_3032)
.L_3032:
        /*005c*/ 	.word	0x00000000
        /*0060*/ 	.short	0x0006
        /*0062*/ 	.short	0x0030
        /*0064*/ 	.byte	0x00, 0xf0, 0x21, 0x00


	//----- nvinfo : EIATTR_KPARAM_INFO
	.align		4
.L_3033:
        /*0068*/ 	.byte	0x04, 0x17
        /*006a*/ 	.short	(.L_3035 - .L_3034)
.L_3034:
        /*006c*/ 	.word	0x00000000
        /*0070*/ 	.short	0x0005
        /*0072*/ 	.short	0x0028
        /*0074*/ 	.byte	0x00, 0xf0, 0x21, 0x00


	//----- nvinfo : EIATTR_KPARAM_INFO
	.align		4
.L_3035:
        /*0078*/ 	.byte	0x04, 0x17
        /*007a*/ 	.short	(.L_3037 - .L_3036)
.L_3036:
        /*007c*/ 	.word	0x00000000
        /*0080*/ 	.short	0x0004
        /*0082*/ 	.short	0x0020
        /*0084*/ 	.byte	0x00, 0xf0, 0x21, 0x00


	//----- nvinfo : EIATTR_KPARAM_INFO
	.align		4
.L_3037:
        /*0088*/ 	.byte	0x04, 0x17
        /*008a*/ 	.short	(.L_3039 - .L_3038)
.L_3038:
        /*008c*/ 	.word	0x00000000
        /*0090*/ 	.short	0x0003
        /*0092*/ 	.short	0x0018
        /*0094*/ 	.byte	0x00, 0xf0, 0x21, 0x00


	//----- nvinfo : EIATTR_KPARAM_INFO
	.align		4
.L_3039:
        /*0098*/ 	.byte	0x04, 0x17
        /*009a*/ 	.short	(.L_3041 - .L_3040)
.L_3040:
        /*009c*/ 	.word	0x00000000
        /*00a0*/ 	.short	0x0002
        /*00a2*/ 	.short	0x0010
        /*00a4*/ 	.byte	0x00, 0xf0, 0x21, 0x00


	//----- nvinfo : EIATTR_KPARAM_INFO
	.align		4
.L_3041:
        /*00a8*/ 	.byte	0x04, 0x17
        /*00aa*/ 	.short	(.L_3043 - .L_3042)
.L_3042:
        /*00ac*/ 	.word	0x00000000
        /*00b0*/ 	.short	0x0001
        /*00b2*/ 	.short	0x0008
        /*00b4*/ 	.byte	0x00, 0xf0, 0x21, 0x00


	//----- nvinfo : EIATTR_KPARAM_INFO
	.align		4
.L_3043:
        /*00b8*/ 	.byte	0x04, 0x17
        /*00ba*/ 	.short	(.L_3045 - .L_3044)
.L_3044:
        /*00bc*/ 	.word	0x00000000
        /*00c0*/ 	.short	0x0000
        /*00c2*/ 	.short	0x0000
        /*00c4*/ 	.byte	0x00, 0xf0, 0x21, 0x00


	//----- nvinfo : EIATTR_SPARSE_MMA_MASK
	.align		4
.L_3045:
        /*00c8*/ 	.byte	0x03, 0x50
        /*00ca*/ 	.short	0x0000


	//----- nvinfo : EIATTR_MAXREG_COUNT
	.align		4
        /*00cc*/ 	.byte	0x03, 0x1b
        /*00ce*/ 	.short	0x00ff


	//----- nvinfo : EIATTR_NUM_BARRIERS
	.align		4
        /*00d0*/ 	.byte	0x02, 0x4c
        /*00d2*/ 	.byte	0x01
	.zero		1


	//----- nvinfo : EIATTR_MERCURY_ISA_VERSION
	.align		4
        /*00d4*/ 	.byte	0x03, 0x5f
        /*00d6*/ 	.short	0x0101


	//----- nvinfo : EIATTR_COOP_GROUP_MASK_REGIDS
	.align		4
        /*00d8*/ 	.byte	0x04, 0x29
        /*00da*/ 	.short	(.L_3047 - .L_3046)


	//   ....[0]....
.L_3046:
        /*00dc*/ 	.word	0xffffffff


	//   ....[1]....
        /*00e0*/ 	.word	0xffffffff


	//   ....[2]....
        /*00e4*/ 	.word	0xffffffff


	//   ....[3]....
        /*00e8*/ 	.word	0xffffffff


	//   ....[4]....
        /*00ec*/ 	.word	0xffffffff


	//   ....[5]....
        /*00f0*/ 	.word	0xffffffff


	//   ....[6]....
        /*00f4*/ 	.word	0xffffffff


	//   ....[7]....
        /*00f8*/ 	.word	0xffffffff


	//   ....[8]....
        /*00fc*/ 	.word	0xffffffff


	//   ....[9]....
        /*0100*/ 	.word	0xffffffff


	//   ....[10]....
        /*0104*/ 	.word	0xffffffff


	//   ....[11]....
        /*0108*/ 	.word	0xffffffff


	//   ....[12]....
        /*010c*/ 	.word	0xffffffff


	//   ....[13]....
        /*0110*/ 	.word	0xffffffff


	//   ....[14]....
        /*0114*/ 	.word	0xffffffff


	//   ....[15]....
        /*0118*/ 	.word	0xffffffff


	//   ....[16]....
        /*011c*/ 	.word	0xffffffff


	//   ....[17]....
        /*0120*/ 	.word	0xffffffff


	//   ....[18]....
        /*0124*/ 	.word	0xffffffff


	//   ....[19]....
        /*0128*/ 	.word	0xffffffff


	//   ....[20]....
        /*012c*/ 	.word	0xffffffff


	//   ....[21]....
        /*0130*/ 	.word	0xffffffff


	//   ....[22]....
        /*0134*/ 	.word	0xffffffff


	//   ....[23]....
        /*0138*/ 	.word	0xffffffff


	//   ....[24]....
        /*013c*/ 	.word	0xffffffff


	//   ....[25]....
        /*0140*/ 	.word	0xffffffff


	//   ....[26]....
        /*0144*/ 	.word	0xffffffff


	//   ....[27]....
        /*0148*/ 	.word	0xffffffff


	//   ....[28]....
        /*014c*/ 	.word	0xffffffff


	//   ....[29]....
        /*0150*/ 	.word	0xffffffff


	//   ....[30]....
        /*0154*/ 	.word	0xffffffff


	//   ....[31]....
        /*0158*/ 	.word	0xffffffff


	//   ....[32]....
        /*015c*/ 	.word	0xffffffff


	//   ....[33]....
        /*0160*/ 	.word	0xffffffff


	//   ....[34]....
        /*0164*/ 	.word	0xffffffff


	//   ....[35]....
        /*0168*/ 	.word	0xffffffff


	//   ....[36]....
        /*016c*/ 	.word	0xffffffff


	//   ....[37]....
        /*0170*/ 	.word	0xffffffff


	//   ....[38]....
        /*0174*/ 	.word	0xffffffff


	//   ....[39]....
        /*0178*/ 	.word	0xffffffff


	//   ....[40]....
        /*017c*/ 	.word	0xffffffff


	//   ....[41]....
        /*0180*/ 	.word	0xffffffff


	//   ....[42]....
        /*0184*/ 	.word	0xffffffff


	//   ....[43]....
        /*0188*/ 	.word	0xffffffff


	//   ....[44]....
        /*018c*/ 	.word	0xffffffff


	//   ....[45]....
        /*0190*/ 	.word	0xffffffff


	//   ....[46]....
        /*0194*/ 	.word	0xffffffff


	//   ....[47]....
        /*0198*/ 	.word	0xffffffff


	//   ....[48]....
        /*019c*/ 	.word	0xffffffff


	//   ....[49]....
        /*01a0*/ 	.word	0xffffffff


	//   ....[50]....
        /*01a4*/ 	.word	0xffffffff


	//   ....[51]....
        /*01a8*/ 	.word	0xffffffff


	//   ....[52]....
        /*01ac*/ 	.word	0xffffffff


	//   ....[53]....
        /*01b0*/ 	.word	0xffffffff


	//   ....[54]....
        /*01b4*/ 	.word	0xffffffff


	//   ....[55]....
        /*01b8*/ 	.word	0xffffffff


	//   ....[56]....
        /*01bc*/ 	.word	0xffffffff


	//   ....[57]....
        /*01c0*/ 	.word	0xffffffff


	//   ....[58]....
        /*01c4*/ 	.word	0xffffffff


	//   ....[59]....
        /*01c8*/ 	.word	0xffffffff


	//   ....[60]....
        /*01cc*/ 	.word	0xffffffff


	//   ....[61]....
        /*01d0*/ 	.word	0xffffffff


	//   ....[62]....
        /*01d4*/ 	.word	0xffffffff


	//   ....[63]....
        /*01d8*/ 	.word	0xffffffff


	//   ....[64]....
        /*01dc*/ 	.word	0xffffffff


	//   ....[65]....
        /*01e0*/ 	.word	0xffffffff


	//   ....[66]....
        /*01e4*/ 	.word	0xffffffff


	//   ....[67]....
        /*01e8*/ 	.word	0xffffffff


	//   ....[68]....
        /*01ec*/ 	.word	0xffffffff


	//   ....[69]....
        /*01f0*/ 	.word	0xffffffff


	//   ....[70]....
        /*01f4*/ 	.word	0xffffffff


	//   ....[71]....
        /*01f8*/ 	.word	0xffffffff


	//   ....[72]....
        /*01fc*/ 	.word	0xffffffff


	//   ....[73]....
        /*0200*/ 	.word	0xffffffff


	//   ....[74]....
        /*0204*/ 	.word	0xffffffff


	//   ....[75]....
        /*0208*/ 	.word	0xffffffff


	//   ....[76]....
        /*020c*/ 	.word	0xffffffff


	//   ....[77]....
        /*0210*/ 	.word	0xffffffff


	//   ....[78]....
        /*0214*/ 	.word	0xffffffff


	//   ....[79]....
        /*0218*/ 	.word	0xffffffff


	//   ....[80]....
        /*021c*/ 	.word	0xffffffff


	//   ....[81]....
        /*0220*/ 	.word	0xffffffff


	//   ....[82]....
        /*0224*/ 	.word	0xffffffff


	//   ....[83]....
        /*0228*/ 	.word	0xffffffff


	//   ....[84]....
        /*022c*/ 	.word	0xffffffff


	//   ....[85]....
        /*0230*/ 	.word	0xffffffff


	//----- nvinfo : EIATTR_COOP_GROUP_INSTR_OFFSETS
	.align		4
.L_3047:
        /*0234*/ 	.byte	0x04, 0x28
        /*0236*/ 	.short	(.L_3049 - .L_3048)


	//   ....[0]....
.L_3048:
        /*0238*/ 	.word	0x00000220


	//   ....[1]....
        /*023c*/ 	.word	0x000009f0


	//   ....[2]....
        /*0240*/ 	.word	0x00000a00


	//   ....[3]....
        /*0244*/ 	.word	0x00000a50


	//   ....[4]....
        /*0248*/ 	.word	0x00000a60


	//   ....[5]....
        /*024c*/ 	.word	0x00000ab0


	//   ....[6]....
        /*0250*/ 	.word	0x00000ac0


	//   ....[7]....
        /*0254*/ 	.word	0x00000b10


	//   ....[8]....
        /*0258*/ 	.word	0x00000b20


	//   ....[9]....
        /*025c*/ 	.word	0x00000b80


	//   ....[10]....
        /*0260*/ 	.word	0x00000bb0


	//   ....[11]....
        /*0264*/ 	.word	0x00000ca0


	//   ....[12]....
        /*0268*/ 	.word	0x00000cd0


	//   ....[13]....
        /*026c*/ 	.word	0x00000d50


	//   ....[14]....
        /*0270*/ 	.word	0x00000d60


	//   ....[15]....
        /*0274*/ 	.word	0x00000db0


	//   ....[16]....
        /*0278*/ 	.word	0x00000dc0


	//   ....[17]....
        /*027c*/ 	.word	0x00000e10


	//   ....[18]....
        /*0280*/ 	.word	0x00000e20


	//   ....[19]....
        /*0284*/ 	.word	0x00000e70


	//   ....[20]....
        /*0288*/ 	.word	0x00000e80


	//   ....[21]....
        /*028c*/ 	.word	0x00001020


	//   ....[22]....
        /*0290*/ 	.word	0x00001030


	//   ....[23]....
        /*0294*/ 	.word	0x00001080


	//   ....[24]....
        /*0298*/ 	.word	0x00001090


	//   ....[25]....
        /*029c*/ 	.word	0x000010e0


	//   ....[26]....
        /*02a0*/ 	.word	0x000010f0


	//   ....[27]....
        /*02a4*/ 	.word	0x00001140


	//   ....[28]....
        /*02a8*/ 	.word	0x00001150


	//   ....[29]....
        /*02ac*/ 	.word	0x000011a0


	//   ....[30]....
        /*02b0*/ 	.word	0x000011b0


	//   ....[31]....
        /*02b4*/ 	.word	0x00001670


	//   ....[32]....
        /*02b8*/ 	.word	0x00001680


	//   ....[33]....
        /*02bc*/ 	.word	0x000016d0


	//   ....[34]....
        /*02c0*/ 	.word	0x000016e0


	//   ....[35]....
        /*02c4*/ 	.word	0x00001730


	//   ....[36]....
        /*02c8*/ 	.word	0x00001740


	//   ....[37]....
        /*02cc*/ 	.word	0x00001790


	//   ....[38]....
        /*02d0*/ 	.word	0x000017a0


	//   ....[39]....
        /*02d4*/ 	.word	0x000017f0


	//   ....[40]....
        /*02d8*/ 	.word	0x00001800


	//   ....[41]....
        /*02dc*/ 	.word	0x00001890


	//   ....[42]....
        /*02e0*/ 	.word	0x000018a0


	//   ....[43]....
        /*02e4*/ 	.word	0x000018f0


	//   ....[44]....
        /*02e8*/ 	.word	0x00001900


	//   ....[45]....
        /*02ec*/ 	.word	0x00001950


	//   ....[46]....
        /*02f0*/ 	.word	0x00001960


	//   ....[47]....
        /*02f4*/ 	.word	0x000019b0


	//   ....[48]....
        /*02f8*/ 	.word	0x000019c0


	//   ....[49]....
        /*02fc*/ 	.word	0x00001a10


	//   ....[50]....
        /*0300*/ 	.word	0x00001a20


	//   ....[51]....
        /*0304*/ 	.word	0x00001ac0


	//   ....[52]....
        /*0308*/ 	.word	0x00001ad0


	//   ....[53]....
        /*030c*/ 	.word	0x00001b20


	//   ....[54]....
        /*0310*/ 	.word	0x00001b30


	//   ....[55]....
        /*0314*/ 	.word	0x00001b80


	//   ....[56]....
        /*0318*/ 	.word	0x00001b90


	//   ....[57]....
        /*031c*/ 	.word	0x00001be0


	//   ....[58]....
        /*0320*/ 	.word	0x00001bf0


	//   ....[59]....
        /*0324*/ 	.word	0x00001c40


	//   ....[60]....
        /*0328*/ 	.word	0x00001c50


	//   ....[61]....
        /*032c*/ 	.word	0x00001ce0


	//   ....[62]....
        /*0330*/ 	.word	0x00001cf0


	//   ....[63]....
        /*0334*/ 	.word	0x00001d40


	//   ....[64]....
        /*0338*/ 	.word	0x00001d50


	//   ....[65]....
        /*033c*/ 	.word	0x00001da0


	//   ....[66]....
        /*0340*/ 	.word	0x00001db0


	//   ....[67]....
        /*0344*/ 	.word	0x00001e10


	//   ....[68]....
        /*0348*/ 	.word	0x00001e20


	//   ....[69]....
        /*034c*/ 	.word	0x00001e90


	//   ....[70]....
        /*0350*/ 	.word	0x00001ed0


	//   ....[71]....
        /*0354*/ 	.word	0x00002130


	//   ....[72]....
        /*0358*/ 	.word	0x00002140


	//   ....[73]....
        /*035c*/ 	.word	0x00002190


	//   ....[74]....
        /*0360*/ 	.word	0x000021a0


	//   ....[75]....
        /*0364*/ 	.word	0x000021f0


	//   ....[76]....
        /*0368*/ 	.word	0x00002200


	//   ....[77]....
        /*036c*/ 	.word	0x00002250


	//   ....[78]....
        /*0370*/ 	.word	0x00002260


	//   ....[79]....
        /*0374*/ 	.word	0x000022b0


	//   ....[80]....
        /*0378*/ 	.word	0x000022c0


	//   ....[81]....
        /*037c*/ 	.word	0x00002530


	//   ....[82]....
        /*0380*/ 	.word	0x00002590


	//   ....[83]....
        /*0384*/ 	.word	0x000025b0


	//   ....[84]....
        /*0388*/ 	.word	0x000025e0


	//   ....[85]....
        /*038c*/ 	.word	0x00002610


	//----- nvinfo : EIATTR_EXIT_INSTR_OFFSETS
	.align		4
.L_3049:
        /*0390*/ 	.byte	0x04, 0x1c
        /*0392*/ 	.short	(.L_3051 - .L_3050)


	//   ....[0]....
.L_3050:
        /*0394*/ 	.word	0x000028e0


	//----- nvinfo : EIATTR_CRS_STACK_SIZE
	.align		4
.L_3051:
        /*0398*/ 	.byte	0x04, 0x1e
        /*039a*/ 	.short	(.L_3053 - .L_3052)
.L_3052:
        /*039c*/ 	.word	0x00000000


	//----- nvinfo : EIATTR_CBANK_PARAM_SIZE
	.align		4
.L_3053:
        /*03a0*/ 	.byte	0x03, 0x19
        /*03a2*/ 	.short	0x0060


	//----- nvinfo : EIATTR_PARAM_CBANK
	.align		4
        /*03a4*/ 	.byte	0x04, 0x0a
        /*03a6*/ 	.short	(.L_3055 - .L_3054)
	.align		4
.L_3054:
        /*03a8*/ 	.word	index@(.nv.constant0._ZN4vllm3moe44grouped_topk_fused_small_expert_count_kernelI13__nv_bfloat16S2_iLNS0_11ScoringFuncE1ELi512ELb0ELi8EEEvPT_PfPT1_PKT0_llllllbd)
        /*03ac*/ 	.short	0x0210
        /*03ae*/ 	.short	0x0060


	//----- nvinfo : EIATTR_SW_WAR
	.align		4
.L_3055:
        /*03b0*/ 	.byte	0x04, 0x36
        /*03b2*/ 	.short	(.L_3057 - .L_3056)
.L_3056:
        /*03b4*/ 	.word	0x00000008
.L_3057:


//--------------------- .nv.info._ZN4vllm3moe44grouped_topk_fused_small_expert_count_kernelI13__nv_bfloat16S2_iLNS0_11ScoringFuncE1ELi512ELb0ELi22EEEvPT_PfPT1_PKT0_llllllbd --------------------------
	.section	.nv.info._ZN4vllm3moe44grouped_topk_fused_small_expert_count_kernelI13__nv_bfloat16S2_iLNS0_11ScoringFuncE1ELi512ELb0ELi22EEEvPT_PfPT1_PKT0_llllllbd,"",@"SHT_CUDA_INFO"
	.sectionflags	@""
	.align	4


	//----- nvinfo : EIATTR_CUDA_API_VERSION
	.align		4
        /*0000*/ 	.byte	0x04, 0x37
        /*0002*/ 	.short	(.L_3059 - .L_3058)
.L_3058:
        /*0004*/ 	.word	0x00000082


	//----- nvinfo : EIATTR_KPARAM_INFO
	.align		4
.L_3059:
        /*0008*/ 	.byte	0x04, 0x17
        /*000a*/ 	.short	(.L_3061 - .L_3060)
.L_3060:
        /*000c*/ 	.word	0x00000000
        /*0010*/ 	.short	0x000b
        /*0012*/ 	.short	0x0058
        /*0014*/ 	.byte	0x00, 0xf0, 0x21, 0x00


	//----- nvinfo : EIATTR_KPARAM_INFO
	.align		4
.L_3061:
        /*0018*/ 	.byte	0x04, 0x17
        /*001a*/ 	.short	(.L_3063 - .L_3062)
.L_3062:
        /*001c*/ 	.word	0x00000000
        /*0020*/ 	.short	0x000a
        /*0022*/ 	.short	0x0050
        /*0024*/ 	.byte	0x00, 0xf0, 0x05, 0x00


	//----- nvinfo : EIATTR_KPARAM_INFO
	.align		4
.L_3063:
        /*0028*/ 	.byte	0x04, 0x17
        /*002a*/ 	.short	(.L_3065 - .L_3064)
.L_3064:
        /*002c*/ 	.word	0x00000000
        /*0030*/ 	.short	0x0009
        /*0032*/ 	.short	0x0048
        /*0034*/ 	.byte	0x00, 0xf0, 0x21, 0x00


	//----- nvinfo : EIATTR_KPARAM_INFO
	.align		4
.L_3065:
        /*0038*/ 	.byte	0x04, 0x17
        /*003a*/ 	.short	(.L_3067 - .L_3066)
.L_3066:
        /*003c*/ 	.word	0x00000000
        /*0040*/ 	.short	0x0008
        /*0042*/ 	.short	0x0040
        /*0044*/ 	.byte	0x00, 0xf0, 0x21, 0x00


	//----- nvinfo : EIATTR_KPARAM_INFO
	.align		4
.L_3067:
        /*0048*/ 	.byte	0x04, 0x17
        /*004a*/ 	.short	(.L_3069 - .L_3068)
.L_3068:
        /*004c*/ 	.word	0x00000000
        /*0050*/ 	.short	0x0007
        /*0052*/ 	.short	0x0038
        /*0054*/ 	.byte	0x00, 0xf0, 0x21, 0x00


	//----- nvinfo : EIATTR_KPARAM_INFO
	.align		4
.L_3069:
        /*0058*/ 	.byte	0x04, 0x17
        /*005a*/ 	.short	(.L_3071 - .L_3070)
.L_3070:
        /*005c*/ 	.word	0x00000000
        /*0060*/ 	.short	0x0006
        /*0062*/ 	.short	0x0030
        /*0064*/ 	.byte	0x00, 0xf0, 0x21, 0x00


	//----- nvinfo : EIATTR_KPARAM_INFO
	.align		4
.L_3071:
        /*0068*/ 	.byte	0x04, 0x17
        /*006a*/ 	.short	(.L_3073 - .L_3072)
.L_3072:
        /*006c*/ 	.word	0x00000000
        /*0070*/ 	.short	0x0005
        /*0072*/ 	.short	0x0028
        /*0074*/ 	.byte	0x00, 0xf0, 0x21, 0x00


	//----- nvinfo : EIATTR_KPARAM_INFO
	.align		4
.L_3073:
        /*0078*/ 	.byte	0x04, 0x17
        /*007a*/ 	.short	(.L_3075 - .L_3074)
.L_3074:
        /*007c*/ 	.word	0x00000000
        /*0080*/ 	.short	0x0004
        /*0082*/ 	.short	0x0020
        /*0084*/ 	.byte	0x00, 0xf0, 0x21, 0x00


	//----- nvinfo : EIATTR_KPARAM_INFO
	.align		4
.L_3075:
        /*0088*/ 	.byte	0x04, 0x17
        /*008a*/ 	.short	(.L_3077 - .L_3076)
.L_3076:
        /*008c*/ 	.word	0x00000000
        /*0090*/ 	.short	0x0003
        /*0092*/ 	.short	0x0018
        /*0094*/ 	.byte	0x00, 0xf0, 0x21, 0x00


	//----- nvinfo : EIATTR_KPARAM_INFO
	.align		4
.L_3077:
        /*0098*/ 	.byte	0x04, 0x17
        /*009a*/ 	.short	(.L_3079 - .L_3078)
.L_3078:
        /*009c*/ 	.word	0x00000000
        /*00a0*/ 	.short	0x0002
        /*00a2*/ 	.short	0x0010
        /*00a4*/ 	.byte	0x00, 0xf0, 0x21, 0x00


	//----- nvinfo : EIATTR_KPARAM_INFO
	.align		4
.L_3079:
        /*00a8*/ 	.byte	0x04, 0x17
        /*00aa*/ 	.short	(.L_3081 - .L_3080)
.L_3080:
        /*00ac*/ 	.word	0x00000000
        /*00b0*/ 	.short	0x0001
        /*00b2*/ 	.short	0x0008
        /*00b4*/ 	.byte	0x00, 0xf0, 0x21, 0x00


	//----- nvinfo : EIATTR_KPARAM_INFO
	.align		4
.L_3081:
        /*00b8*/ 	.byte	0x04, 0x17
        /*00ba*/ 	.short	(.L_3083 - .L_3082)
.L_3082:
        /*00bc*/ 	.word	0x00000000
        /*00c0*/ 	.short	0x0000
        /*00c2*/ 	.short	0x0000
        /*00c4*/ 	.byte	0x00, 0xf0, 0x21, 0x00


	//----- nvinfo : EIATTR_SPARSE_MMA_MASK
	.align		4
.L_3083:
        /*00c8*/ 	.byte	0x03, 0x50
        /*00ca*/ 	.short	0x0000


	//----- nvinfo : EIATTR_MAXREG_COUNT
	.align		4
        /*00cc*/ 	.byte	0x03, 0x1b
        /*00ce*/ 	.short	0x00ff


	//----- nvinfo : EIATTR_NUM_BARRIERS
	.align		4
        /*00d0*/ 	.byte	0x02, 0x4c
        /*00d2*/ 	.byte	0x01
	.zero		1


	//----- nvinfo : EIATTR_MERCURY_ISA_VERSION
	.align		4
        /*00d4*/ 	.byte	0x03, 0x5f
        /*00d6*/ 	.short	0x0101


	//----- nvinfo : EIATTR_COOP_GROUP_MASK_REGIDS
	.align		4
        /*00d8*/ 	.byte	0x04, 0x29
        /*00da*/ 	.short	(.L_3085 - .L_3084)


	//   ....[0]....
.L_3084:
        /*00dc*/ 	.word	0xffffffff


	//   ....[1]....
        /*00e0*/ 	.word	0xffffffff


	//   ....[2]....
        /*00e4*/ 	.word	0xffffffff


	//   ....[3]....
        /*00e8*/ 	.word	0xffffffff


	//   ....[4]....
        /*00ec*/ 	.word	0xffffffff


	//   ....[5]....
        /*00f0*/ 	.word	0xffffffff


	//   ....[6]....
        /*00f4*/ 	.word	0xffffffff


	//   ....[7]....
        /*00f8*/ 	.word	0xffffffff


	//   ....[8]....
        /*00fc*/ 	.word	0xffffffff


	//   ....[9]....
        /*0100*/ 	.word	0xffffffff


	//   ....[10]....
        /*0104*/ 	.word	0xffffffff


	//   ....[11]....
        /*0108*/ 	.word	0xffffffff


	//   ....[12]....
        /*010c*/ 	.word	0xffffffff


	//   ....[13]....
        /*0110*/ 	.word	0xffffffff


	//   ....[14]....
        /*0114*/ 	.word	0xffffffff


	//   ....[15]....
        /*0118*/ 	.word	0xffffffff


	//   ....[16]....
        /*011c*/ 	.word	0xffffffff


	//   ....[17]....
        /*0120*/ 	.word	0xffffffff


	//   ....[18]....
        /*0124*/ 	.word	0xffffffff


	//   ....[19]....
        /*0128*/ 	.word	0xffffffff


	//   ....[20]....
        /*012c*/ 	.word	0xffffffff


	//   ....[21]....
        /*0130*/ 	.word	0xffffffff


	//   ....[22]....
        /*0134*/ 	.word	0xffffffff


	//   ....[23]....
        /*0138*/ 	.word	0xffffffff


	//   ....[24]....
        /*013c*/ 	.word	0xffffffff


	//   ....[25]....
        /*0140*/ 	.word	0xffffffff


	//   ....[26]....
        /*0144*/ 	.word	0xffffffff


	//   ....[27]....
        /*0148*/ 	.word	0xffffffff


	//   ....[28]....
        /*014c*/ 	.word	0xffffffff


	//   ....[29]....
        /*0150*/ 	.word	0xffffffff


	//   ....[30]....
        /*0154*/ 	.word	0xffffffff


	//   ....[31]....
        /*0158*/ 	.word	0xffffffff


	//   ....[32]....
        /*015c*/ 	.word	0xffffffff


	//   ....[33]....
        /*0160*/ 	.word	0xffffffff


	//   ....[34]....
        /*0164*/ 	.word	0xffffffff


	//   ....[35]....
        /*0168*/ 	.word	0xffffffff


	//   ....[36]....
        /*016c*/ 	.word	0xffffffff


	//   ....[37]....
        /*0170*/ 	.word	0xffffffff


	//   ....[38]....
        /*0174*/ 	.word	0xffffffff


	//   ....[39]....
        /*0178*/ 	.word	0xffffffff


	//   ....[40]....
        /*017c*/ 	.word	0xffffffff


	//   ....[41]....
        /*0180*/ 	.word	0xffffffff


	//   ....[42]....
        /*0184*/ 	.word	0xffffffff


	//   ....[43]....
        /*0188*/ 	.word	0xffffffff


	//   ....[44]....
        /*018c*/ 	.word	0xffffffff


	//   ....[45]....
        /*0190*/ 	.word	0xffffffff


	//   ....[46]....
        /*0194*/ 	.word	0xffffffff


	//   ....[47]....
        /*0198*/ 	.word	0xffffffff


	//   ....[48]....
        /*019c*/ 	.word	0xffffffff


	//   ....[49]....
        /*01a0*/ 	.word	0xffffffff


	//   ....[50]....
        /*01a4*/ 	.word	0xffffffff


	//   ....[51]....
        /*01a8*/ 	.word	0xffffffff


	//   ....[52]....
        /*01ac*/ 	.word	0xffffffff


	//   ....[53]....
        /*01b0*/ 	.word	0xffffffff


	//   ....[54]....
        /*01b4*/ 	.word	0xffffffff


	//   ....[55]....
        /*01b8*/ 	.word	0xffffffff


	//   ....[56]....
        /*01bc*/ 	.word	0xffffffff


	//   ....[57]....
        /*01c0*/ 	.word	0xffffffff


	//   ....[58]....
        /*01c4*/ 	.word	0xffffffff


	//   ....[59]....
        /*01c8*/ 	.word	0xffffffff


	//   ....[60]....
        /*01cc*/ 	.word	0xffffffff


	//   ....[61]....
        /*01d0*/ 	.word	0xffffffff


	//   ....[62]....
        /*01d4*/ 	.word	0xffffffff


	//   ....[63]....
        /*01d8*/ 	.word	0xffffffff


	//   ....[64]....
        /*01dc*/ 	.word	0xffffffff


	//   ....[65]....
        /*01e0*/ 	.word	0xffffffff


	//----- nvinfo : EIATTR_COOP_GROUP_INSTR_OFFSETS
	.align		4
.L_3085:
        /*01e4*/ 	.byte	0x04, 0x28
        /*01e6*/ 	.short	(.L_3087 - .L_3086)


	//   ....[0]....
.L_3086:
        /*01e8*/ 	.word	0x00000220


	//   ....[1]....
        /*01ec*/ 	.word	0x000009f0


	//   ....[2]....
        /*01f0*/ 	.word	0x00000a20


	//   ....[3]....
        /*01f4*/ 	.word	0x00000aa0


	//   ....[4]....
        /*01f8*/ 	.word	0x00000ab0


	//   ....[5]....
        /*01fc*/ 	.word	0x00000b00


	//   ....[6]....
        /*0200*/ 	.word	0x00000b10


	//   ....[7]....
        /*0204*/ 	.word	0x00000b60


	//   ....[8]....
        /*0208*/ 	.word	0x00000b70


	//   ....[9]....
        /*020c*/ 	.word	0x00000bc0


	//   ....[10]....
        /*0210*/ 	.word	0x00000bd0


	//   ....[11]....
        /*0214*/ 	.word	0x00000c90


	//   ....[12]....
        /*0218*/ 	.word	0x00000cc0


	//   ....[13]....
        /*021c*/ 	.word	0x00000d40


	//   ....[14]....
        /*0220*/ 	.word	0x00000d50


	//   ....[15]....
        /*0224*/ 	.word	0x00000da0


	//   ....[16]....
        /*0228*/ 	.word	0x00000db0


	//   ....[17]....
        /*022c*/ 	.word	0x00000e00


	//   ....[18]....
        /*0230*/ 	.word	0x00000e10


	//   ....[19]....
        /*0234*/ 	.word	0x00000e70


	//   ....[20]....
        /*0238*/ 	.word	0x00000e90


	//   ....[21]....
        /*023c*/ 	.word	0x00001010


	//   ....[22]....
        /*0240*/ 	.word	0x00001020


	//   ....[23]....
        /*0244*/ 	.word	0x00001070


	//   ....[24]....
        /*0248*/ 	.word	0x00001080


	//   ....[25]....
        /*024c*/ 	.word	0x000010d0


	//   ....[26]....
        /*0250*/ 	.word	0x000010e0


	//   ....[27]....
        /*0254*/ 	.word	0x00001130


	//   ....[28]....
        /*0258*/ 	.word	0x00001140


	//   ....[29]....
        /*025c*/ 	.word	0x00001190


	//   ....[30]....
        /*0260*/ 	.word	0x000011a0


	//   ....[31]....
        /*0264*/ 	.word	0x00001930


	//   ....[32]....
        /*0268*/ 	.word	0x00001950


	//   ....[33]....
        /*026c*/ 	.word	0x000019a0


	//   ....[34]....
        /*0270*/ 	.word	0x000019b0


	//   ....[35]....
        /*0274*/ 	.word	0x00001a00


	//   ....[36]....
        /*0278*/ 	.word	0x00001a10


	//   ....[37]....
        /*027c*/ 	.word	0x00001a70


	//   ....[38]....
        /*0280*/ 	.word	0x00001aa0


	//   ....[39]....
        /*0284*/ 	.word	0x00001af0


	//   ....[40]....
        /*0288*/ 	.word	0x00001b00


	//   ....[41]....
        /*028c*/ 	.word	0x00001bc0


	//   ....[42]....
        /*0290*/ 	.word	0x00001be0


	//   ....[43]....
        /*0294*/ 	.word	0x00001c30


	//   ....[44]....
        /*0298*/ 	.word	0x00001c40


	//   ....[45]....
        /*029c*/ 	.word	0x00001c90


	//   ....[46]....
        /*02a0*/ 	.word	0x00001ca0


	//   ....[47]....
        /*02a4*/ 	.word	0x00001cf0


	//   ....[48]....
        /*02a8*/ 	.word	0x00001d00


	//   ....[49]....
        /*02ac*/ 	.word	0x00001d70


	//   ....[50]....
        /*02b0*/ 	.word	0x00001da0


	//   ....[51]....
        /*02b4*/ 	.word	0x00001f10


	//   ....[52]....
        /*02b8*/ 	.word	0x00001f20


	//   ....[53]....
        /*02bc*/ 	.word	0x00001f70


	//   ....[54]....
        /*02c0*/ 	.word	0x00001f80


	//   ....[55]....
        /*02c4*/ 	.word	0x00001fd0


	//   ....[56]....
        /*02c8*/ 	.word	0x00001fe0


	//   ....[57]....
        /*02cc*/ 	.word	0x00002030


	//   ....[58]....
        /*02d0*/ 	.word	0x00002040


	//   ....[59]....
        /*02d4*/ 	.word	0x00002090


	//   ....[60]....
        /*02d8*/ 	.word	0x000020a0


	//   ....[61]....
        /*02dc*/ 	.word	0x000022c0


	//   ....[62]....
        /*02e0*/ 	.word	0x00002320


	//   ....[63]....
        /*02e4*/ 	.word	0x00002340


	//   ....[64]....
        /*02e8*/ 	.word	0x00002370


	//   ....[65]....
        /*02ec*/ 	.word	0x000023a0


	//----- nvinfo : EIATTR_EXIT_INSTR_OFFSETS
	.align		4
.L_3087:
        /*02f0*/ 	.byte	0x04, 0x1c
        /*02f2*/ 	.short	(.L_3089 - .L_3088)


	//   ....[0]....
.L_3088:
        /*02f4*/ 	.word	0x00002670


	//----- nvinfo : EIATTR_CRS_STACK_SIZE
	.align		4
.L_3089:
        /*02f8*/ 	.byte	0x04, 0x1e
        /*02fa*/ 	.short	(.L_3091 - .L_3090)
.L_3090:
        /*02fc*/ 	.word	0x00000000


	//----- nvinfo : EIATTR_CBANK_PARAM_SIZE
	.align		4
.L_3091:
        /*0300*/ 	.byte	0x03, 0x19
        /*0302*/ 	.short	0x0060


	//----- nvinfo : EIATTR_PARAM_CBANK
	.align		4
        /*0304*/ 	.byte	0x04, 0x0a
        /*0306*/ 	.short	(.L_3093 - .L_3092)
	.align		4
.L_3092:
        /*0308*/ 	.word	index@(.nv.constant0._ZN4vllm3moe44grouped_topk_fused_small_expert_count_kernelI13__nv_bfloat16S2_iLNS0_11ScoringFuncE1ELi512ELb0ELi22EEEvPT_PfPT1_PKT0_llllllbd)
        /*030c*/ 	.short	0x0210
        /*030e*/ 	.short	0x0060


	//----- nvinfo : EIATTR_SW_WAR
	.align		4
.L_3093:
        /*0310*/ 	.byte	0x04, 0x36
        /*0312*/ 	.short	(.L_3095 - .L_3094)
.L_3094:
        /*0314*/ 	.word	0x00000008
.L_3095:


//--------------------- .nv.info._ZN4vllm3moe44grouped_topk_fused_small_expert_count_kernelI13__nv_bfloat16S2_iLNS0_11ScoringFuncE1ELi256ELb1ELi8EEEvPT_PfPT1_PKT0_llllllbd --------------------------
	.section	.nv.info._ZN4vllm3moe44grouped_topk_fused_small_expert_count_kernelI13__nv_bfloat16S2_iLNS0_11ScoringFuncE1ELi256ELb1ELi8EEEvPT_PfPT1_PKT0_llllllbd,"",@"SHT_CUDA_INFO"
	.sectionflags	@""
	.align	4


	//----- nvinfo : EIATTR_CUDA_API_VERSION
	.align		4
        /*0000*/ 	.byte	0x04, 0x37
        /*0002*/ 	.short	(.L_3097 - .L_3096)
.L_3096:
        /*0004*/ 	.word	0x00000082


	//----- nvinfo : EIATTR_KPARAM_INFO
	.align		4
.L_3097:
        /*0008*/ 	.byte	0x04, 0x17
        /*000a*/ 	.short	(.L_3099 - .L_3098)
.L_3098:
        /*000c*/ 	.word	0x00000000
        /*0010*/ 	.short	0x000b
        /*0012*/ 	.short	0x0058
        /*0014*/ 	.byte	0x00, 0xf0, 0x21, 0x00


	//----- nvinfo : EIATTR_KPARAM_INFO
	.align		4
.L_3099:
        /*0018*/ 	.byte	0x04, 0x17
        /*001a*/ 	.short	(.L_3101 - .L_3100)
.L_3100:
        /*001c*/ 	.word	0x00000000
        /*0020*/ 	.short	0x000a
        /*0022*/ 	.short	0x0050
        /*0024*/ 	.byte	0x00, 0xf0, 0x05, 0x00


	//----- nvinfo : EIATTR_KPARAM_INFO
	.align		4
.L_3101:
        /*0028*/ 	.byte	0x04, 0x17
        /*002a*/ 	.short	(.L_3103 - .L_3102)
.L_3102:
        /*002c*/ 	.word	0x00000000
        /*0030*/ 	.short	0x0009
        /*0032*/ 	.short	0x0048
        /*0034*/ 	.byte	0x00, 0xf0, 0x21, 0x00


	//----- nvinfo : EIATTR_KPARAM_INFO
	.align		4
.L_3103:
        /*0038*/ 	.byte	0x04, 0x17
        /*003a*/ 	.short	(.L_3105 - .L_3104)
.L_3104:
        /*003c*/ 	.word	0x00000000
        /*0040*/ 	.short	0x0008
        /*0042*/ 	.short	0x0040
        /*0044*/ 	.byte	0x00, 0xf0, 0x21, 0x00


	//----- nvinfo : EIATTR_KPARAM_INFO
	.align		4
.L_3105:
        /*0048*/ 	.byte	0x04, 0x17
        /*004a*/ 	.short	(.L_3107 - .L_3106)
.L_3106:
        /*004c*/ 	.word	0x00000000
        /*0050*/ 	.short	0x0007
        /*0052*/ 	.short	0x0038
        /*0054*/ 	.byte	0x00, 0xf0, 0x21, 0x00


	//----- nvinfo : EIATTR_KPARAM_INFO
	.align		4
.L_3107:
        /*0058*/ 	.byte	0x04, 0x17
        /*005a*/ 	.short	(.L_3109 - .L_3108)
.L_3108:
        /*005c*/ 	.word	0x00000000
        /*0060*/ 	.short	0x0006
        /*0062*/ 	.short	0x0030
        /*0064*/ 	.byte	0x00, 0xf0, 0x21, 0x00


	//----- nvinfo : EIATTR_KPARAM_INFO
	.align		4
.L_3109:
        /*0068*/ 	.byte	0x04, 0x17
        /*006a*/ 	.short	(.L_3111 - .L_3110)
.L_3110:
        /*006c*/ 	.word	0x00000000
        /*0070*/ 	.short	0x0005
        /*0072*/ 	.short	0x0028
        /*0074*/ 	.byte	0x00, 0xf0, 0x21, 0x00


	//----- nvinfo : EIATTR_KPARAM_INFO
	.align		4
.L_3111:
        /*0078*/ 	.byte	0x04, 0x17
        /*007a*/ 	.short	(.L_3113 - .L_3112)
.L_3112:
        /*007c*/ 	.word	0x00000000
        /*0080*/ 	.short	0x0004
        /*0082*/ 	.short	0x0020
        /*0084*/ 	.byte	0x00, 0xf0, 0x21, 0x00


	//----- nvinfo : EIATTR_KPARAM_INFO
	.align		4
.L_3113:
        /*0088*/ 	.byte	0x04, 0x17
        /*008a*/ 	.short	(.L_3115 - .L_3114)
.L_3114:
        /*008c*/ 	.word	0x00000000
        /*0090*/ 	.short	0x0003
        /*0092*/ 	.short	0x0018
        /*0094*/ 	.byte	0x00, 0xf0, 0x21, 0x00


	//----- nvinfo : EIATTR_KPARAM_INFO
	.align		4
.L_3115:
        /*0098*/ 	.byte	0x04, 0x17
        /*009a*/ 	.short	(.L_3117 - .L_3116)
.L_3116:
        /*009c*/ 	.word	0x00000000
        /*00a0*/ 	.short	0x0002
        /*00a2*/ 	.short	0x0010
        /*00a4*/ 	.byte	0x00, 0xf0, 0x21, 0x00


	//----- nvinfo : EIATTR_KPARAM_INFO
	.align		4
.L_3117:
        /*00a8*/ 	.byte	0x04, 0x17
        /*00aa*/ 	.short	(.L_3119 - .L_3118)
.L_3118:
        /*00ac*/ 	.word	0x00000000
        /*00b0*/ 	.short	0x0001
        /*00b2*/ 	.short	0x0008
        /*00b4*/ 	.byte	0x00, 0xf0, 0x21, 0x00


	//----- nvinfo : EIATTR_KPARAM_INFO
	.align		4
.L_3119:
        /*00b8*/ 	.byte	0x04, 0x17
        /*00ba*/ 	.short	(.L_3121 - .L_3120)
.L_3120:
        /*00bc*/ 	.word	0x00000000
        /*00c0*/ 	.short	0x0000
        /*00c2*/ 	.short	0x0000
        /*00c4*/ 	.byte	0x00, 0xf0, 0x21, 0x00


	//----- nvinfo : EIATTR_SPARSE_MMA_MASK
	.align		4
.L_3121:
        /*00c8*/ 	.byte	0x03, 0x50
        /*00ca*/ 	.short	0x0000


	//----- nvinfo : EIATTR_MAXREG_COUNT
	.align		4
        /*00cc*/ 	.byte	0x03, 0x1b
        /*00ce*/ 	.short	0x00ff


	//----- nvinfo : EIATTR_NUM_BARRIERS
	.align		4
        /*00d0*/ 	.byte	0x02, 0x4c
        /*00d2*/ 	.byte	0x01
	.zero		1


	//----- nvinfo : EIATTR_MERCURY_ISA_VERSION
	.align		4
        /*00d4*/ 	.byte	0x03, 0x5f
        /*00d6*/ 	.short	0x0101


	//----- nvinfo : EIATTR_COOP_GROUP_MASK_REGIDS
	.align		4
        /*00d8*/ 	.byte	0x04, 0x29
        /*00da*/ 	.short	(.L_3123 - .L_3122)


	//   ....[0]....
.L_3122:
        /*00dc*/ 	.word	0xffffffff


	//   ....[1]....
        /*00e0*/ 	.word	0xffffffff


	//   ....[2]....
        /*00e4*/ 	.word	0xffffffff


	//   ....[3]....
        /*00e8*/ 	.word	0xffffffff


	//   ....[4]....
        /*00ec*/ 	.word	0xffffffff


	//   ....[5]....
        /*00f0*/ 	.word	0xffffffff


	//   ....[6]....
        /*00f4*/ 	.word	0xffffffff


	//   ....[7]....
        /*00f8*/ 	.word	0xffffffff


	//   ....[8]....
        /*00fc*/ 	.word	0xffffffff


	//   ....[9]....
        /*0100*/ 	.word	0xffffffff


	//   ....[10]....
        /*0104*/ 	.word	0xffffffff


	//   ....[11]....
        /*0108*/ 	.word	0xffffffff


	//   ....[12]....
        /*010c*/ 	.word	0xffffffff


	//   ....[13]....
        /*0110*/ 	.word	0xffffffff


	//   ....[14]....
        /*0114*/ 	.word	0xffffffff


	//   ....[15]....
        /*0118*/ 	.word	0xffffffff


	//   ....[16]....
        /*011c*/ 	.word	0xffffffff


	//   ....[17]....
        /*0120*/ 	.word	0xffffffff


	//   ....[18]....
        /*0124*/ 	.word	0xffffffff


	//   ....[19]....
        /*0128*/ 	.word	0xffffffff


	//   ....[20]....
        /*012c*/ 	.word	0xffffffff


	//   ....[21]....
        /*0130*/ 	.word	0xffffffff


	//   ....[22]....
        /*0134*/ 	.word	0xffffffff


	//   ....[23]....
        /*0138*/ 	.word	0xffffffff


	//   ....[24]....
        /*013c*/ 	.word	0xffffffff


	//   ....[25]....
        /*0140*/ 	.word	0xffffffff


	//   ....[26]....
        /*0144*/ 	.word	0xffffffff


	//   ....[27]....
        /*0148*/ 	.word	0xffffffff


	//   ....[28]....
        /*014c*/ 	.word	0xffffffff


	//   ....[29]....
        /*0150*/ 	.word	0xffffffff


	//   ....[30]....
        /*0154*/ 	.word	0xffffffff


	//   ....[31]....
        /*0158*/ 	.word	0xffffffff


	//   ....[32]....
        /*015c*/ 	.word	0xffffffff


	//   ....[33]....
        /*0160*/ 	.word	0xffffffff


	//   ....[34]....
        /*0164*/ 	.word	0xffffffff


	//   ....[35]....
        /*0168*/ 	.word	0xffffffff


	//   ....[36]....
        /*016c*/ 	.word	0xffffffff


	//   ....[37]....
        /*0170*/ 	.word	0xffffffff


	//   ....[38]....
        /*0174*/ 	.word	0xffffffff


	//   ....[39]....
        /*0178*/ 	.word	0xffffffff


	//   ....[40]....
        /*017c*/ 	.word	0xffffffff


	//   ....[41]....
        /*0180*/ 	.word	0xffffffff


	//   ....[42]....
        /*0184*/ 	.word	0xffffffff


	//   ....[43]....
        /*0188*/ 	.word	0xffffffff


	//   ....[44]....
        /*018c*/ 	.word	0xffffffff


	//   ....[45]....
        /*0190*/ 	.word	0xffffffff


	//   ....[46]....
        /*0194*/ 	.word	0xffffffff


	//   ....[47]....
        /*0198*/ 	.word	0xffffffff


	//   ....[48]....
        /*019c*/ 	.word	0xffffffff


	//   ....[49]....
        /*01a0*/ 	.word	0xffffffff


	//   ....[50]....
        /*01a4*/ 	.word	0xffffffff


	//   ....[51]....
        /*01a8*/ 	.word	0xffffffff


	//   ....[52]....
        /*01ac*/ 	.word	0xffffffff


	//   ....[53]....
        /*01b0*/ 	.word	0xffffffff


	//   ....[54]....
        /*01b4*/ 	.word	0xffffffff


	//   ....[55]....
        /*01b8*/ 	.word	0xffffffff


	//   ....[56]....
        /*01bc*/ 	.word	0xffffffff


	//   ....[57]....
        /*01c0*/ 	.word	0xffffffff


	//   ....[58]....
        /*01c4*/ 	.word	0xffffffff


	//   ....[59]....
        /*01c8*/ 	.word	0xffffffff


	//   ....[60]....
        /*01cc*/ 	.word	0xffffffff


	//   ....[61]....
        /*01d0*/ 	.word	0xffffffff


	//   ....[62]....
        /*01d4*/ 	.word	0xffffffff


	//   ....[63]....
        /*01d8*/ 	.word	0xffffffff


	//   ....[64]....
        /*01dc*/ 	.word	0xffffffff


	//   ....[65]....
        /*01e0*/ 	.word	0xffffffff


	//   ....[66]....
        /*01e4*/ 	.word	0xffffffff


	//   ....[67]....
        /*01e8*/ 	.word	0xffffffff


	//   ....[68]....
        /*01ec*/ 	.word	0xffffffff


	//   ....[69]....
        /*01f0*/ 	.word	0xffffffff


	//   ....[70]....
        /*01f4*/ 	.word	0xffffffff


	//   ....[71]....
        /*01f8*/ 	.word	0xffffffff


	//   ....[72]....
        /*01fc*/ 	.word	0xffffffff


	//   ....[73]....
        /*0200*/ 	.word	0xffffffff


	//   ....[74]....
        /*0204*/ 	.word	0xffffffff


	//   ....[75]....
        /*0208*/ 	.word	0xffffffff


	//   ....[76]....
        /*020c*/ 	.word	0xffffffff


	//   ....[77]....
        /*0210*/ 	.word	0xffffffff


	//   ....[78]....
        /*0214*/ 	.word	0xffffffff


	//   ....[79]....
        /*0218*/ 	.word	0xffffffff


	//   ....[80]....
        /*021c*/ 	.word	0xffffffff


	//   ....[81]....
        /*0220*/ 	.word	0xffffffff


	//   ....[82]....
        /*0224*/ 	.word	0xffffffff


	//   ....[83]....
        /*0228*/ 	.word	0xffffffff


	//   ....[84]....
        /*022c*/ 	.word	0xffffffff


	//   ....[85]....
        /*0230*/ 	.word	0xffffffff


	//   ....[86]....
        /*0234*/ 	.word	0xffffffff


	//   ....[87]....
        /*0238*/ 	.word	0xffffffff


	//   ....[88]....
        /*023c*/ 	.word	0xffffffff


	//   ....[89]....
        /*0240*/ 	.word	0xffffffff


	//   ....[90]....
        /*0244*/ 	.word	0xffffffff


	//   ....[91]....
        /*0248*/ 	.word	0xffffffff


	//----- nvinfo : EIATTR_COOP_GROUP_INSTR_OFFSETS
	.align		4
.L_3123:
        /*024c*/ 	.byte	0x04, 0x28
        /*024e*/ 	.short	(.L_3125 - .L_3124)


	//   ....[0]....
.L_3124:
        /*0250*/ 	.word	0x00000060


	//   ....[1]....
        /*0254*/ 	.word	0x00000250


	//   ....[2]....
        /*0258*/ 	.word	0x00000310


	//   ....[3]....
        /*025c*/ 	.word	0x00000350


	//   ....[4]....
        /*0260*/ 	.word	0x00000360


	//   ....[5]....
        /*0264*/ 	.word	0x000003b0


	//   ....[6]....
        /*0268*/ 	.word	0x000003c0


	//   ....[7]....
        /*026c*/ 	.word	0x00000420


	//   ....[8]....
        /*0270*/ 	.word	0x00000430


	//   ....[9]....
        /*0274*/ 	.word	0x00000480


	//   ....[10]....
        /*0278*/ 	.word	0x00000490


	//   ....[11]....
        /*027c*/ 	.word	0x00000530


	//   ....[12]....
        /*0280*/ 	.word	0x00000570


	//   ....[13]....
        /*0284*/ 	.word	0x00000580


	//   ....[14]....
        /*0288*/ 	.word	0x000005e0


	//   ....[15]....
        /*028c*/ 	.word	0x000005f0


	//   ....[16]....
        /*0290*/ 	.word	0x00000650


	//   ....[17]....
        /*0294*/ 	.word	0x00000660


	//   ....[18]....
        /*0298*/ 	.word	0x00000700


	//   ....[19]....
        /*029c*/ 	.word	0x00000730


	//   ....[20]....
        /*02a0*/ 	.word	0x000009b0


	//   ....[21]....
        /*02a4*/ 	.word	0x000009c0


	//   ....[22]....
        /*02a8*/ 	.word	0x00000a10


	//   ....[23]....
        /*02ac*/ 	.word	0x00000a20


	//   ....[24]....
        /*02b0*/ 	.word	0x00000a70


	//   ....[25]....
        /*02b4*/ 	.word	0x00000a80


	//   ....[26]....
        /*02b8*/ 	.word	0x00000ad0


	//   ....[27]....
        /*02bc*/ 	.word	0x00000ae0


	//   ....[28]....
        /*02c0*/ 	.word	0x00000b30


	//   ....[29]....
        /*02c4*/ 	.word	0x00000b40


	//   ....[30]....
        /*02c8*/ 	.word	0x00000be0


	//   ....[31]....
        /*02cc*/ 	.word	0x00000c20


	//   ....[32]....
        /*02d0*/ 	.word	0x00000c30


	//   ....[33]....
        /*02d4*/ 	.word	0x00000c80


	//   ....[34]....
        /*02d8*/ 	.word	0x00000c90


	//   ....[35]....
        /*02dc*/ 	.word	0x00000ce0


	//   ....[36]....
        /*02e0*/ 	.word	0x00000cf0


	//   ....[37]....
        /*02e4*/ 	.word	0x00000d40


	//   ....[38]....
        /*02e8*/ 	.word	0x00000d50


	//   ....[39]....
        /*02ec*/ 	.word	0x00000dd0


	//   ....[40]....
        /*02f0*/ 	.word	0x00000e10


	//   ....[41]....
        /*02f4*/ 	.word	0x00000e20


	//   ....[42]....
        /*02f8*/ 	.word	0x00000e70


	//   ....[43]....
        /*02fc*/ 	.word	0x00000e80


	//   ....[44]....
        /*0300*/ 	.word	0x00000ed0


	//   ....[45]....
        /*0304*/ 	.word	0x00000ee0


	//   ....[46]....
        /*0308*/ 	.word	0x00000f30


	//   ....[47]....
        /*030c*/ 	.word	0x00000f40


	//   ....[48]....
        /*0310*/ 	.word	0x00000fc0


	//   ....[49]....
        /*0314*/ 	.word	0x00001000


	//   ....[50]....
        /*0318*/ 	.word	0x00001010


	//   ....[51]....
        /*031c*/ 	.word	0x00001060


	//   ....[52]....
        /*0320*/ 	.word	0x00001070


	//   ....[53]....
        /*0324*/ 	.word	0x000010d0


	//   ....[54]....
        /*0328*/ 	.word	0x000010e0


	//   ....[55]....
        /*032c*/ 	.word	0x00001190


	//   ....[56]....
        /*0330*/ 	.word	0x000011e0


	//   ....[57]....
        /*0334*/ 	.word	0x00001940


	//   ....[58]....
        /*0338*/ 	.word	0x00001970


	//   ....[59]....
        /*033c*/ 	.word	0x000019f0


	//   ....[60]....
        /*0340*/ 	.word	0x00001a00


	//   ....[61]....
        /*0344*/ 	.word	0x00001a50


	//   ....[62]....
        /*0348*/ 	.word	0x00001a60


	//   ....[63]....
        /*034c*/ 	.word	0x00001ab0


	//   ....[64]....
        /*0350*/ 	.word	0x00001ac0


	//   ....[65]....
        /*0354*/ 	.word	0x00001b10


	//   ....[66]....
        /*0358*/ 	.word	0x00001b20


	//   ....[67]....
        /*035c*/ 	.word	0x00001bd0


	//   ....[68]....
        /*0360*/ 	.word	0x00001c00


	//   ....[69]....
        /*0364*/ 	.word	0x00001c80


	//   ....[70]....
        /*0368*/ 	.word	0x00001c90


	//   ....[71]....
        /*036c*/ 	.word	0x00001ce0


	//   ....[72]....
        /*0370*/ 	.word	0x00001cf0


	//   ....[73]....
        /*0374*/ 	.word	0x00001d40


	//   ....[74]....
        /*0378*/ 	.word	0x00001d50


	//   ....[75]....
        /*037c*/ 	.word	0x00001dc0


	//   ....[76]....
        /*0380*/ 	.word	0x00001dd0


	//   ....[77]....
        /*0384*/ 	.word	0x00001ec0


	//   ....[78]....
        /*0388*/ 	.word	0x00001ed0


	//   ....[79]....
        /*038c*/ 	.word	0x00001f20


	//   ....[80]....
        /*0390*/ 	.word	0x00001f30


	//   ....[81]....
        /*0394*/ 	.word	0x00001f80


	//   ....[82]....
        /*0398*/ 	.word	0x00001f90


	//   ....[83]....
        /*039c*/ 	.word	0x00001fe0


	//   ....[84]....
        /*03a0*/ 	.word	0x00001ff0


	//   ....[85]....
        /*03a4*/ 	.word	0x00002040


	//   ....[86]....
        /*03a8*/ 	.word	0x00002050


	//   ....[87]....
        /*03ac*/ 	.word	0x00002240


	//   ....[88]....
        /*03b0*/ 	.word	0x000022a0


	//   ....[89]....
        /*03b4*/ 	.word	0x000022c0


	//   ....[90]....
        /*03b8*/ 	.word	0x000022f0


	//   ....[91]....
        /*03bc*/ 	.word	0x00002320


	//----- nvinfo : EIATTR_EXIT_INSTR_OFFSETS
	.align		4
.L_3125:
        /*03c0*/ 	.byte	0x04, 0x1c
        /*03c2*/ 	.short	(.L_3127 - .L_3126)


	//   ....[0]....
.L_3126:
        /*03c4*/ 	.word	0x000000a0


	//   ....[1]....
        /*03c8*/ 	.word	0x000025f0


	//----- nvinfo : EIATTR_CRS_STACK_SIZE
	.align		4
.L_3127:
        /*03cc*/ 	.byte	0x04, 0x1e
        /*03ce*/ 	.short	(.L_3129 - .L_3128)
.L_3128:
        /*03d0*/ 	.word	0x00000000


	//----- nvinfo : EIATTR_CBANK_PARAM_SIZE
	.align		4
.L_3129:
        /*03d4*/ 	.byte	0x03, 0x19
        /*03d6*/ 	.short	0x0060


	//----- nvinfo : EIATTR_PARAM_CBANK
	.align		4
        /*03d8*/ 	.byte	0x04, 0x0a
        /*03da*/ 	.short	(.L_3131 - .L_3130)
	.align		4
.L_3130:
        /*03dc*/ 	.word	index@(.nv.constant0._ZN4vllm3moe44grouped_topk_fused_small_expert_count_kernelI13__nv_bfloat16S2_iLNS0_11ScoringFuncE1ELi256ELb1ELi8EEEvPT_PfPT1_PKT0_llllllbd)
        /*03e0*/ 	.short	0x0210
        /*03e2*/ 	.short	0x0060


	//----- nvinfo : EIATTR_SW_WAR
	.align		4
.L_3131:
        /*03e4*/ 	.byte	0x04, 0x36
        /*03e6*/ 	.short	(.L_3133 - .L_3132)
.L_3132:
        /*03e8*/ 	.word	0x00000008
.L_3133:


//--------------------- .nv.info._ZN4vllm3moe25grouped_topk_fused_kernelI13__nv_bfloat166__halfiLNS0_11ScoringFuncE1EEEvPT_PfPT1_PKT0_lllllbd --------------------------
	.section	.nv.info._ZN4vllm3moe25grouped_topk_fused_kernelI13__nv_bfloat166__halfiLNS0_11ScoringFuncE1EEEvPT_PfPT1_PKT0_lllllbd,"",@"SHT_CUDA_INFO"
	.sectionflags	@""
	.align	4


	//----- nvinfo : EIATTR_CUDA_API_VERSION
	.align		4
        /*0000*/ 	.byte	0x04, 0x37
        /*0002*/ 	.short	(.L_3135 - .L_3134)
.L_3134:
        /*0004*/ 	.word	0x00000082


	//----- nvinfo : EIATTR_KPARAM_INFO
	.align		4
.L_3135:
        /*0008*/ 	.byte	0x04, 0x17
        /*000a*/ 	.short	(.L_3137 - .L_3136)
.L_3136:
        /*000c*/ 	.word	0x00000000
        /*0010*/ 	.short	0x000a
        /*0012*/ 	.short	0x0050
        /*0014*/ 	.byte	0x00, 0xf0, 0x21, 0x00


	//----- nvinfo : EIATTR_KPARAM_INFO
	.align		4
.L_3137:
        /*0018*/ 	.byte	0x04, 0x17
        /*001a*/ 	.short	(.L_3139 - .L_3138)
.L_3138:
        /*001c*/ 	.word	0x00000000
        /*0020*/ 	.short	0x0009
        /*0022*/ 	.short	0x0048
        /*0024*/ 	.byte	0x00, 0xf0, 0x05, 0x00


	//----- nvinfo : EIATTR_KPARAM_INFO
	.align		4
.L_3139:
        /*0028*/ 	.byte	0x04, 0x17
        /*002a*/ 	.short	(.L_3141 - .L_3140)
.L_3140:
        /*002c*/ 	.word	0x00000000
        /*0030*/ 	.short	0x0008
        /*0032*/ 	.short	0x0040
        /*0034*/ 	.byte	0x00, 0xf0, 0x21, 0x00


	//----- nvinfo : EIATTR_KPARAM_INFO
	.align		4
.L_3141:
        /*0038*/ 	.byte	0x04, 0x17
        /*003a*/ 	.short	(.L_3143 - .L_3142)
.L_3142:
        /*003c*/ 	.word	0x00000000
        /*0040*/ 	.short	0x0007
        /*0042*/ 	.short	0x0038
        /*0044*/ 	.byte	0x00, 0xf0, 0x21, 0x00


	//----- nvinfo : EIATTR_KPARAM_INFO
	.align		4
.L_3143:
        /*0048*/ 	.byte	0x04, 0x17
        /*004a*/ 	.short	(.L_3145 - .L_3144)
.L_3144:
        /*004c*/ 	.word	0x00000000
        /*0050*/ 	.short	0x0006
        /*0052*/ 	.short	0x0030
        /*0054*/ 	.byte	0x00, 0xf0, 0x21, 0x00


	//----- nvinfo : EIATTR_KPARAM_INFO
	.align		4
.L_3145:
        /*0058*/ 	.byte	0x04, 0x17
        /*005a*/ 	.short	(.L_3147 - .L_3146)
.L_3146:
        /*005c*/ 	.word	0x00000000
        /*0060*/ 	.short	0x0005
        /*0062*/ 	.short	0x0028
        /*0064*/ 	.byte	0x00, 0xf0, 0x21, 0x00


	//----- nvinfo : EIATTR_KPARAM_INFO
	.align		4
.L_3147:
        /*0068*/ 	.byte	0x04, 0x17
        /*006a*/ 	.short	(.L_3149 - .L_3148)
.L_3148:
        /*006c*/ 	.word	0x00000000
        /*0070*/ 	.short	0x0004
        /*0072*/ 	.short	0x0020
        /*0074*/ 	.byte	0x00, 0xf0, 0x21, 0x00


	//----- nvinfo : EIATTR_KPARAM_INFO
	.align		4
.L_3149:
        /*0078*/ 	.byte	0x04, 0x17
        /*007a*/ 	.short	(.L_3151 - .L_3150)
.L_3150:
        /*007c*/ 	.word	0x00000000
        /*0080*/ 	.short	0x0003
        /*0082*/ 	.short	0x0018
        /*0084*/ 	.byte	0x00, 0xf0, 0x21, 0x00


	//----- nvinfo : EIATTR_KPARAM_INFO
	.align		4
.L_3151:
        /*0088*/ 	.byte	0x04, 0x17
        /*008a*/ 	.short	(.L_3153 - .L_3152)
.L_3152:
        /*008c*/ 	.word	0x00000000
        /*0090*/ 	.short	0x0002
        /*0092*/ 	.short	0x0010
        /*0094*/ 	.byte	0x00, 0xf0, 0x21, 0x00


	//----- nvinfo : EIATTR_KPARAM_INFO
	.align		4
.L_3153:
        /*0098*/ 	.byte	0x04, 0x17
        /*009a*/ 	.short	(.L_3155 - .L_3154)
.L_3154:
        /*009c*/ 	.word	0x00000000
        /*00a0*/ 	.short	0x0001
        /*00a2*/ 	.short	0x0008
        /*00a4*/ 	.byte	0x00, 0xf0, 0x21, 0x00


	//----- nvinfo : EIATTR_KPARAM_INFO
	.align		4
.L_3155:
        /*00a8*/ 	.byte	0x04, 0x17
        /*00aa*/ 	.short	(.L_3157 - .L_3156)
.L_3156:
        /*00ac*/ 	.word	0x00000000
        /*00b0*/ 	.short	0x0000
        /*00b2*/ 	.short	0x0000
        /*00b4*/ 	.byte	0x00, 0xf0, 0x21, 0x00


	//----- nvinfo : EIATTR_SPARSE_MMA_MASK
	.align		4
.L_3157:
        /*00b8*/ 	.byte	0x03, 0x50
        /*00ba*/ 	.short	0x0000


	//----- nvinfo : EIATTR_MAXREG_COUNT
	.align		4
        /*00bc*/ 	.byte	0x03, 0x1b
        /*00be*/ 	.short	0x00ff


	//----- nvinfo : EIATTR_NUM_BARRIERS
	.align		4
        /*00c0*/ 	.byte	0x02, 0x4c
        /*00c2*/ 	.byte	0x01
	.zero		1


	//----- nvinfo : EIATTR_MERCURY_ISA_VERSION
	.align		4
        /*00c4*/ 	.byte	0x03, 0x5f
        /*00c6*/ 	.short	0x0101


	//----- nvinfo : EIATTR_COOP_GROUP_MASK_REGIDS
	.align		4
        /*00c8*/ 	.byte	0x04, 0x29
        /*00ca*/ 	.short	(.L_3159 - .L_3158)


	//   ....[0]....
.L_3158:
        /*00cc*/ 	.word	0xffffffff


	//   ....[1]....
        /*00d0*/ 	.word	0xffffffff


	//   ....[2]....
        /*00d4*/ 	.word	0xffffffff


	//   ....[3]....
        /*00d8*/ 	.word	0xffffffff


	//   ....[4]....
        /*00dc*/ 	.word	0xffffffff


	//   ....[5]....
        /*00e0*/ 	.word	0xffffffff


	//   ....[6]....
        /*00e4*/ 	.word	0xffffffff


	//   ....[7]....
        /*00e8*/ 	.word	0xffffffff


	//   ....[8]....
        /*00ec*/ 	.word	0xffffffff


	//   ....[9]....
        /*00f0*/ 	.word	0xffffffff


	//   ....[10]....
        /*00f4*/ 	.word	0xffffffff


	//   ....[11]....
        /*00f8*/ 	.word	0xffffffff


	//   ....[12]....
        /*00fc*/ 	.word	0xffffffff


	//   ....[13]....
        /*0100*/ 	.word	0xffffffff


	//   ....[14]....
        /*0104*/ 	.word	0xffffffff


	//   ....[15]....
        /*0108*/ 	.word	0xffffffff


	//   ....[16]....
        /*010c*/ 	.word	0xffffffff


	//   ....[17]....
        /*0110*/ 	.word	0xffffffff


	//   ....[18]....
        /*0114*/ 	.word	0xffffffff


	//   ....[19]....
        /*0118*/ 	.word	0xffffffff


	//   ....[20]....
        /*011c*/ 	.word	0xffffffff


	//   ....[21]....
        /*0120*/ 	.word	0xffffffff


	//   ....[22]....
        /*0124*/ 	.word	0xffffffff


	//   ....[23]....
        /*0128*/ 	.word	0xffffffff


	//   ....[24]....
        /*012c*/ 	.word	0xffffffff


	//   ....[25]....
        /*0130*/ 	.word	0xffffffff


	//   ....[26]....
        /*0134*/ 	.word	0xffffffff


	//   ....[27]....
        /*0138*/ 	.word	0xffffffff


	//   ....[28]....
        /*013c*/ 	.word	0xffffffff


	//   ....[29]....
        /*0140*/ 	.word	0xffffffff


	//   ....[30]....
        /*0144*/ 	.word	0xffffffff


	//   ....[31]....
        /*0148*/ 	.word	0xffffffff


	//   ....[32]....
        /*014c*/ 	.word	0xffffffff


	//   ....[33]....
        /*0150*/ 	.word	0xffffffff


	//   ....[34]....
        /*0154*/ 	.word	0xffffffff


	//   ....[35]....
        /*0158*/ 	.word	0xffffffff


	//   ....[36]....
        /*015c*/ 	.word	0xffffffff


	//   ....[37]....
        /*0160*/ 	.word	0xffffffff


	//   ....[38]....
        /*0164*/ 	.word	0xffffffff


	//   ....[39]....
        /*0168*/ 	.word	0xffffffff


	//   ....[40]....
        /*016c*/ 	.word	0xffffffff


	//   ....[41]....
        /*0170*/ 	.word	0xffffffff


	//   ....[42]....
        /*0174*/ 	.word	0xffffffff


	//   ....[43]....
        /*0178*/ 	.word	0xffffffff


	//   ....[44]....
        /*017c*/ 	.word	0xffffffff


	//   ....[45]....
        /*0180*/ 	.word	0xffffffff


	//   ....[46]....
        /*0184*/ 	.word	0xffffffff


	//   ....[47]....
        /*0188*/ 	.word	0xffffffff


	//   ....[48]....
        /*018c*/ 	.word	0xffffffff


	//   ....[49]....
        /*0190*/ 	.word	0xffffffff


	//   ....[50]....
        /*0194*/ 	.word	0xffffffff


	//   ....[51]....
        /*0198*/ 	.word	0xffffffff


	//   ....[52]....
        /*019c*/ 	.word	0xffffffff


	//   ....[53]....
        /*01a0*/ 	.word	0xffffffff


	//   ....[54]....
        /*01a4*/ 	.word	0xffffffff


	//   ....[55]....
        /*01a8*/ 	.word	0xffffffff


	//   ....[56]....
        /*01ac*/ 	.word	0xffffffff


	//   ....[57]....
        /*01b0*/ 	.word	0xffffffff


	//   ....[58]....
        /*01b4*/ 	.word	0xffffffff


	//   ....[59]....
        /*01b8*/ 	.word	0xffffffff


	//   ....[60]....
        /*01bc*/ 	.word	0xffffffff


	//   ....[61]....
        /*01c0*/ 	.word	0xffffffff


	//   ....[62]....
        /*01c4*/ 	.word	0xffffffff


	//   ....[63]....
        /*01c8*/ 	.word	0xffffffff


	//   ....[64]....
        /*01cc*/ 	.word	0xffffffff


	//   ....[65]....
        /*01d0*/ 	.word	0xffffffff


	//   ....[66]....
        /*01d4*/ 	.word	0xffffffff


	//   ....[67]....
        /*01d8*/ 	.word	0xffffffff


	//   ....[68]....
        /*01dc*/ 	.word	0xffffffff


	//   ....[69]....
        /*01e0*/ 	.word	0xffffffff


	//   ....[70]....
        /*01e4*/ 	.word	0xffffffff


	//   ....[71]....
        /*01e8*/ 	.word	0xffffffff


	//   ....[72]....
        /*01ec*/ 	.word	0xffffffff


	//   ....[73]....
        /*01f0*/ 	.word	0xffffffff


	//   ....[74]....
        /*01f4*/ 	.word	0xffffffff


	//   ....[75]....
        /*01f8*/ 	.word	0xffffffff


	//   ....[76]....
        /*01fc*/ 	.word	0xffffffff


	//   ....[77]....
        /*0200*/ 	.word	0xffffffff


	//   ....[78]....
        /*0204*/ 	.word	0xffffffff


	//   ....[79]....
        /*0208*/ 	.word	0xffffffff


	//   ....[80]....
        /*020c*/ 	.word	0xffffffff


	//   ....[81]....
        /*0210*/ 	.word	0xffffffff


	//   ....[82]....
        /*0214*/ 	.word	0xffffffff


	//   ....[83]....
        /*0218*/ 	.word	0xffffffff


	//   ....[84]....
        /*021c*/ 	.word	0xffffffff


	//   ....[85]....
        /*0220*/ 	.word	0xffffffff


	//   ....[86]....
        /*0224*/ 	.word	0xffffffff


	//   ....[87]....
        /*0228*/ 	.word	0xffffffff


	//   ....[88]....
        /*022c*/ 	.word	0xffffffff


	//   ....[89]....
        /*0230*/ 	.word	0xffffffff


	//   ....[90]....
        /*0234*/ 	.word	0xffffffff


	//   ....[91]....
        /*0238*/ 	.word	0xffffffff


	//   ....[92]....
        /*023c*/ 	.word	0xffffffff


	//   ....[93]....
        /*0240*/ 	.word	0xffffffff


	//   ....[94]....
        /*0244*/ 	.word	0xffffffff


	//   ....[95]....
        /*0248*/ 	.word	0xffffffff


	//   ....[96]....
        /*024c*/ 	.word	0xffffffff


	//   ....[97]....
        /*0250*/ 	.word	0xffffffff


	//   ....[98]....
        /*0254*/ 	.word	0xffffffff


	//   ....[99]....
        /*0258*/ 	.word	0xffffffff


	//   ....[100]....
        /*025c*/ 	.word	0xffffffff


	//   ....[101]....
        /*0260*/ 	.word	0xffffffff


	//   ....[102]....
        /*0264*/ 	.word	0xffffffff


	//   ....[103]....
        /*0268*/ 	.word	0xffffffff


	//   ....[104]....
        /*026c*/ 	.word	0xffffffff


	//   ....[105]....
        /*0270*/ 	.word	0xffffffff


	//   ....[106]....
        /*0274*/ 	.word	0xffffffff


	//   ....[107]....
        /*0278*/ 	.word	0xffffffff


	//   ....[108]....
        /*027c*/ 	.word	0xffffffff


	//   ....[109]....
        /*0280*/ 	.word	0xffffffff


	//   ....[110]....
        /*0284*/ 	.word	0xffffffff


	//   ....[111]....
        /*0288*/ 	.word	0xffffffff


	//   ....[112]....
        /*028c*/ 	.word	0xffffffff


	//   ....[113]....
        /*0290*/ 	.word	0xffffffff


	//   ....[114]....
        /*0294*/ 	.word	0xffffffff


	//   ....[115]....
        /*0298*/ 	.word	0xffffffff


	//   ....[116]....
        /*029c*/ 	.word	0xffffffff


	//   ....[117]....
        /*02a0*/ 	.word	0xffffffff


	//   ....[118]....
        /*02a4*/ 	.word	0xffffffff


	//   ....[119]....
        /*02a8*/ 	.word	0xffffffff


	//   ....[120]....
        /*02ac*/ 	.word	0xffffffff


	//   ....[121]....
        /*02b0*/ 	.word	0xffffffff


	//   ....[122]....
        /*02b4*/ 	.word	0xffffffff


	//   ....[123]....
        /*02b8*/ 	.word	0xffffffff


	//   ....[124]....
        /*02bc*/ 	.word	0xffffffff


	//   ....[125]....
        /*02c0*/ 	.word	0xffffffff


	//   ....[126]....
        /*02c4*/ 	.word	0xffffffff


	//   ....[127]....
        /*02c8*/ 	.word	0xffffffff


	//   ....[128]....
        /*02cc*/ 	.word	0xffffffff


	//   ....[129]....
        /*02d0*/ 	.word	0xffffffff


	//   ....[130]....
        /*02d4*/ 	.word	0xffffffff


	//   ....[131]....
        /*02d8*/ 	.word	0xffffffff


	//   ....[132]....
        /*02dc*/ 	.word	0xffffffff


	//   ....[133]....
        /*02e0*/ 	.word	0xffffffff


	//   ....[134]....
        /*02e4*/ 	.word	0xffffffff


	//   ....[135]....
        /*02e8*/ 	.word	0xffffffff


	//   ....[136]....
        /*02ec*/ 	.word	0xffffffff


	//   ....[137]....
        /*02f0*/ 	.word	0xffffffff


	//   ....[138]....
        /*02f4*/ 	.word	0xffffffff


	//   ....[139]....
        /*02f8*/ 	.word	0xffffffff


	//   ....[140]....
        /*02fc*/ 	.word	0xffffffff


	//   ....[141]....
        /*0300*/ 	.word	0xffffffff


	//   ....[142]....
        /*0304*/ 	.word	0xffffffff


	//   ....[143]....
        /*0308*/ 	.word	0xffffffff


	//   ....[144]....
        /*030c*/ 	.word	0xffffffff


	//   ....[145]....
        /*0310*/ 	.word	0xffffffff


	//   ....[146]....
        /*0314*/ 	.word	0xffffffff


	//   ....[147]....
        /*0318*/ 	.word	0xffffffff


	//   ....[148]....
        /*031c*/ 	.word	0xffffffff


	//   ....[149]....
        /*0320*/ 	.word	0xffffffff


	//   ....[150]....
        /*0324*/ 	.word	0xffffffff


	//   ....[151]....
        /*0328*/ 	.word	0xffffffff


	//   ....[152]....
        /*032c*/ 	.word	0xffffffff


	//   ....[153]....
        /*0330*/ 	.word	0xffffffff


	//   ....[154]....
        /*0334*/ 	.word	0xffffffff


	//   ....[155]....
        /*0338*/ 	.word	0xffffffff


	//   ....[156]....
        /*033c*/ 	.word	0xffffffff


	//   ....[157]....
        /*0340*/ 	.word	0xffffffff


	//   ....[158]....
        /*0344*/ 	.word	0xffffffff


	//   ....[159]....
        /*0348*/ 	.word	0xffffffff


	//   ....[160]....
        /*034c*/ 	.word	0xffffffff


	//   ....[161]....
        /*0350*/ 	.word	0xffffffff


	//   ....[162]....
        /*0354*/ 	.word	0xffffffff


	//   ....[163]....
        /*0358*/ 	.word	0xffffffff


	//   ....[164]....
        /*035c*/ 	.word	0xffffffff


	//   ....[165]....
        /*0360*/ 	.word	0xffffffff


	//   ....[166]....
        /*0364*/ 	.word	0xffffffff


	//   ....[167]....
        /*0368*/ 	.word	0xffffffff


	//   ....[168]....
        /*036c*/ 	.word	0xffffffff


	//   ....[169]....
        /*0370*/ 	.word	0xffffffff


	//   ....[170]....
        /*0374*/ 	.word	0xffffffff


	//   ....[171]....
        /*0378*/ 	.word	0xffffffff


	//   ....[172]....
        /*037c*/ 	.word	0xffffffff


	//   ....[173]....
        /*0380*/ 	.word	0xffffffff


	//   ....[174]....
        /*0384*/ 	.word	0xffffffff


	//   ....[175]....
        /*0388*/ 	.word	0xffffffff


	//   ....[176]....
        /*038c*/ 	.word	0xffffffff


	//   ....[177]....
        /*0390*/ 	.word	0xffffffff


	//   ....[178]....
        /*0394*/ 	.word	0xffffffff


	//   ....[179]....
        /*0398*/ 	.word	0xffffffff


	//   ....[180]....
        /*039c*/ 	.word	0xffffffff


	//   ....[181]....
        /*03a0*/ 	.word	0xffffffff


	//   ....[182]....
        /*03a4*/ 	.word	0xffffffff


	//   ....[183]....
        /*03a8*/ 	.word	0xffffffff


	//   ....[184]....
        /*03ac*/ 	.word	0xffffffff


	//   ....[185]....
        /*03b0*/ 	.word	0xffffffff


	//   ....[186]....
        /*03b4*/ 	.word	0x05000002


	//   ....[187]....
        /*03b8*/ 	.word	0x05000002


	//   ....[188]....
        /*03bc*/ 	.word	0x05000002


	//   ....[189]....
        /*03c0*/ 	.word	0x05000002


	//   ....[190]....
        /*03c4*/ 	.word	0x05000002


	//   ....[191]....
        /*03c8*/ 	.word	0x05000002


	//   ....[192]....
        /*03cc*/ 	.word	0x05000002


	//   ....[193]....
        /*03d0*/ 	.word	0x05000002


	//   ....[194]....
        /*03d4*/ 	.word	0x05000002


	//   ....[195]....
        /*03d8*/ 	.word	0x05000002


	//   ....[196]....
        /*03dc*/ 	.word	0x05000002


	//   ....[197]....
        /*03e0*/ 	.word	0x05000002


	//   ....[198]....
        /*03e4*/ 	.word	0x05000002


	//   ....[199]....
        /*03e8*/ 	.word	0x05000002


	//   ....[200]....
        /*03ec*/ 	.word	0x05000002


	//   ....[201]....
        /*03f0*/ 	.word	0x05000002


	//   ....[202]....
        /*03f4*/ 	.word	0x05000002


	//   ....[203]....
        /*03f8*/ 	.word	0x05000002


	//   ....[204]....
        /*03fc*/ 	.word	0x05000002


	//   ....[205]....
        /*0400*/ 	.word	0x05000002


	//   ....[206]....
        /*0404*/ 	.word	0x05000002


	//   ....[207]....
        /*0408*/ 	.word	0x05000002


	//   ....[208]....
        /*040c*/ 	.word	0x05000002


	//   ....[209]....
        /*0410*/ 	.word	0x05000002


	//   ....[210]....
        /*0414*/ 	.word	0x05000002


	//   ....[211]....
        /*0418*/ 	.word	0x05000002


	//   ....[212]....
        /*041c*/ 	.word	0x05000002


	//   ....[213]....
        /*0420*/ 	.word	0x05000002


	//   ....[214]....
        /*0424*/ 	.word	0x05000002


	//   ....[215]....
        /*0428*/ 	.word	0x05000002


	//   ....[216]....
        /*042c*/ 	.word	0x05000002


	//   ....[217]....
        /*0430*/ 	.word	0x05000002


	//   ....[218]....
        /*0434*/ 	.word	0x05000002


	//   ....[219]....
        /*0438*/ 	.word	0x05000002


	//   ....[220]....
        /*043c*/ 	.word	0x05000002


	//   ....[221]....
        /*0440*/ 	.word	0x05000002


	//   ....[222]....
        /*0444*/ 	.word	0x05000002


	//   ....[223]....
        /*0448*/ 	.word	0x05000002


	//   ....[224]....
        /*044c*/ 	.word	0x05000002


	//   ....[225]....
        /*0450*/ 	.word	0x05000002


	//   ....[226]....
        /*0454*/ 	.word	0x05000002


	//   ....[227]....
        /*0458*/ 	.word	0x05000002


	//   ....[228]....
        /*045c*/ 	.word	0x05000002


	//   ....[229]....
        /*0460*/ 	.word	0x05000002


	//   ....[230]....
        /*0464*/ 	.word	0x05000002


	//   ....[231]....
        /*0468*/ 	.word	0x05000002


	//   ....[232]....
        /*046c*/ 	.word	0x05000002


	//   ....[233]....
        /*0470*/ 	.word	0x05000002


	//----- nvinfo : EIATTR_COOP_GROUP_INSTR_OFFSETS
	.align		4
.L_3159:
        /*0474*/ 	.byte	0x04, 0x28
        /*0476*/ 	.short	(.L_3161 - .L_3160)


	//   ....[0]....
.L_3160:
        /*0478*/ 	.word	0x00001590


	//   ....[1]....
        /*047c*/ 	.word	0x000015e0


	//   ....[2]....
        /*0480*/ 	.word	0x00001620


	//   ....[3]....
        /*0484*/ 	.word	0x00001660


	//   ....[4]....
        /*0488*/ 	.word	0x000016a0


	//   ....[5]....
        /*048c*/ 	.word	0x000016f0


	//   ....[6]....
        /*0490*/ 	.word	0x00001770


	//   ....[7]....
        /*0494*/ 	.word	0x000017b0


	//   ....[8]....
        /*0498*/ 	.word	0x000017f0


	//   ....[9]....
        /*049c*/ 	.word	0x00001830


	//   ....[10]....
        /*04a0*/ 	.word	0x00001870


	//   ....[11]....
        /*04a4*/ 	.word	0x00001ae0


	//   ....[12]....
        /*04a8*/ 	.word	0x00001c40


	//   ....[13]....
        /*04ac*/ 	.word	0x00001cd0


	//   ....[14]....
        /*04b0*/ 	.word	0x00001ce0


	//   ....[15]....
        /*04b4*/ 	.word	0x00001d80


	//   ....[16]....
        /*04b8*/ 	.word	0x00001db0


	//   ....[17]....
        /*04bc*/ 	.word	0x00001e50


	//   ....[18]....
        /*04c0*/ 	.word	0x00001e60


	//   ....[19]....
        /*04c4*/ 	.word	0x00001f00


	//   ....[20]....
        /*04c8*/ 	.word	0x00001f20


	//   ....[21]....
        /*04cc*/ 	.word	0x00001fc0


	//   ....[22]....
        /*04d0*/ 	.word	0x00001fd0


	//   ....[23]....
        /*04d4*/ 	.word	0x00002070


	//   ....[24]....
        /*04d8*/ 	.word	0x00002080


	//   ....[25]....
        /*04dc*/ 	.word	0x00002160


	//   ....[26]....
        /*04e0*/ 	.word	0x00002170


	//   ....[27]....
        /*04e4*/ 	.word	0x00002220


	//   ....[28]....
        /*04e8*/ 	.word	0x00002230


	//   ....[29]....
        /*04ec*/ 	.word	0x000022c0


	//   ....[30]....
        /*04f0*/ 	.word	0x000022d0


	//   ....[31]....
        /*04f4*/ 	.word	0x00002360


	//   ....[32]....
        /*04f8*/ 	.word	0x00002370


	//   ....[33]....
        /*04fc*/ 	.word	0x00002400


	//   ....[34]....
        /*0500*/ 	.word	0x00002410


	//   ....[35]....
        /*0504*/ 	.word	0x000024a0


	//   ....[36]....
        /*0508*/ 	.word	0x000024b0


	//   ....[37]....
        /*050c*/ 	.word	0x00002540


	//   ....[38]....
        /*0510*/ 	.word	0x00002550


	//   ....[39]....
        /*0514*/ 	.word	0x000025e0


	//   ....[40]....
        /*0518*/ 	.word	0x000025f0


	//   ....[41]....
        /*051c*/ 	.word	0x00002680


	//   ....[42]....
        /*0520*/ 	.word	0x00002690


	//   ....[43]....
        /*0524*/ 	.word	0x000027a0


	//   ....[44]....
        /*0528*/ 	.word	0x000027b0


	//   ....[45]....
        /*052c*/ 	.word	0x00002840


	//   ....[46]....
        /*0530*/ 	.word	0x00002850


	//   ....[47]....
        /*0534*/ 	.word	0x000028e0


	//   ....[48]....
        /*0538*/ 	.word	0x000028f0


	//   ....[49]....
        /*053c*/ 	.word	0x00002980


	//   ....[50]....
        /*0540*/ 	.word	0x00002990


	//   ....[51]....
        /*0544*/ 	.word	0x00002a30


	//   ....[52]....
        /*0548*/ 	.word	0x00002a40


	//   ....[53]....
        /*054c*/ 	.word	0x00002ae0


	//   ....[54]....
        /*0550*/ 	.word	0x00002bb0


	//   ....[55]....
        /*0554*/ 	.word	0x00002be0


	//   ....[56]....
        /*0558*/ 	.word	0x00002c90


	//   ....[57]....
        /*055c*/ 	.word	0x00002cc0


	//   ....[58]....
        /*0560*/ 	.word	0x00002d60


	//   ....[59]....
        /*0564*/ 	.word	0x00002d70


	//   ....[60]....
        /*0568*/ 	.word	0x00002e20


	//   ....[61]....
        /*056c*/ 	.word	0x00002e30


	//   ....[62]....
        /*0570*/ 	.word	0x00002ed0


	//   ....[63]....
        /*0574*/ 	.word	0x00002ee0


	//   ....[64]....
        /*0578*/ 	.word	0x00002f80


	//   ....[65]....
        /*057c*/ 	.word	0x00002f90


	//   ....[66]....
        /*0580*/ 	.word	0x00003070


	//   ....[67]....
        /*0584*/ 	.word	0x00003080


	//   ....[68]....
        /*0588*/ 	.word	0x00003130


	//   ....[69]....
        /*058c*/ 	.word	0x00003140


	//   ....[70]....
        /*0590*/ 	.word	0x000031d0


	//   ....[71]....
        /*0594*/ 	.word	0x000031e0


	//   ....[72]....
        /*0598*/ 	.word	0x00003270


	//   ....[73]....
        /*059c*/ 	.word	0x00003280


	//   ....[74]....
        /*05a0*/ 	.word	0x00003310


	//   ....[75]....
        /*05a4*/ 	.word	0x00003320


	//   ....[76]....
        /*05a8*/ 	.word	0x000033b0


	//   ....[77]....
        /*05ac*/ 	.word	0x000033c0


	//   ....[78]....
        /*05b0*/ 	.word	0x00003450


	//   ....[79]....
        /*05b4*/ 	.word	0x00003460


	//   ....[80]....
        /*05b8*/ 	.word	0x000034f0


	//   ....[81]....
        /*05bc*/ 	.word	0x00003500


	//   ....[82]....
        /*05c0*/ 	.word	0x00003590


	//   ....[83]....
        /*05c4*/ 	.word	0x000035a0


	//   ....[84]....
        /*05c8*/ 	.word	0x000036c0


	//   ....[85]....
        /*05cc*/ 	.word	0x000036d0


	//   ....[86]....
        /*05d0*/ 	.word	0x00003760


	//   ....[87]....
        /*05d4*/ 	.word	0x00003770


	//   ....[88]....
        /*05d8*/ 	.word	0x00003800


	//   ....[89]....
        /*05dc*/ 	.word	0x00003810


	//   ....[90]....
        /*05e0*/ 	.word	0x000038a0


	//   ....[91]....
        /*05e4*/ 	.word	0x000038b0


	//   ....[92]....
        /*05e8*/ 	.word	0x00003940


	//   ....[93]....
        /*05ec*/ 	.word	0x00003950


	//   ....[94]....
        /*05f0*/ 	.word	0x000039e0


	//   ....[95]....
        /*05f4*/ 	.word	0x00003e70


	//   ....[96]....
        /*05f8*/ 	.word	0x00004120


	//   ....[97]....
        /*05fc*/ 	.word	0x00004270


	//   ....[98]....
        /*0600*/ 	.word	0x000042d0


	//   ....[99]....
        /*0604*/ 	.word	0x000042e0


	//   ....[100]....
        /*0608*/ 	.word	0x00004380


	//   ....[101]....
        /*060c*/ 	.word	0x00004390


	//   ....[102]....
        /*0610*/ 	.word	0x00004430


	//   ....[103]....
        /*0614*/ 	.word	0x00004440


	//   ....[104]....
        /*0618*/ 	.word	0x000044e0


	//   ....[105]....
        /*061c*/ 	.word	0x000044f0


	//   ....[106]....
        /*0620*/ 	.word	0x00004590


	//   ....[107]....
        /*0624*/ 	.word	0x000045a0


	//   ....[108]....
        /*0628*/ 	.word	0x00004640


	//   ....[109]....
        /*062c*/ 	.word	0x00004650


	//   ....[110]....
        /*0630*/ 	.word	0x000046f0


	//   ....[111]....
        /*0634*/ 	.word	0x00004700


	//   ....[112]....
        /*0638*/ 	.word	0x00004790


	//   ....[113]....
        /*063c*/ 	.word	0x000047a0


	//   ....[114]....
        /*0640*/ 	.word	0x00004830


	//   ....[115]....
        /*0644*/ 	.word	0x00004840


	//   ....[116]....
        /*0648*/ 	.word	0x000048d0


	//   ....[117]....
        /*064c*/ 	.word	0x000048e0


	//   ....[118]....
        /*0650*/ 	.word	0x00004970


	//   ....[119]....
        /*0654*/ 	.word	0x00004980


	//   ....[120]....
        /*0658*/ 	.word	0x00004a10


	//   ....[121]....
        /*065c*/ 	.word	0x00004a20


	//   ....[122]....
        /*0660*/ 	.word	0x00004ab0


	//   ....[123]....
        /*0664*/ 	.word	0x00004ac0


	//   ....[124]....
        /*0668*/ 	.word	0x00004b50


	//   ....[125]....
        /*066c*/ 	.word	0x00004b60


	//   ....[126]....
        /*0670*/ 	.word	0x00004bf0


	//   ....[127]....
        /*0674*/ 	.word	0x00004c00


	//   ....[128]....
        /*0678*/ 	.word	0x00004d20


	//   ....[129]....
        /*067c*/ 	.word	0x00004d30


	//   ....[130]....
        /*0680*/ 	.word	0x00004dc0


	//   ....[131]....
        /*0684*/ 	.word	0x00004dd0


	//   ....[132]....
        /*0688*/ 	.word	0x00004e60


	//   ....[133]....
        /*068c*/ 	.word	0x00004e70


	//   ....[134]....
        /*0690*/ 	.word	0x00004f00


	//   ....[135]....
        /*0694*/ 	.word	0x00004f10


	//   ....[136]....
        /*0698*/ 	.word	0x00004fa0


	//   ....[137]....
        /*069c*/ 	.word	0x00004fb0


	//   ....[138]....
        /*06a0*/ 	.word	0x00005030


	//   ....[139]....
        /*06a4*/ 	.word	0x00005040


	//   ....[140]....
        /*06a8*/ 	.word	0x00005090


	//   ....[141]....
        /*06ac*/ 	.word	0x00005220


	//   ....[142]....
        /*06b0*/ 	.word	0x00005240


	//   ....[143]....
        /*06b4*/ 	.word	0x000052f0


	//   ....[144]....
        /*06b8*/ 	.word	0x00005300


	//   ....[145]....
        /*06bc*/ 	.word	0x000053d0


	//   ....[146]....
        /*06c0*/ 	.word	0x000053e0


	//   ....[147]....
        /*06c4*/ 	.word	0x00005490


	//   ....[148]....
        /*06c8*/ 	.word	0x000054a0


	//   ....[149]....
        /*06cc*/ 	.word	0x00005570


	//   ....[150]....
        /*06d0*/ 	.word	0x00005580


	//   ....[151]....
        /*06d4*/ 	.word	0x00005640


	//   ....[152]....
        /*06d8*/ 	.word	0x00005650


	//   ....[153]....
        /*06dc*/ 	.word	0x00005710


	//   ....[154]....
        /*06e0*/ 	.word	0x00005720


	//   ....[155]....
        /*06e4*/ 	.word	0x000057d0


	//   ....[156]....
        /*06e8*/ 	.word	0x000057e0


	//   ....[157]....
        /*06ec*/ 	.word	0x00005890


	//   ....[158]....
        /*06f0*/ 	.word	0x000058a0


	//   ....[159]....
        /*06f4*/ 	.word	0x00005950


	//   ....[160]....
        /*06f8*/ 	.word	0x00005960


	//   ....[161]....
        /*06fc*/ 	.word	0x00005a10


	//   ....[162]....
        /*0700*/ 	.word	0x00005a20


	//   ....[163]....
        /*0704*/ 	.word	0x00005ad0


	//   ....[164]....
        /*0708*/ 	.word	0x00005ae0


	//   ....[165]....
        /*070c*/ 	.word	0x00005b90


	//   ....[166]....
        /*0710*/ 	.word	0x00005ba0


	//   ....[167]....
        /*0714*/ 	.word	0x00005c50


	//   ....[168]....
        /*0718*/ 	.word	0x00005c60


	//   ....[169]....
        /*071c*/ 	.word	0x00005d10


	//   ....[170]....
        /*0720*/ 	.word	0x00005d20


	//   ....[171]....
        /*0724*/ 	.word	0x00005e60


	//   ....[172]....
        /*0728*/ 	.word	0x00005e70


	//   ....[173]....
        /*072c*/ 	.word	0x00005f10


	//   ....[174]....
        /*0730*/ 	.word	0x00005f20


	//   ....[175]....
        /*0734*/ 	.word	0x00005fc0


	//   ....[176]....
        /*0738*/ 	.word	0x00005fd0


	//   ....[177]....
        /*073c*/ 	.word	0x00006070


	//   ....[178]....
        /*0740*/ 	.word	0x00006080


	//   ....[179]....
        /*0744*/ 	.word	0x00006120


	//   ....[180]....
        /*0748*/ 	.word	0x00006130


	//   ....[181]....
        /*074c*/ 	.word	0x00006410


	//   ....[182]....
        /*0750*/ 	.word	0x00006430


	//   ....[183]....
        /*0754*/ 	.word	0x00006450


	//   ....[184]....
        /*0758*/ 	.word	0x00006470


	//   ....[185]....
        /*075c*/ 	.word	0x00006490


	//   ....[186]....
        /*0760*/ 	.word	0x00006c50


	//   ....[187]....
        /*0764*/ 	.word	0x00006ce0


	//   ....[188]....
        /*0768*/ 	.word	0x00006d80


	//   ....[189]....
        /*076c*/ 	.word	0x00006e50


	//   ....[190]....
        /*0770*/ 	.word	0x00006ea0


	//   ....[191]....
        /*0774*/ 	.word	0x00006f90


	//   ....[192]....
        /*0778*/ 	.word	0x00006fe0


	//   ....[193]....
        /*077c*/ 	.word	0x000070b0


	//   ....[194]....
        /*0780*/ 	.word	0x00007100


	//   ....[195]....
        /*0784*/ 	.word	0x00007200


	//   ....[196]....
        /*0788*/ 	.word	0x00007250


	//   ....[197]....
        /*078c*/ 	.word	0x00007330


	//   ....[198]....
        /*0790*/ 	.word	0x00007380


	//   ....[199]....
        /*0794*/ 	.word	0x00007470


	//   ....[200]....
        /*0798*/ 	.word	0x000074c0


	//   ....[201]....
        /*079c*/ 	.word	0x000075a0


	//   ....[202]....
        /*07a0*/ 	.word	0x000075f0


	//   ....[203]....
        /*07a4*/ 	.word	0x000076d0


	//   ....[204]....
        /*07a8*/ 	.word	0x00007720


	//   ....[205]....
        /*07ac*/ 	.word	0x00007800


	//   ....[206]....
        /*07b0*/ 	.word	0x00007850


	//   ....[207]....
        /*07b4*/ 	.word	0x00007930


	//   ....[208]....
        /*07b8*/ 	.word	0x00007980


	//   ....[209]....
        /*07bc*/ 	.word	0x00007a60


	//   ....[210]....
        /*07c0*/ 	.word	0x00007ab0


	//   ....[211]....
        /*07c4*/ 	.word	0x00007b90


	//   ....[212]....
        /*07c8*/ 	.word	0x00007be0


	//   ....[213]....
        /*07cc*/ 	.word	0x00007cc0


	//   ....[214]....
        /*07d0*/ 	.word	0x00007d10


	//   ....[215]....
        /*07d4*/ 	.word	0x00007df0


	//   ....[216]....
        /*07d8*/ 	.word	0x00007e40


	//   ....[217]....
        /*07dc*/ 	.word	0x00007fa0


	//   ....[218]....
        /*07e0*/ 	.word	0x00007ff0


	//   ....[219]....
        /*07e4*/ 	.word	0x000080e0


	//   ....[220]....
        /*07e8*/ 	.word	0x00008130


	//   ....[221]....
        /*07ec*/ 	.word	0x00008220


	//   ....[222]....
        /*07f0*/ 	.word	0x00008270


	//   ....[223]....
        /*07f4*/ 	.word	0x00008360


	//   ....[224]....
        /*07f8*/ 	.word	0x000083b0


	//   ....[225]....
        /*07fc*/ 	.word	0x000084a0


	//   ....[226]....
        /*0800*/ 	.word	0x000084f0


	//   ....[227]....
        /*0804*/ 	.word	0x000085a0


	//   ....[228]....
        /*0808*/ 	.word	0x00008640


	//   ....[229]....
        /*080c*/ 	.word	0x000086e0


	//   ....[230]....
        /*0810*/ 	.word	0x00008760


	//   ....[231]....
        /*0814*/ 	.word	0x000087c0


	//   ....[232]....
        /*0818*/ 	.word	0x00008820


	//   ....[233]....
        /*081c*/ 	.word	0x00008880


	//----- nvinfo : EIATTR_EXIT_INSTR_OFFSETS
	.align		4
.L_3161:
        /*0820*/ 	.byte	0x04, 0x1c
        /*0822*/ 	.short	(.L_3163 - .L_3162)


	//   ....[0]....
.L_3162:
        /*0824*/ 	.word	0x00000070


	//   ....[1]....
        /*0828*/ 	.word	0x000000f0


	//   ....[2]....
        /*082c*/ 	.word	0x00001900


	//   ....[3]....
        /*0830*/ 	.word	0x000066c0


	//   ....[4]....
        /*0834*/ 	.word	0x00006c00


	//----- nvinfo : EIATTR_CRS_STACK_SIZE
	.align		4
.L_3163:
        /*0838*/ 	.byte	0x04, 0x1e
        /*083a*/ 	.short	(.L_3165 - .L_3164)
.L_3164:
        /*083c*/ 	.word	0x00000000


	//----- nvinfo : EIATTR_CBANK_PARAM_SIZE
	.align		4
.L_3165:
        /*0840*/ 	.byte	0x03, 0x19
        /*0842*/ 	.short	0x0058


	//----- nvinfo : EIATTR_PARAM_CBANK
	.align		4
        /*0844*/ 	.byte	0x04, 0x0a
        /*0846*/ 	.short	(.L_3167 - .L_3166)
	.align		4
.L_3166:
        /*0848*/ 	.word	index@(.nv.constant0._ZN4vllm3moe25grouped_topk_fused_kernelI13__nv_bfloat166__halfiLNS0_11ScoringFuncE1EEEvPT_PfPT1_PKT0_lllllbd)
        /*084c*/ 	.short	0x0210
        /*084e*/ 	.short	0x0058


	//----- nvinfo : EIATTR_SW_WAR
	.align		4
.L_3167:
        /*0850*/ 	.byte	0x04, 0x36
        /*0852*/ 	.short	(.L_3169 - .L_3168)
.L_3168:
        /*0854*/ 	.word	0x00000008
.L_3169:


//--------------------- .nv.info._ZN4vllm3moe44grouped_topk_fused_small_expert_count_kernelI13__nv_bfloat166__halfiLNS0_11ScoringFuncE1ELi128ELb0ELi8EEEvPT_PfPT1_PKT0_llllllbd --------------------------
	.section	.nv.info._ZN4vllm3moe44grouped_topk_fused_small_expert_count_kernelI13__nv_bfloat166__halfiLNS0_11ScoringFuncE1ELi128ELb0ELi8EEEvPT_PfPT1_PKT0_llllllbd,"",@"SHT_CUDA_INFO"
	.sectionflags	@""
	.align	4


	//----- nvinfo : EIATTR_CUDA_API_VERSION
	.align		4
        /*0000*/ 	.byte	0x04, 0x37
        /*0002*/ 	.short	(.L_3171 - .L_3170)
.L_3170:
        /*0004*/ 	.word	0x00000082


	//----- nvinfo : EIATTR_KPARAM_INFO
	.align		4
.L_3171:
        /*0008*/ 	.byte	0x04, 0x17
        /*000a*/ 	.short	(.L_3173 - .L_3172)
.L_3172:
        /*000c*/ 	.word	0x00000000
        /*0010*/ 	.short	0x000b
        /*0012*/ 	.short	0x0058
        /*0014*/ 	.byte	0x00, 0xf0, 0x21, 0x00


	//----- nvinfo : EIATTR_KPARAM_INFO
	.align		4
.L_3173:
        /*0018*/ 	.byte	0x04, 0x17
        /*001a*/ 	.short	(.L_3175 - .L_3174)
.L_3174:
        /*001c*/ 	.word	0x00000000
        /*0020*/ 	.short	0x000a
        /*0022*/ 	.short	0x0050
        /*0024*/ 	.byte	0x00, 0xf0, 0x05, 0x00


	//----- nvinfo : EIATTR_KPARAM_INFO
	.align		4
.L_3175:
        /*0028*/ 	.byte	0x04, 0x17
        /*002a*/ 	.short	(.L_3177 - .L_3176)
.L_3176:
        /*002c*/ 	.word	0x00000000
        /*0030*/ 	.short	0x0009
        /*0032*/ 	.short	0x0048
        /*0034*/ 	.byte	0x00, 0xf0, 0x21, 0x00


	//----- nvinfo : EIATTR_KPARAM_INFO
	.align		4
.L_3177:
        /*0038*/ 	.byte	0x04, 0x17
        /*003a*/ 	.short	(.L_3179 - .L_3178)
.L_3178:
        /*003c*/ 	.word	0x00000000
        /*0040*/ 	.short	0x0008
        /*0042*/ 	.short	0x0040
        /*0044*/ 	.byte	0x00, 0xf0, 0x21, 0x00


	//----- nvinfo : EIATTR_KPARAM_INFO
	.align		4
.L_3179:
        /*0048*/ 	.byte	0x04, 0x17
        /*004a*/ 	.short	(.L_3181 - .L_3180)
.L_3180:
        /*004c*/ 	.word	0x00000000
        /*0050*/ 	.short	0x0007
        /*0052*/ 	.short	0x0038
        /*0054*/ 	.byte	0x00, 0xf0, 0x21, 0x00


	//----- nvinfo : EIATTR_KPARAM_INFO
	.align		4
.L_3181:
        /*0058*/ 	.byte	0x04, 0x17
        /*005a*/ 	.short	(.L_3183 - .L_3182)
.L_3182:
        /*005c*/ 	.word	0x00000000
        /*0060*/ 	.short	0x0006
        /*0062*/ 	.short	0x0030
        /*0064*/ 	.byte	0x00, 0xf0, 0x21, 0x00


	//----- nvinfo : EIATTR_KPARAM_INFO
	.align		4
.L_3183:
        /*0068*/ 	.byte	0x04, 0x17
        /*006a*/ 	.short	(.L_3185 - .L_3184)
.L_3184:
        /*006c*/ 	.word	0x00000000
        /*0070*/ 	.short	0x0005
        /*0072*/ 	.short	0x0028
        /*0074*/ 	.byte	0x00, 0xf0, 0x21, 0x00


	//----- nvinfo : EIATTR_KPARAM_INFO
	.align		4
.L_3185:
        /*0078*/ 	.byte	0x04, 0x17
        /*007a*/ 	.short	(.L_3187 - .L_3186)
.L_3186:
        /*007c*/ 	.word	0x00000000
        /*0080*/ 	.short	0x0004
        /*0082*/ 	.short	0x0020
        /*0084*/ 	.byte	0x00, 0xf0, 0x21, 0x00


	//----- nvinfo : EIATTR_KPARAM_INFO
	.align		4
.L_3187:
        /*0088*/ 	.byte	0x04, 0x17
        /*008a*/ 	.short	(.L_3189 - .L_3188)
.L_3188:
        /*008c*/ 	.word	0x00000000
        /*0090*/ 	.short	0x0003
        /*0092*/ 	.short	0x0018
        /*0094*/ 	.byte	0x00, 0xf0, 0x21, 0x00


	//----- nvinfo : EIATTR_KPARAM_INFO
	.align		4
.L_3189:
        /*0098*/ 	.byte	0x04, 0x17
        /*009a*/ 	.short	(.L_3191 - .L_3190)
.L_3190:
        /*009c*/ 	.word	0x00000000
        /*00a0*/ 	.short	0x0002
        /*00a2*/ 	.short	0x0010
        /*00a4*/ 	.byte	0x00, 0xf0, 0x21, 0x00


	//----- nvinfo : EIATTR_KPARAM_INFO
	.align		4
.L_3191:
        /*00a8*/ 	.byte	0x04, 0x17
        /*00aa*/ 	.short	(.L_3193 - .L_3192)
.L_3192:
        /*00ac*/ 	.word	0x00000000
        /*00b0*/ 	.short	0x0001
        /*00b2*/ 	.short	0x0008
        /*00b4*/ 	.byte	0x00, 0xf0, 0x21, 0x00


	//----- nvinfo : EIATTR_KPARAM_INFO
	.align		4
.L_3193:
        /*00b8*/ 	.byte	0x04, 0x17
        /*00ba*/ 	.short	(.L_3195 - .L_3194)
.L_3194:
        /*00bc*/ 	.word	0x00000000
        /*00c0*/ 	.short	0x0000
        /*00c2*/ 	.short	0x0000
        /*00c4*/ 	.byte	0x00, 0xf0, 0x21, 0x00


	//----- nvinfo : EIATTR_SPARSE_MMA_MASK
	.align		4
.L_3195:
        /*00c8*/ 	.byte	0x03, 0x50
        /*00ca*/ 	.short	0x0000


	//----- nvinfo : EIATTR_MAXREG_COUNT
	.align		4
        /*00cc*/ 	.byte	0x03, 0x1b
        /*00ce*/ 	.short	0x00ff


	//----- nvinfo : EIATTR_NUM_BARRIERS
	.align		4
        /*00d0*/ 	.byte	0x02, 0x4c
        /*00d2*/ 	.byte	0x01
	.zero		1


	//----- nvinfo : EIATTR_MERCURY_ISA_VERSION
	.align		4
        /*00d4*/ 	.byte	0x03, 0x5f
        /*00d6*/ 	.short	0x0101


	//----- nvinfo : EIATTR_COOP_GROUP_MASK_REGIDS
	.align		4
        /*00d8*/ 	.byte	0x04, 0x29
        /*00da*/ 	.short	(.L_3197 - .L_3196)


	//   ....[0]....
.L_3196:
        /*00dc*/ 	.word	0xffffffff


	//   ....[1]....
        /*00e0*/ 	.word	0xffffffff


	//   ....[2]....
        /*00e4*/ 	.word	0xffffffff


	//   ....[3]....
        /*00e8*/ 	.word	0xffffffff


	//   ....[4]....
        /*00ec*/ 	.word	0xffffffff


	//   ....[5]....
        /*00f0*/ 	.word	0xffffffff


	//   ....[6]....
        /*00f4*/ 	.word	0xffffffff


	//   ....[7]....
        /*00f8*/ 	.word	0xffffffff


	//   ....[8]....
        /*00fc*/ 	.word	0xffffffff


	//   ....[9]....
        /*0100*/ 	.word	0xffffffff


	//   ....[10]....
        /*0104*/ 	.word	0xffffffff


	//   ....[11]....
        /*0108*/ 	.word	0xffffffff


	//   ....[12]....
        /*010c*/ 	.word	0xffffffff


	//   ....[13]....
        /*0110*/ 	.word	0xffffffff


	//   ....[14]....
        /*0114*/ 	.word	0xffffffff


	//   ....[15]....
        /*0118*/ 	.word	0xffffffff


	//   ....[16]....
        /*011c*/ 	.word	0xffffffff


	//   ....[17]....
        /*0120*/ 	.word	0xffffffff


	//   ....[18]....
        /*0124*/ 	.word	0xffffffff


	//   ....[19]....
        /*0128*/ 	.word	0xffffffff


	//   ....[20]....
        /*012c*/ 	.word	0xffffffff


	//   ....[21]....
        /*0130*/ 	.word	0xffffffff


	//   ....[22]....
        /*0134*/ 	.word	0xffffffff


	//   ....[23]....
        /*0138*/ 	.word	0xffffffff


	//   ....[24]....
        /*013c*/ 	.word	0xffffffff


	//   ....[25]....
        /*0140*/ 	.word	0xffffffff


	//   ....[26]....
        /*0144*/ 	.word	0xffffffff


	//   ....[27]....
        /*0148*/ 	.word	0xffffffff


	//   ....[28]....
        /*014c*/ 	.word	0xffffffff


	//   ....[29]....
        /*0150*/ 	.word	0xffffffff


	//   ....[30]....
        /*0154*/ 	.word	0xffffffff


	//   ....[31]....
        /*0158*/ 	.word	0xffffffff


	//   ....[32]....
        /*015c*/ 	.word	0xffffffff


	//   ....[33]....
        /*0160*/ 	.word	0xffffffff


	//   ....[34]....
        /*0164*/ 	.word	0xffffffff


	//   ....[35]....
        /*0168*/ 	.word	0xffffffff


	//----- nvinfo : EIATTR_COOP_GROUP_INSTR_OFFSETS
	.align		4
.L_3197:
        /*016c*/ 	.byte	0x04, 0x28
        /*016e*/ 	.short	(.L_3199 - .L_3198)


	//   ....[0]....
.L_3198:
        /*0170*/ 	.word	0x00000240


	//   ....[1]....
        /*0174*/ 	.word	0x00000950


	//   ....[2]....
        /*0178*/ 	.word	0x00000980


	//   ....[3]....
        /*017c*/ 	.word	0x000009f0


	//   ....[4]....
        /*0180*/ 	.word	0x00000a00


	//   ....[5]....
        /*0184*/ 	.word	0x00000a50


	//   ....[6]....
        /*0188*/ 	.word	0x00000a60


	//   ....[7]....
        /*018c*/ 	.word	0x00000ab0


	//   ....[8]....
        /*0190*/ 	.word	0x00000ac0


	//   ....[9]....
        /*0194*/ 	.word	0x00000b10


	//   ....[10]....
        /*0198*/ 	.word	0x00000b20


	//   ....[11]....
        /*019c*/ 	.word	0x00000bc0


	//   ....[12]....
        /*01a0*/ 	.word	0x00000bf0


	//   ....[13]....
        /*01a4*/ 	.word	0x00000c50


	//   ....[14]....
        /*01a8*/ 	.word	0x00000c60


	//   ....[15]....
        /*01ac*/ 	.word	0x00000cb0


	//   ....[16]....
        /*01b0*/ 	.word	0x00000cc0


	//   ....[17]....
        /*01b4*/ 	.word	0x00000d20


	//   ....[18]....
        /*01b8*/ 	.word	0x00000d40


	//   ....[19]....
        /*01bc*/ 	.word	0x00000da0


	//   ....[20]....
        /*01c0*/ 	.word	0x00000db0


	//   ....[21]....
        /*01c4*/ 	.word	0x00000ed0


	//   ....[22]....
        /*01c8*/ 	.word	0x00000ee0


	//   ....[23]....
        /*01cc*/ 	.word	0x00000f30


	//   ....[24]....
        /*01d0*/ 	.word	0x00000f40


	//   ....[25]....
        /*01d4*/ 	.word	0x00000f90


	//   ....[26]....
        /*01d8*/ 	.word	0x00000fa0


	//   ....[27]....
        /*01dc*/ 	.word	0x00000ff0


	//   ....[28]....
        /*01e0*/ 	.word	0x00001000


	//   ....[29]....
        /*01e4*/ 	.word	0x00001050


	//   ....[30]....
        /*01e8*/ 	.word	0x00001060


	//   ....[31]....
        /*01ec*/ 	.word	0x00001230


	//   ....[32]....
        /*01f0*/ 	.word	0x00001290


	//   ....[33]....
        /*01f4*/ 	.word	0x000012b0


	//   ....[34]....
        /*01f8*/ 	.word	0x000012e0


	//   ....[35]....
        /*01fc*/ 	.word	0x00001310


	//----- nvinfo : EIATTR_EXIT_INSTR_OFFSETS
	.align		4
.L_3199:
        /*0200*/ 	.byte	0x04, 0x1c
        /*0202*/ 	.short	(.L_3201 - .L_3200)


	//   ....[0]....
.L_3200:
        /*0204*/ 	.word	0x000015e0


	//----- nvinfo : EIATTR_CRS_STACK_SIZE
	.align		4
.L_3201:
        /*0208*/ 	.byte	0x04, 0x1e
        /*020a*/ 	.short	(.L_3203 - .L_3202)
.L_3202:
        /*020c*/ 	.word	0x00000000


	//----- nvinfo : EIATTR_CBANK_PARAM_SIZE
	.align		4
.L_3203:
        /*0210*/ 	.byte	0x03, 0x19
        /*0212*/ 	.short	0x0060


	//----- nvinfo : EIATTR_PARAM_CBANK
	.align		4
        /*0214*/ 	.byte	0x04, 0x0a
        /*0216*/ 	.short	(.L_3205 - .L_3204)
	.align		4
.L_3204:
        /*0218*/ 	.word	index@(.nv.constant0._ZN4vllm3moe44grouped_topk_fused_small_expert_count_kernelI13__nv_bfloat166__halfiLNS0_11ScoringFuncE1ELi128ELb0ELi8EEEvPT_PfPT1_PKT0_llllllbd)
        /*021c*/ 	.short	0x0210
        /*021e*/ 	.short	0x0060


	//----- nvinfo : EIATTR_SW_WAR
	.align		4
.L_3205:
        /*0220*/ 	.byte	0x04, 0x36
        /*0222*/ 	.short	(.L_3207 - .L_3206)
.L_3206:
        /*0224*/ 	.word	0x00000008
.L_3207:


//--------------------- .nv.info._ZN4vllm3moe44grouped_topk_fused_small_expert_count_kernelI13__nv_bfloat166__halfiLNS0_11ScoringFuncE1ELi384ELb0ELi8EEEvPT_PfPT1_PKT0_llllllbd --------------------------
	.section	.nv.info._ZN4vllm3moe44grouped_topk_fused_small_expert_count_kernelI13__nv_bfloat166__halfiLNS0_11ScoringFuncE1ELi384ELb0ELi8EEEvPT_PfPT1_PKT0_llllllbd,"",@"SHT_CUDA_INFO"
	.sectionflags	@""
	.align	4


	//----- nvinfo : EIATTR_CUDA_API_VERSION
	.align		4
        /*0000*/ 	.byte	0x04, 0x37
        /*0002*/ 	.short	(.L_3209 - .L_3208)
.L_3208:
        /*0004*/ 	.word	0x00000082


	//----- nvinfo : EIATTR_KPARAM_INFO
	.align		4
.L_3209:
        /*0008*/ 	.byte	0x04, 0x17
        /*000a*/ 	.short	(.L_3211 - .L_3210)
.L_3210:
        /*000c*/ 	.word	0x00000000
        /*0010*/ 	.short	0x000b
        /*0012*/ 	.short	0x0058
        /*0014*/ 	.byte	0x00, 0xf0, 0x21, 0x00


	//----- nvinfo : EIATTR_KPARAM_INFO
	.align		4
.L_3211:
        /*0018*/ 	.byte	0x04, 0x17
        /*001a*/ 	.short	(.L_3213 - .L_3212)
.L_3212:
        /*001c*/ 	.word	0x00000000
        /*0020*/ 	.short	0x000a
        /*0022*/ 	.short	0x0050
        /*0024*/ 	.byte	0x00, 0xf0, 0x05, 0x00


	//----- nvinfo : EIATTR_KPARAM_INFO
	.align		4
.L_3213:
        /*0028*/ 	.byte	0x04, 0x17
        /*002a*/ 	.short	(.L_3215 - .L_3214)
.L_3214:
        /*002c*/ 	.word	0x00000000
        /*0030*/ 	.short	0x0009
        /*0032*/ 	.short	0x0048
        /*0034*/ 	.byte	0x00, 0xf0, 0x21, 0x00


	//----- nvinfo : EIATTR_KPARAM_INFO
	.align		4
.L_3215:
        /*0038*/ 	.byte	0x04, 0x17
        /*003a*/ 	.short	(.L_3217 - .L_3216)
.L_3216:
        /*003c*/ 	.word	0x00000000
        /*0040*/ 	.short	0x0008
        /*0042*/ 	.short	0x0040
        /*0044*/ 	.byte	0x00, 0xf0, 0x21, 0x00


	//----- nvinfo : EIATTR_KPARAM_INFO
	.align		4
.L_3217:
        /*0048*/ 	.byte	0x04, 0x17
        /*004a*/ 	.short	(.L_3219 - .L_3218)
.L_3218:
        /*004c*/ 	.word	0x00000000
        /*0050*/ 	.short	0x0007
        /*0052*/ 	.short	0x0038
        /*0054*/ 	.byte	0x00, 0xf0, 0x21, 0x00


	//----- nvinfo : EIATTR_KPARAM_INFO
	.align		4
.L_3219:
        /*0058*/ 	.byte	0x04, 0x17
        /*005a*/ 	.short	(.L_3221 - .L_3220)
.L_3220:
        /*005c*/ 	.word	0x00000000
        /*0060*/ 	.short	0x0006
        /*0062*/ 	.short	0x0030
        /*0064*/ 	.byte	0x00, 0xf0, 0x21, 0x00


	//----- nvinfo : EIATTR_KPARAM_INFO
	.align		4
.L_3221:
        /*0068*/ 	.byte	0x04, 0x17
        /*006a*/ 	.short	(.L_3223 - .L_3222)
.L_3222:
        /*006c*/ 	.word	0x00000000
        /*0070*/ 	.short	0x0005
        /*0072*/ 	.short	0x0028
        /*0074*/ 	.byte	0x00, 0xf0, 0x21, 0x00


	//----- nvinfo : EIATTR_KPARAM_INFO
	.align		4
.L_3223:
        /*0078*/ 	.byte	0x04, 0x17
        /*007a*/ 	.short	(.L_3225 - .L_3224)
.L_3224:
        /*007c*/ 	.word	0x00000000
        /*0080*/ 	.short	0x0004
        /*0082*/ 	.short	0x0020
        /*0084*/ 	.byte	0x00, 0xf0, 0x21, 0x00


	//----- nvinfo : EIATTR_KPARAM_INFO
	.align		4
.L_3225:
        /*0088*/ 	.byte	0x04, 0x17
        /*008a*/ 	.short	(.L_3227 - .L_3226)
.L_3226:
        /*008c*/ 	.word	0x00000000
        /*0090*/ 	.short	0x0003
        /*0092*/ 	.short	0x0018
        /*0094*/ 	.byte	0x00, 0xf0, 0x21, 0x00


	//----- nvinfo : EIATTR_KPARAM_INFO
	.align		4
.L_3227:
        /*0098*/ 	.byte	0x04, 0x17
        /*009a*/ 	.short	(.L_3229 - .L_3228)
.L_3228:
        /*009c*/ 	.word	0x00000000
        /*00a0*/ 	.short	0x0002
        /*00a2*/ 	.short	0x0010
        /*00a4*/ 	.byte	0x00, 0xf0, 0x21, 0x00


	//----- nvinfo : EIATTR_KPARAM_INFO
	.align		4
.L_3229:
        /*00a8*/ 	.byte	0x04, 0x17
        /*00aa*/ 	.short	(.L_3231 - .L_3230)
.L_3230:
        /*00ac*/ 	.word	0x00000000
        /*00b0*/ 	.short	0x0001
        /*00b2*/ 	.short	0x0008
        /*00b4*/ 	.byte	0x00, 0xf0, 0x21, 0x00


	//----- nvinfo : EIATTR_KPARAM_INFO
	.align		4
.L_3231:
        /*00b8*/ 	.byte	0x04, 0x17
        /*00ba*/ 	.short	(.L_3233 - .L_3232)
.L_3232:
        /*00bc*/ 	.word	0x00000000
        /*00c0*/ 	.short	0x0000
        /*00c2*/ 	.short	0x0000
        /*00c4*/ 	.byte	0x00, 0xf0, 0x21, 0x00


	//----- nvinfo : EIATTR_SPARSE_MMA_MASK
	.align		4
.L_3233:
        /*00c8*/ 	.byte	0x03, 0x50
        /*00ca*/ 	.short	0x0000


	//----- nvinfo : EIATTR_MAXREG_COUNT
	.align		4
        /*00cc*/ 	.byte	0x03, 0x1b
        /*00ce*/ 	.short	0x00ff


	//----- nvinfo : EIATTR_NUM_BARRIERS
	.align		4
        /*00d0*/ 	.byte	0x02, 0x4c
        /*00d2*/ 	.byte	0x01
	.zero		1


	//----- nvinfo : EIATTR_MERCURY_ISA_VERSION
	.align		4
        /*00d4*/ 	.byte	0x03, 0x5f
        /*00d6*/ 	.short	0x0101


	//----- nvinfo : EIATTR_COOP_GROUP_MASK_REGIDS
	.align		4
        /*00d8*/ 	.byte	0x04, 0x29
        /*00da*/ 	.short	(.L_3235 - .L_3234)


	//   ....[0]....
.L_3234:
        /*00dc*/ 	.word	0xffffffff


	//   ....[1]....
        /*00e0*/ 	.word	0xffffffff


	//   ....[2]....
        /*00e4*/ 	.word	0xffffffff


	//   ....[3]....
        /*00e8*/ 	.word	0xffffffff


	//   ....[4]....
        /*00ec*/ 	.word	0xffffffff


	//   ....[5]....
        /*00f0*/ 	.word	0xffffffff


	//   ....[6]....
        /*00f4*/ 	.word	0xffffffff


	//   ....[7]....
        /*00f8*/ 	.word	0xffffffff


	//   ....[8]....
        /*00fc*/ 	.word	0xffffffff


	//   ....[9]....
        /*0100*/ 	.word	0xffffffff


	//   ....[10]....
        /*0104*/ 	.word	0xffffffff


	//   ....[11]....
        /*0108*/ 	.word	0xffffffff


	//   ....[12]....
        /*010c*/ 	.word	0xffffffff


	//   ....[13]....
        /*0110*/ 	.word	0xffffffff


	//   ....[14]....
        /*0114*/ 	.word	0xffffffff


	//   ....[15]....
        /*0118*/ 	.word	0xffffffff


	//   ....[16]....
        /*011c*/ 	.word	0xffffffff


	//   ....[17]....
        /*0120*/ 	.word	0xffffffff


	//   ....[18]....
        /*0124*/ 	.word	0xffffffff


	//   ....[19]....
        /*0128*/ 	.word	0xffffffff


	//   ....[20]....
        /*012c*/ 	.word	0xffffffff


	//   ....[21]....
        /*0130*/ 	.word	0xffffffff


	//   ....[22]....
        /*0134*/ 	.word	0xffffffff


	//   ....[23]....
        /*0138*/ 	.word	0xffffffff


	//   ....[24]....
        /*013c*/ 	.word	0xffffffff


	//   ....[25]....
        /*0140*/ 	.word	0xffffffff


	//   ....[26]....
        /*0144*/ 	.word	0xffffffff


	//   ....[27]....
        /*0148*/ 	.word	0xffffffff


	//   ....[28]....
        /*014c*/ 	.word	0xffffffff


	//   ....[29]....
        /*0150*/ 	.word	0xffffffff


	//   ....[30]....
        /*0154*/ 	.word	0xffffffff


	//   ....[31]....
        /*0158*/ 	.word	0xffffffff


	//   ....[32]....
        /*015c*/ 	.word	0xffffffff


	//   ....[33]....
        /*0160*/ 	.word	0xffffffff


	//   ....[34]....
        /*0164*/ 	.word	0xffffffff


	//   ....[35]....
        /*0168*/ 	.word	0xffffffff


	//   ....[36]....
        /*016c*/ 	.word	0xffffffff


	//   ....[37]....
        /*0170*/ 	.word	0xffffffff


	//   ....[38]....
        /*0174*/ 	.word	0xffffffff


	//   ....[39]....
        /*0178*/ 	.word	0xffffffff


	//   ....[40]....
        /*017c*/ 	.word	0xffffffff


	//   ....[41]....
        /*0180*/ 	.word	0xffffffff


	//   ....[42]....
        /*0184*/ 	.word	0xffffffff


	//   ....[43]....
        /*0188*/ 	.word	0xffffffff


	//   ....[44]....
        /*018c*/ 	.word	0xffffffff


	//   ....[45]....
        /*0190*/ 	.word	0xffffffff


	//   ....[46]....
        /*0194*/ 	.word	0xffffffff


	//   ....[47]....
        /*0198*/ 	.word	0xffffffff


	//   ....[48]....
        /*019c*/ 	.word	0xffffffff


	//   ....[49]....
        /*01a0*/ 	.word	0xffffffff


	//   ....[50]....
        /*01a4*/ 	.word	0xffffffff


	//   ....[51]....
        /*01a8*/ 	.word	0xffffffff


	//   ....[52]....
        /*01ac*/ 	.word	0xffffffff


	//   ....[53]....
        /*01b0*/ 	.word	0xffffffff


	//   ....[54]....
        /*01b4*/ 	.word	0xffffffff


	//   ....[55]....
        /*01b8*/ 	.word	0xffffffff


	//   ....[56]....
        /*01bc*/ 	.word	0xffffffff


	//   ....[57]....
        /*01c0*/ 	.word	0xffffffff


	//   ....[58]....
        /*01c4*/ 	.word	0xffffffff


	//   ....[59]....
        /*01c8*/ 	.word	0xffffffff


	//   ....[60]....
        /*01cc*/ 	.word	0xffffffff


	//   ....[61]....
        /*01d0*/ 	.word	0xffffffff


	//   ....[62]....
        /*01d4*/ 	.word	0xffffffff


	//   ....[63]....
        /*01d8*/ 	.word	0xffffffff


	//   ....[64]....
        /*01dc*/ 	.word	0xffffffff


	//   ....[65]....
        /*01e0*/ 	.word	0xffffffff


	//   ....[66]....
        /*01e4*/ 	.word	0xffffffff


	//   ....[67]....
        /*01e8*/ 	.word	0xffffffff


	//   ....[68]....
        /*01ec*/ 	.word	0xffffffff


	//   ....[69]....
        /*01f0*/ 	.word	0xffffffff


	//   ....[70]....
        /*01f4*/ 	.word	0xffffffff


	//   ....[71]....
        /*01f8*/ 	.word	0xffffffff


	//   ....[72]....
        /*01fc*/ 	.word	0xffffffff


	//   ....[73]....
        /*0200*/ 	.word	0xffffffff


	//   ....[74]....
        /*0204*/ 	.word	0xffffffff


	//   ....[75]....
        /*0208*/ 	.word	0xffffffff


	//   ....[76]....
        /*020c*/ 	.word	0xffffffff


	//   ....[77]....
        /*0210*/ 	.word	0xffffffff


	//   ....[78]....
        /*0214*/ 	.word	0xffffffff


	//   ....[79]....
        /*0218*/ 	.word	0xffffffff


	//   ....[80]....
        /*021c*/ 	.word	0xffffffff


	//   ....[81]....
        /*0220*/ 	.word	0xffffffff


	//   ....[82]....
        /*0224*/ 	.word	0xffffffff


	//   ....[83]....
        /*0228*/ 	.word	0xffffffff


	//   ....[84]....
        /*022c*/ 	.word	0xffffffff


	//   ....[85]....
        /*0230*/ 	.word	0xffffffff


	//----- nvinfo : EIATTR_COOP_GROUP_INSTR_OFFSETS
	.align		4
.L_3235:
        /*0234*/ 	.byte	0x04, 0x28
        /*0236*/ 	.short	(.L_3237 - .L_3236)


	//   ....[0]....
.L_3236:
        /*0238*/ 	.word	0x00000230


	//   ....[1]....
        /*023c*/ 	.word	0x000009f0


	//   ....[2]....
        /*0240*/ 	.word	0x00000a00


	//   ....[3]....
        /*0244*/ 	.word	0x00000a50


	//   ....[4]....
        /*0248*/ 	.word	0x00000a60


	//   ....[5]....
        /*024c*/ 	.word	0x00000ab0


	//   ....[6]....
        /*0250*/ 	.word	0x00000ac0


	//   ....[7]....
        /*0254*/ 	.word	0x00000b10


	//   ....[8]....
        /*0258*/ 	.word	0x00000b20


	//   ....[9]....
        /*025c*/ 	.word	0x00000b80


	//   ....[10]....
        /*0260*/ 	.word	0x00000bb0


	//   ....[11]....
        /*0264*/ 	.word	0x00000ca0


	//   ....[12]....
        /*0268*/ 	.word	0x00000cd0


	//   ....[13]....
        /*026c*/ 	.word	0x00000d50


	//   ....[14]....
        /*0270*/ 	.word	0x00000d60


	//   ....[15]....
        /*0274*/ 	.word	0x00000db0


	//   ....[16]....
        /*0278*/ 	.word	0x00000dc0


	//   ....[17]....
        /*027c*/ 	.word	0x00000e10


	//   ....[18]....
        /*0280*/ 	.word	0x00000e20


	//   ....[19]....
        /*0284*/ 	.word	0x00000e70


	//   ....[20]....
        /*0288*/ 	.word	0x00000e80


	//   ....[21]....
        /*028c*/ 	.word	0x00001020


	//   ....[22]....
        /*0290*/ 	.word	0x00001030


	//   ....[23]....
        /*0294*/ 	.word	0x00001080


	//   ....[24]....
        /*0298*/ 	.word	0x00001090


	//   ....[25]....
        /*029c*/ 	.word	0x000010e0


	//   ....[26]....
        /*02a0*/ 	.word	0x000010f0


	//   ....[27]....
        /*02a4*/ 	.word	0x00001140


	//   ....[28]....
        /*02a8*/ 	.word	0x00001150


	//   ....[29]....
        /*02ac*/ 	.word	0x000011a0


	//   ....[30]....
        /*02b0*/ 	.word	0x000011b0


	//   ....[31]....
        /*02b4*/ 	.word	0x000016f0


	//   ....[32]....
        /*02b8*/ 	.word	0x00001700


	//   ....[33]....
        /*02bc*/ 	.word	0x00001750


	//   ....[34]....
        /*02c0*/ 	.word	0x00001760


	//   ....[35]....
        /*02c4*/ 	.word	0x000017b0


	//   ....[36]....
        /*02c8*/ 	.word	0x000017c0


	//   ....[37]....
        /*02cc*/ 	.word	0x00001810


	//   ....[38]....
        /*02d0*/ 	.word	0x00001820


	//   ....[39]....
        /*02d4*/ 	.word	0x00001870


	//   ....[40]....
        /*02d8*/ 	.word	0x00001880


	//   ....[41]....
        /*02dc*/ 	.word	0x00001910


	//   ....[42]....
        /*02e0*/ 	.word	0x00001920


	//   ....[43]....
        /*02e4*/ 	.word	0x00001970


	//   ....[44]....
        /*02e8*/ 	.word	0x00001980


	//   ....[45]....
        /*02ec*/ 	.word	0x000019d0


	//   ....[46]....
        /*02f0*/ 	.word	0x000019e0


	//   ....[47]....
        /*02f4*/ 	.word	0x00001a30


	//   ....[48]....
        /*02f8*/ 	.word	0x00001a40


	//   ....[49]....
        /*02fc*/ 	.word	0x00001a90


	//   ....[50]....
        /*0300*/ 	.word	0x00001aa0


	//   ....[51]....
        /*0304*/ 	.word	0x00001b40


	//   ....[52]....
        /*0308*/ 	.word	0x00001b50


	//   ....[53]....
        /*030c*/ 	.word	0x00001ba0


	//   ....[54]....
        /*0310*/ 	.word	0x00001bb0


	//   ....[55]....
        /*0314*/ 	.word	0x00001c00


	//   ....[56]....
        /*0318*/ 	.word	0x00001c10


	//   ....[57]....
        /*031c*/ 	.word	0x00001c60


	//   ....[58]....
        /*0320*/ 	.word	0x00001c70


	//   ....[59]....
        /*0324*/ 	.word	0x00001cc0


	//   ....[60]....
        /*0328*/ 	.word	0x00001cd0


	//   ....[61]....
        /*032c*/ 	.word	0x00001d60


	//   ....[62]....
        /*0330*/ 	.word	0x00001d70


	//   ....[63]....
        /*0334*/ 	.word	0x00001dc0


	//   ....[64]....
        /*0338*/ 	.word	0x00001dd0


	//   ....[65]....
        /*033c*/ 	.word	0x00001e20


	//   ....[66]....
        /*0340*/ 	.word	0x00001e30


	//   ....[67]....
        /*0344*/ 	.word	0x00001e90


	//   ....[68]....
        /*0348*/ 	.word	0x00001ea0


	//   ....[69]....
        /*034c*/ 	.word	0x00001f10


	//   ....[70]....
        /*0350*/ 	.word	0x00001f50


	//   ....[71]....
        /*0354*/ 	.word	0x000021a0


	//   ....[72]....
        /*0358*/ 	.word	0x000021b0


	//   ....[73]....
        /*035c*/ 	.word	0x00002200


	//   ....[74]....
        /*0360*/ 	.word	0x00002210


	//   ....[75]....
        /*0364*/ 	.word	0x00002260


	//   ....[76]....
        /*0368*/ 	.word	0x00002270


	//   ....[77]....
        /*036c*/ 	.word	0x000022d0


	//   ....[78]....
        /*0370*/ 	.word	0x000022e0


	//   ....[79]....
        /*0374*/ 	.word	0x00002330


	//   ....[80]....
        /*0378*/ 	.word	0x00002340


	//   ....[81]....
        /*037c*/ 	.word	0x000025c0


	//   ....[82]....
        /*0380*/ 	.word	0x00002620


	//   ....[83]....
        /*0384*/ 	.word	0x00002640


	//   ....[84]....
        /*0388*/ 	.word	0x00002670


	//   ....[85]....
        /*038c*/ 	.word	0x000026a0


	//----- nvinfo : EIATTR_EXIT_INSTR_OFFSETS
	.align		4
.L_3237:
        /*0390*/ 	.byte	0x04, 0x1c
        /*0392*/ 	.short	(.L_3239 - .L_3238)


	//   ....[0]....
.L_3238:
        /*0394*/ 	.word	0x00002970


	//----- nvinfo : EIATTR_CRS_STACK_SIZE
	.align		4
.L_3239:
        /*0398*/ 	.byte	0x04, 0x1e
        /*039a*/ 	.short	(.L_3241 - .L_3240)
.L_3240:
        /*039c*/ 	.word	0x00000000


	//----- nvinfo : EIATTR_CBANK_PARAM_SIZE
	.align		4
.L_3241:
        /*03a0*/ 	.byte	0x03, 0x19
        /*03a2*/ 	.short	0x0060


	//----- nvinfo : EIATTR_PARAM_CBANK
	.align		4
        /*03a4*/ 	.byte	0x04, 0x0a
        /*03a6*/ 	.short	(.L_3243 - .L_3242)
	.align		4
.L_3242:
        /*03a8*/ 	.word	index@(.nv.constant0._ZN4vllm3moe44grouped_topk_fused_small_expert_count_kernelI13__nv_bfloat166__halfiLNS0_11ScoringFuncE1ELi384ELb0ELi8EEEvPT_PfPT1_PKT0_llllllbd)
        /*03ac*/ 	.short	0x0210
        /*03ae*/ 	.short	0x0060


	//----- nvinfo : EIATTR_SW_WAR
	.align		4
.L_3243:
        /*03b0*/ 	.byte	0x04, 0x36
        /*03b2*/ 	.short	(.L_3245 - .L_3244)
.L_3244:
        /*03b4*/ 	.word	0x00000008
.L_3245:


//--------------------- .nv.info._ZN4vllm3moe44grouped_topk_fused_small_expert_count_kernelI13__nv_bfloat166__halfiLNS0_11ScoringFuncE1ELi512ELb0ELi8EEEvPT_PfPT1_PKT0_llllllbd --------------------------
	.section	.nv.info._ZN4vllm3moe44grouped_topk_fused_small_expert_count_kernelI13__nv_bfloat166__halfiLNS0_11ScoringFuncE1ELi512ELb0ELi8EEEvPT_PfPT1_PKT0_llllllbd,"",@"SHT_CUDA_INFO"
	.sectionflags	@""
	.align	4


	//----- nvinfo : EIATTR_CUDA_API_VERSION
	.align		4
        /*0000*/ 	.byte	0x04, 0x37
        /*0002*/ 	.short	(.L_3247 - .L_3246)
.L_3246:
        /*0004*/ 	.word	0x00000082


	//----- nvinfo : EIATTR_KPARAM_INFO
	.align		4
.L_3247:
        /*0008*/ 	.byte	0x04, 0x17
        /*000a*/ 	.short	(.L_3249 - .L_3248)
.L_3248:
        /*000c*/ 	.word	0x00000000
        /*0010*/ 	.short	0x000b
        /*0012*/ 	.short	0x0058
        /*0014*/ 	.byte	0x00, 0xf0, 0x21, 0x00


	//----- nvinfo : EIATTR_KPARAM_INFO
	.align		4
.L_3249:
        /*0018*/ 	.byte	0x04, 0x17
        /*001a*/ 	.short	(.L_3251 - .L_3250)
.L_3250:
        /*001c*/ 	.word	0x00000000
        /*0020*/ 	.short	0x000a
        /*0022*/ 	.short	0x0050
        /*0024*/ 	.byte	0x00, 0xf0, 0x05, 0x00


	//----- nvinfo : EIATTR_KPARAM_INFO
	.align		4
.L_3251:
        /*0028*/ 	.byte	0x04, 0x17
        /*002a*/ 	.short	(.L_3253 - .L_3252)
.L_3252:
        /*002c*/ 	.word	0x00000000
        /*0030*/ 	.short	0x0009
        /*0032*/ 	.short	0x0048
        /*0034*/ 	.byte	0x00, 0xf0, 0x21, 0x00


	//----- nvinfo : EIATTR_KPARAM_INFO
	.align		4
.L_3253:
        /*0038*/ 	.byte	0x04, 0x17
        /*003a*/ 	.short	(.L_3255 - .L_3254)
.L_3254:
        /*003c*/ 	.word	0x00000000
        /*0040*/ 	.short	0x0008
        /*0042*/ 	.short	0x0040
        /*0044*/ 	.byte	0x00, 0xf0, 0x21, 0x00


	//----- nvinfo : EIATTR_KPARAM_INFO
	.align		4
.L_3255:
        /*0048*/ 	.byte	0x04, 0x17
        /*004a*/ 	.short	(.L_3257 - .L_3256)
.L_3256:
        /*004c*/ 	.word	0x00000000
        /*0050*/ 	.short	0x0007
        /*0052*/ 	.short	0x0038
        /*0054*/ 	.byte	0x00, 0xf0, 0x21, 0x00


	//----- nvinfo : EIATTR_KPARAM_INFO
	.align		4
.L_3257:
        /*0058*/ 	.byte	0x04, 0x17
        /*005a*/ 	.short	(.L_3259 - .L_3258)
.L_3258:
        /*005c*/ 	.word	0x00000000
        /*0060*/ 	.short	0x0006
        /*0062*/ 	.short	0x0030
        /*0064*/ 	.byte	0x00, 0xf0, 0x21, 0x00


	//----- nvinfo : EIATTR_KPARAM_INFO
	.align		4
.L_3259:
        /*0068*/ 	.byte	0x04, 0x17
        /*006a*/ 	.short	(.L_3261 - .L_3260)
.L_3260:
        /*006c*/ 	.word	0x00000000
        /*0070*/ 	.short	0x0005
        /*0072*/ 	.short	0x0028
        /*0074*/ 	.byte	0x00, 0xf0, 0x21, 0x00


	//----- nvinfo : EIATTR_KPARAM_INFO
	.align		4
.L_3261:
        /*0078*/ 	.byte	0x04, 0x17
        /*007a*/ 	.short	(.L_3263 - .L_3262)
.L_3262:
        /*007c*/ 	.word	0x00000000
        /*0080*/ 	.short	0x0004
        /*0082*/ 	.short	0x0020
        /*0084*/ 	.byte	0x00, 0xf0, 0x21, 0x00


	//----- nvinfo : EIATTR_KPARAM_INFO
	.align		4
.L_3263:
        /*0088*/ 	.byte	0x04, 0x17
        /*008a*/ 	.short	(.L_3265 - .L_3264)
.L_3264:
        /*008c*/ 	.word	0x00000000
        /*0090*/ 	.short	0x0003
        /*0092*/ 	.short	0x0018
        /*0094*/ 	.byte	0x00, 0xf0, 0x21, 0x00


	//----- nvinfo : EIATTR_KPARAM_INFO
	.align		4
.L_3265:
        /*0098*/ 	.byte	0x04, 0x17
        /*009a*/ 	.short	(.L_3267 - .L_3266)
.L_3266:
        /*009c*/ 	.word	0x00000000
        /*00a0*/ 	.short	0x0002
        /*00a2*/ 	.short	0x0010
        /*00a4*/ 	.byte	0x00, 0xf0, 0x21, 0x00


	//----- nvinfo : EIATTR_KPARAM_INFO
	.align		4
.L_3267:
        /*00a8*/ 	.byte	0x04, 0x17
        /*00aa*/ 	.short	(.L_3269 - .L_3268)
.L_3268:
        /*00ac*/ 	.word	0x00000000
        /*00b0*/ 	.short	0x0001
        /*00b2*/ 	.short	0x0008
        /*00b4*/ 	.byte	0x00, 0xf0, 0x21, 0x00


	//----- nvinfo : EIATTR_KPARAM_INFO
	.align		4
.L_3269:
        /*00b8*/ 	.byte	0x04, 0x17
        /*00ba*/ 	.short	(.L_3271 - .L_3270)
.L_3270:
        /*00bc*/ 	.word	0x00000000
        /*00c0*/ 	.short	0x0000
        /*00c2*/ 	.short	0x0000
        /*00c4*/ 	.byte	0x00, 0xf0, 0x21, 0x00


	//----- nvinfo : EIATTR_SPARSE_MMA_MASK
	.align		4
.L_3271:
        /*00c8*/ 	.byte	0x03, 0x50
        /*00ca*/ 	.short	0x0000


	//----- nvinfo : EIATTR_MAXREG_COUNT
	.align		4
        /*00cc*/ 	.byte	0x03, 0x1b
        /*00ce*/ 	.short	0x00ff


	//----- nvinfo : EIATTR_NUM_BARRIERS
	.align		4
        /*00d0*/ 	.byte	0x02, 0x4c
        /*00d2*/ 	.byte	0x01
	.zero		1


	//----- nvinfo : EIATTR_MERCURY_ISA_VERSION
	.align		4
        /*00d4*/ 	.byte	0x03, 0x5f
        /*00d6*/ 	.short	0x0101


	//----- nvinfo : EIATTR_COOP_GROUP_MASK_REGIDS
	.align		4
        /*00d8*/ 	.byte	0x04, 0x29
        /*00da*/ 	.short	(.L_3273 - .L_3272)


	//   ....[0]....
.L_3272:
        /*00dc*/ 	.word	0xffffffff


	//   ....[1]....
        /*00e0*/ 	.word	0xffffffff


	//   ....[2]....
        /*00e4*/ 	.word	0xffffffff


	//   ....[3]....
        /*00e8*/ 	.word	0xffffffff


	//   ....[4]....
        /*00ec*/ 	.word	0xffffffff


	//   ....[5]....
        /*00f0*/ 	.word	0xffffffff


	//   ....[6]....
        /*00f4*/ 	.word	0xffffffff


	//   ....[7]....
        /*00f8*/ 	.word	0xffffffff


	//   ....[8]....
        /*00fc*/ 	.word	0xffffffff


	//   ....[9]....
        /*0100*/ 	.word	0xffffffff


	//   ....[10]....
        /*0104*/ 	.word	0xffffffff


	//   ....[11]....
        /*0108*/ 	.word	0xffffffff


	//   ....[12]....
        /*010c*/ 	.word	0xffffffff


	//   ....[13]....
        /*0110*/ 	.word	0xffffffff


	//   ....[14]....
        /*0114*/ 	.word	0xffffffff


	//   ....[15]....
        /*0118*/ 	.word	0xffffffff


	//   ....[16]....
        /*011c*/ 	.word	0xffffffff


	//   ....[17]....
        /*0120*/ 	.word	0xffffffff


	//   ....[18]....
        /*0124*/ 	.word	0xffffffff


	//   ....[19]....
        /*0128*/ 	.word	0xffffffff


	//   ....[20]....
        /*012c*/ 	.word	0xffffffff


	//   ....[21]....
        /*0130*/ 	.word	0xffffffff


	//   ....[22]....
        /*0134*/ 	.word	0xffffffff


	//   ....[23]....
        /*0138*/ 	.word	0xffffffff


	//   ....[24]....
        /*013c*/ 	.word	0xffffffff


	//   ....[25]....
        /*0140*/ 	.word	0xffffffff


	//   ....[26]....
        /*0144*/ 	.word	0xffffffff


	//   ....[27]....
        /*0148*/ 	.word	0xffffffff


	//   ....[28]....
        /*014c*/ 	.word	0xffffffff


	//   ....[29]....
        /*0150*/ 	.word	0xffffffff


	//   ....[30]....
        /*0154*/ 	.word	0xffffffff


	//   ....[31]....
        /*0158*/ 	.word	0xffffffff


	//   ....[32]....
        /*015c*/ 	.word	0xffffffff


	//   ....[33]....
        /*0160*/ 	.word	0xffffffff


	//   ....[34]....
        /*0164*/ 	.word	0xffffffff


	//   ....[35]....
        /*0168*/ 	.word	0xffffffff


	//   ....[36]....
        /*016c*/ 	.word	0xffffffff


	//   ....[37]....
        /*0170*/ 	.word	0xffffffff


	//   ....[38]....
        /*0174*/ 	.word	0xffffffff


	//   ....[39]....
        /*0178*/ 	.word	0xffffffff


	//   ....[40]....
        /*017c*/ 	.word	0xffffffff


	//   ....[41]....
        /*0180*/ 	.word	0xffffffff


	//   ....[42]....
        /*0184*/ 	.word	0xffffffff


	//   ....[43]....
        /*0188*/ 	.word	0xffffffff


	//   ....[44]....
        /*018c*/ 	.word	0xffffffff


	//   ....[45]....
        /*0190*/ 	.word	0xffffffff


	//   ....[46]....
        /*0194*/ 	.word	0xffffffff


	//   ....[47]....
        /*0198*/ 	.word	0xffffffff


	//   ....[48]....
        /*019c*/ 	.word	0xffffffff


	//   ....[49]....
        /*01a0*/ 	.word	0xffffffff


	//   ....[50]....
        /*01a4*/ 	.word	0xffffffff


	//   ....[51]....
        /*01a8*/ 	.word	0xffffffff


	//   ....[52]....
        /*01ac*/ 	.word	0xffffffff


	//   ....[53]....
        /*01b0*/ 	.word	0xffffffff


	//   ....[54]....
        /*01b4*/ 	.word	0xffffffff


	//   ....[55]....
        /*01b8*/ 	.word	0xffffffff


	//   ....[56]....
        /*01bc*/ 	.word	0xffffffff


	//   ....[57]....
        /*01c0*/ 	.word	0xffffffff


	//   ....[58]....
        /*01c4*/ 	.word	0xffffffff


	//   ....[59]....
        /*01c8*/ 	.word	0xffffffff


	//   ....[60]....
        /*01cc*/ 	.word	0xffffffff


	//   ....[61]....
        /*01d0*/ 	.word	0xffffffff


	//   ....[62]....
        /*01d4*/ 	.word	0xffffffff


	//   ....[63]....
        /*01d8*/ 	.word	0xffffffff


	//   ....[64]....
        /*01dc*/ 	.word	0xffffffff


	//   ....[65]....
        /*01e0*/ 	.word	0xffffffff


	//   ....[66]....
        /*01e4*/ 	.word	0xffffffff


	//   ....[67]....
        /*01e8*/ 	.word	0xffffffff


	//   ....[68]....
        /*01ec*/ 	.word	0xffffffff


	//   ....[69]....
        /*01f0*/ 	.word	0xffffffff


	//   ....[70]....
        /*01f4*/ 	.word	0xffffffff


	//   ....[71]....
        /*01f8*/ 	.word	0xffffffff


	//   ....[72]....
        /*01fc*/ 	.word	0xffffffff


	//   ....[73]....
        /*0200*/ 	.word	0xffffffff


	//   ....[74]....
        /*0204*/ 	.word	0xffffffff


	//   ....[75]....
        /*0208*/ 	.word	0xffffffff


	//   ....[76]....
        /*020c*/ 	.word	0xffffffff


	//   ....[77]....
        /*0210*/ 	.word	0xffffffff


	//   ....[78]....
        /*0214*/ 	.word	0xffffffff


	//   ....[79]....
        /*0218*/ 	.word	0xffffffff


	//   ....[80]....
        /*021c*/ 	.word	0xffffffff


	//   ....[81]....
        /*0220*/ 	.word	0xffffffff


	//   ....[82]....
        /*0224*/ 	.word	0xffffffff


	//   ....[83]....
        /*0228*/ 	.word	0xffffffff


	//   ....[84]....
        /*022c*/ 	.word	0xffffffff


	//   ....[85]....
        /*0230*/ 	.word	0xffffffff


	//----- nvinfo : EIATTR_COOP_GROUP_INSTR_OFFSETS
	.align		4
.L_3273:
        /*0234*/ 	.byte	0x04, 0x28
        /*0236*/ 	.short	(.L_3275 - .L_3274)


	//   ....[0]....
.L_3274:
        /*0238*/ 	.word	0x00000230


	//   ....[1]....
        /*023c*/ 	.word	0x000009f0


	//   ....[2]....
        /*0240*/ 	.word	0x00000a00


	//   ....[3]....
        /*0244*/ 	.word	0x00000a50


	//   ....[4]....
        /*0248*/ 	.word	0x00000a60


	//   ....[5]....
        /*024c*/ 	.word	0x00000ab0


	//   ....[6]....
        /*0250*/ 	.word	0x00000ac0


	//   ....[7]....
        /*0254*/ 	.word	0x00000b10


	//   ....[8]....
        /*0258*/ 	.word	0x00000b20


	//   ....[9]....
        /*025c*/ 	.word	0x00000b80


	//   ....[10]....
        /*0260*/ 	.word	0x00000bb0


	//   ....[11]....
        /*0264*/ 	.word	0x00000ca0


	//   ....[12]....
        /*0268*/ 	.word	0x00000cd0


	//   ....[13]....
        /*026c*/ 	.word	0x00000d50


	//   ....[14]....
        /*0270*/ 	.word	0x00000d60


	//   ....[15]....
        /*0274*/ 	.word	0x00000db0


	//   ....[16]....
        /*0278*/ 	.word	0x00000dc0


	//   ....[17]....
        /*027c*/ 	.word	0x00000e10


	//   ....[18]....
        /*0280*/ 	.word	0x00000e20


	//   ....[19]....
        /*0284*/ 	.word	0x00000e70


	//   ....[20]....
        /*0288*/ 	.word	0x00000e80


	//   ....[21]....
        /*028c*/ 	.word	0x00001020


	//   ....[22]....
        /*0290*/ 	.word	0x00001030


	//   ....[23]....
        /*0294*/ 	.word	0x00001080


	//   ....[24]....
        /*0298*/ 	.word	0x00001090


	//   ....[25]....
        /*029c*/ 	.word	0x000010e0


	//   ....[26]....
        /*02a0*/ 	.word	0x000010f0


	//   ....[27]....
        /*02a4*/ 	.word	0x00001140


	//   ....[28]....
        /*02a8*/ 	.word	0x00001150


	//   ....[29]....
        /*02ac*/ 	.word	0x000011a0


	//   ....[30]....
        /*02b0*/ 	.word	0x000011b0


	//   ....[31]....
        /*02b4*/ 	.word	0x00001670


	//   ....[32]....
        /*02b8*/ 	.word	0x00001680


	//   ....[33]....
        /*02bc*/ 	.word	0x000016d0


	//   ....[34]....
        /*02c0*/ 	.word	0x000016e0


	//   ....[35]....
        /*02c4*/ 	.word	0x00001730


	//   ....[36]....
        /*02c8*/ 	.word	0x00001740


	//   ....[37]....
        /*02cc*/ 	.word	0x00001790


	//   ....[38]....
        /*02d0*/ 	.word	0x000017a0


	//   ....[39]....
        /*02d4*/ 	.word	0x000017f0


	//   ....[40]....
        /*02d8*/ 	.word	0x00001800


	//   ....[41]....
        /*02dc*/ 	.word	0x00001890


	//   ....[42]....
        /*02e0*/ 	.word	0x000018a0


	//   ....[43]....
        /*02e4*/ 	.word	0x000018f0


	//   ....[44]....
        /*02e8*/ 	.word	0x00001900


	//   ....[45]....
        /*02ec*/ 	.word	0x00001950


	//   ....[46]....
        /*02f0*/ 	.word	0x00001960


	//   ....[47]....
        /*02f4*/ 	.word	0x000019b0


	//   ....[48]....
        /*02f8*/ 	.word	0x000019c0


	//   ....[49]....
        /*02fc*/ 	.word	0x00001a10


	//   ....[50]....
        /*0300*/ 	.word	0x00001a20


	//   ....[51]....
        /*0304*/ 	.word	0x00001ac0


	//   ....[52]....
        /*0308*/ 	.word	0x00001ad0


	//   ....[53]....
        /*030c*/ 	.word	0x00001b20


	//   ....[54]....
        /*0310*/ 	.word	0x00001b30


	//   ....[55]....
        /*0314*/ 	.word	0x00001b80


	//   ....[56]....
        /*0318*/ 	.word	0x00001b90


	//   ....[57]....
        /*031c*/ 	.word	0x00001be0


	//   ....[58]....
        /*0320*/ 	.word	0x00001bf0


	//   ....[59]....
        /*0324*/ 	.word	0x00001c40


	//   ....[60]....
        /*0328*/ 	.word	0x00001c50


	//   ....[61]....
        /*032c*/ 	.word	0x00001ce0


	//   ....[62]....
        /*0330*/ 	.word	0x00001cf0


	//   ....[63]....
        /*0334*/ 	.word	0x00001d40


	//   ....[64]....
        /*0338*/ 	.word	0x00001d50


	//   ....[65]....
        /*033c*/ 	.word	0x00001da0


	//   ....[66]....
        /*0340*/ 	.word	0x00001db0


	//   ....[67]....
        /*0344*/ 	.word	0x00001e10


	//   ....[68]....
        /*0348*/ 	.word	0x00001e20


	//   ....[69]....
        /*034c*/ 	.word	0x00001e90


	//   ....[70]....
        /*0350*/ 	.word	0x00001ed0


	//   ....[71]....
        /*0354*/ 	.word	0x00002130


	//   ....[72]....
        /*0358*/ 	.word	0x00002140


	//   ....[73]....
        /*035c*/ 	.word	0x00002190


	//   ....[74]....
        /*0360*/ 	.word	0x000021a0


	//   ....[75]....
        /*0364*/ 	.word	0x000021f0


	//   ....[76]....
        /*0368*/ 	.word	0x00002200


	//   ....[77]....
        /*036c*/ 	.word	0x00002250


	//   ....[78]....
        /*0370*/ 	.word	0x00002260


	//   ....[79]....
        /*0374*/ 	.word	0x000022b0


	//   ....[80]....
        /*0378*/ 	.word	0x000022c0


	//   ....[81]....
        /*037c*/ 	.word	0x00002530


	//   ....[82]....
        /*0380*/ 	.word	0x00002590


	//   ....[83]....
        /*0384*/ 	.word	0x000025b0


	//   ....[84]....
        /*0388*/ 	.word	0x000025e0


	//   ....[85]....
        /*038c*/ 	.word	0x00002610


	//----- nvinfo : EIATTR_EXIT_INSTR_OFFSETS
	.align		4
.L_3275:
        /*0390*/ 	.byte	0x04, 0x1c
        /*0392*/ 	.short	(.L_3277 - .L_3276)


	//   ....[0]....
.L_3276:
        /*0394*/ 	.word	0x000028e0


	//----- nvinfo : EIATTR_CRS_STACK_SIZE
	.align		4
.L_3277:
        /*0398*/ 	.byte	0x04, 0x1e
        /*039a*/ 	.short	(.L_3279 - .L_3278)
.L_3278:
        /*039c*/ 	.word	0x00000000


	//----- nvinfo : EIATTR_CBANK_PARAM_SIZE
	.align		4
.L_3279:
        /*03a0*/ 	.byte	0x03, 0x19
        /*03a2*/ 	.short	0x0060


	//----- nvinfo : EIATTR_PARAM_CBANK
	.align		4
        /*03a4*/ 	.byte	0x04, 0x0a
        /*03a6*/ 	.short	(.L_3281 - .L_3280)
	.align		4
.L_3280:
        /*03a8*/ 	.word	index@(.nv.constant0._ZN4vllm3moe44grouped_topk_fused_small_expert_count_kernelI13__nv_bfloat166__halfiLNS0_11ScoringFuncE1ELi512ELb0ELi8EEEvPT_PfPT1_PKT0_llllllbd)
        /*03ac*/ 	.short	0x0210
        /*03ae*/ 	.short	0x0060


	//----- nvinfo : EIATTR_SW_WAR
	.align		4
.L_3281:
        /*03b0*/ 	.byte	0x04, 0x36
        /*03b2*/ 	.short	(.L_3283 - .L_3282)
.L_3282:
        /*03b4*/ 	.word	0x00000008
.L_3283:


//--------------------- .nv.info._ZN4vllm3moe44grouped_topk_fused_small_expert_count_kernelI13__nv_bfloat166__halfiLNS0_11ScoringFuncE1ELi512ELb0ELi22EEEvPT_PfPT1_PKT0_llllllbd --------------------------
	.section	.nv.info._ZN4vllm3moe44grouped_topk_fused_small_expert_count_kernelI13__nv_bfloat166__halfiLNS0_11ScoringFuncE1ELi512ELb0ELi22EEEvPT_PfPT1_PKT0_llllllbd,"",@"SHT_CUDA_INFO"
	.sectionflags	@""
	.align	4


	//----- nvinfo : EIATTR_CUDA_API_VERSION
	.align		4
        /*0000*/ 	.byte	0x04, 0x37
        /*0002*/ 	.short	(.L_3285 - .L_3284)
.L_3284:
        /*0004*/ 	.word	0x00000082


	//----- nvinfo : EIATTR_KPARAM_INFO
	.align		4
.L_3285:
        /*0008*/ 	.byte	0x04, 0x17
        /*000a*/ 	.short	(.L_3287 - .L_3286)
.L_3286:
        /*000c*/ 	.word	0x00000000
        /*0010*/ 	.short	0x000b
        /*0012*/ 	.short	0x0058
        /*0014*/ 	.byte	0x00, 0xf0, 0x21, 0x00


	//----- nvinfo : EIATTR_KPARAM_INFO
	.align		4
.L_3287:
        /*0018*/ 	.byte	0x04, 0x17
        /*001a*/ 	.short	(.L_3289 - .L_3288)
.L_3288:
        /*001c*/ 	.word	0x00000000
        /*0020*/ 	.short	0x000a
        /*0022*/ 	.short	0x0050
        /*0024*/ 	.byte	0x00, 0xf0, 0x05, 0x00


	//----- nvinfo : EIATTR_KPARAM_INFO
	.align		4
.L_3289:
        /*0028*/ 	.byte	0x04, 0x17
        /*002a*/ 	.short	(.L_3291 - .L_3290)
.L_3290:
        /*002c*/ 	.word	0x00000000
        /*0030*/ 	.short	0x0009
        /*0032*/ 	.short	0x0048
        /*0034*/ 	.byte	0x00, 0xf0, 0x21, 0x00


	//----- nvinfo : EIATTR_KPARAM_INFO
	.align		4
.L_3291:
        /*0038*/ 	.byte	0x04, 0x17
        /*003a*/ 	.short	(.L_3293 - .L_3292)
.L_3292:
        /*003c*/ 	.word	0x00000000
        /*0040*/ 	.short	0x0008
        /*0042*/ 	.short	0x0040
        /*0044*/ 	.byte	0x00, 0xf0, 0x21, 0x00


	//----- nvinfo : EIATTR_KPARAM_INFO
	.align		4
.L_3293:
        /*0048*/ 	.byte	0x04, 0x17
        /*004a*/ 	.short	(.L_3295 - .L_3294)
.L_3294:
        /*004c*/ 	.word	0x00000000
        /*0050*/ 	.short	0x0007
        /*0052*/ 	.short	0x0038
        /*0054*/ 	.byte	0x00, 0xf0, 0x21, 0x00


	//----- nvinfo : EIATTR_KPARAM_INFO
	.align		4
.L_3295:
        /*0058*/ 	.byte	0x04, 0x17
        /*005a*/ 	.short	(.L_3297 - .L_3296)
.L_3296:
        /*005c*/ 	.word	0x00000000
        /*0060*/ 	.short	0x0006
        /*0062*/ 	.short	0x0030
        /*0064*/ 	.byte	0x00, 0xf0, 0x21, 0x00


	//----- nvinfo : EIATTR_KPARAM_INFO
	.align		4
.L_3297:
        /*0068*/ 	.byte	0x04, 0x17
        /*006a*/ 	.short	(.L_3299 - .L_3298)
.L_3298:
        /*006c*/ 	.word	0x00000000
        /*0070*/ 	.short	0x0005
        /*0072*/ 	.short	0x0028
        /*0074*/ 	.byte	0x00, 0xf0, 0x21, 0x00


	//----- nvinfo : EIATTR_KPARAM_INFO
	.align		4
.L_3299:
        /*0078*/ 	.byte	0x04, 0x17
        /*007a*/ 	.short	(.L_3301 - .L_3300)
.L_3300:
        /*007c*/ 	.word	0x00000000
        /*0080*/ 	.short	0x0004
        /*0082*/ 	.short	0x0020
        /*0084*/ 	.byte	0x00, 0xf0, 0x21, 0x00


	//----- nvinfo : EIATTR_KPARAM_INFO
	.align		4
.L_3301:
        /*0088*/ 	.byte	0x04, 0x17
        /*008a*/ 	.short	(.L_3303 - .L_3302)
.L_3302:
        /*008c*/ 	.word	0x00000000
        /*0090*/ 	.short	0x0003
        /*0092*/ 	.short	0x0018
        /*0094*/ 	.byte	0x00, 0xf0, 0x21, 0x00


	//----- nvinfo : EIATTR_KPARAM_INFO
	.align		4
.L_3303:
        /*0098*/ 	.byte	0x04, 0x17
        /*009a*/ 	.short	(.L_3305 - .L_3304)
.L_3304:
        /*009c*/ 	.word	0x00000000
        /*00a0*/ 	.short	0x0002
        /*00a2*/ 	.short	0x0010
        /*00a4*/ 	.byte	0x00, 0xf0, 0x21, 0x00


	//----- nvinfo : EIATTR_KPARAM_INFO
	.align		4
.L_3305:
        /*00a8*/ 	.byte	0x04, 0x17
        /*00aa*/ 	.short	(.L_3307 - .L_3306)
.L_3306:
        /*00ac*/ 	.word	0x00000000
        /*00b0*/ 	.short	0x0001
        /*00b2*/ 	.short	0x0008
        /*00b4*/ 	.byte	0x00, 0xf0, 0x21, 0x00


	//----- nvinfo : EIATTR_KPARAM_INFO
	.align		4
.L_3307:
        /*00b8*/ 	.byte	0x04, 0x17
        /*00ba*/ 	.short	(.L_3309 - .L_3308)
.L_3308:
        /*00bc*/ 	.word	0x00000000
        /*00c0*/ 	.short	0x0000
        /*00c2*/ 	.short	0x0000
        /*00c4*/ 	.byte	0x00, 0xf0, 0x21, 0x00


	//----- nvinfo : EIATTR_SPARSE_MMA_MASK
	.align		4
.L_3309:
        /*00c8*/ 	.byte	0x03, 0x50
        /*00ca*/ 	.short	0x0000


	//----- nvinfo : EIATTR_MAXREG_COUNT
	.align		4
        /*00cc*/ 	.byte	0x03, 0x1b
        /*00ce*/ 	.short	0x00ff


	//----- nvinfo : EIATTR_NUM_BARRIERS
	.align		4
        /*00d0*/ 	.byte	0x02, 0x4c
        /*00d2*/ 	.byte	0x01
	.zero		1


	//----- nvinfo : EIATTR_MERCURY_ISA_VERSION
	.align		4
        /*00d4*/ 	.byte	0x03, 0x5f
        /*00d6*/ 	.short	0x0101


	//----- nvinfo : EIATTR_COOP_GROUP_MASK_REGIDS
	.align		4
        /*00d8*/ 	.byte	0x04, 0x29
        /*00da*/ 	.short	(.L_3311 - .L_3310)


	//   ....[0]....
.L_3310:
        /*00dc*/ 	.word	0xffffffff


	//   ....[1]....
        /*00e0*/ 	.word	0xffffffff


	//   ....[2]....
        /*00e4*/ 	.word	0xffffffff


	//   ....[3]....
        /*00e8*/ 	.word	0xffffffff


	//   ....[4]....
        /*00ec*/ 	.word	0xffffffff


	//   ....[5]....
        /*00f0*/ 	.word	0xffffffff


	//   ....[6]....
        /*00f4*/ 	.word	0xffffffff


	//   ....[7]....
        /*00f8*/ 	.word	0xffffffff


	//   ....[8]....
        /*00fc*/ 	.word	0xffffffff


	//   ....[9]....
        /*0100*/ 	.word	0xffffffff


	//   ....[10]....
        /*0104*/ 	.word	0xffffffff


	//   ....[11]....
        /*0108*/ 	.word	0xffffffff


	//   ....[12]....
        /*010c*/ 	.word	0xffffffff


	//   ....[13]....
        /*0110*/ 	.word	0xffffffff


	//   ....[14]....
        /*0114*/ 	.word	0xffffffff


	//   ....[15]....
        /*0118*/ 	.word	0xffffffff


	//   ....[16]....
        /*011c*/ 	.word	0xffffffff


	//   ....[17]....
        /*0120*/ 	.word	0xffffffff


	//   ....[18]....
        /*0124*/ 	.word	0xffffffff


	//   ....[19]....
        /*0128*/ 	.word	0xffffffff


	//   ....[20]....
        /*012c*/ 	.word	0xffffffff


	//   ....[21]....
        /*0130*/ 	.word	0xffffffff


	//   ....[22]....
        /*0134*/ 	.word	0xffffffff


	//   ....[23]....
        /*0138*/ 	.word	0xffffffff


	//   ....[24]....
        /*013c*/ 	.word	0xffffffff


	//   ....[25]....
        /*0140*/ 	.word	0xffffffff


	//   ....[26]....
        /*0144*/ 	.word	0xffffffff


	//   ....[27]....
        /*0148*/ 	.word	0xffffffff


	//   ....[28]....
        /*014c*/ 	.word	0xffffffff


	//   ....[29]....
        /*0150*/ 	.word	0xffffffff


	//   ....[30]....
        /*0154*/ 	.word	0xffffffff


	//   ....[31]....
        /*0158*/ 	.word	0xffffffff


	//   ....[32]....
        /*015c*/ 	.word	0xffffffff


	//   ....[33]....
        /*0160*/ 	.word	0xffffffff


	//   ....[34]....
        /*0164*/ 	.word	0xffffffff


	//   ....[35]....
        /*0168*/ 	.word	0xffffffff


	//   ....[36]....
        /*016c*/ 	.word	0xffffffff


	//   ....[37]....
        /*0170*/ 	.word	0xffffffff


	//   ....[38]....
        /*0174*/ 	.word	0xffffffff


	//   ....[39]....
        /*0178*/ 	.word	0xffffffff


	//   ....[40]....
        /*017c*/ 	.word	0xffffffff


	//   ....[41]....
        /*0180*/ 	.word	0xffffffff


	//   ....[42]....
        /*0184*/ 	.word	0xffffffff


	//   ....[43]....
        /*0188*/ 	.word	0xffffffff


	//   ....[44]....
        /*018c*/ 	.word	0xffffffff


	//   ....[45]....
        /*0190*/ 	.word	0xffffffff


	//   ....[46]....
        /*0194*/ 	.word	0xffffffff


	//   ....[47]....
        /*0198*/ 	.word	0xffffffff


	//   ....[48]....
        /*019c*/ 	.word	0xffffffff


	//   ....[49]....
        /*01a0*/ 	.word	0xffffffff


	//   ....[50]....
        /*01a4*/ 	.word	0xffffffff


	//   ....[51]....
        /*01a8*/ 	.word	0xffffffff


	//   ....[52]....
        /*01ac*/ 	.word	0xffffffff


	//   ....[53]....
        /*01b0*/ 	.word	0xffffffff


	//   ....[54]....
        /*01b4*/ 	.word	0xffffffff


	//   ....[55]....
        /*01b8*/ 	.word	0xffffffff


	//   ....[56]....
        /*01bc*/ 	.word	0xffffffff


	//   ....[57]....
        /*01c0*/ 	.word	0xffffffff


	//   ....[58]....
        /*01c4*/ 	.word	0xffffffff


	//   ....[59]....
        /*01c8*/ 	.word	0xffffffff


	//   ....[60]....
        /*01cc*/ 	.word	0xffffffff


	//   ....[61]....
        /*01d0*/ 	.word	0xffffffff


	//   ....[62]....
        /*01d4*/ 	.word	0xffffffff


	//   ....[63]....
        /*01d8*/ 	.word	0xffffffff


	//   ....[64]....
        /*01dc*/ 	.word	0xffffffff


	//   ....[65]....
        /*01e0*/ 	.word	0xffffffff


	//----- nvinfo : EIATTR_COOP_GROUP_INSTR_OFFSETS
	.align		4
.L_3311:
        /*01e4*/ 	.byte	0x04, 0x28
        /*01e6*/ 	.short	(.L_3313 - .L_3312)


	//   ....[0]....
.L_3312:
        /*01e8*/ 	.word	0x00000230


	//   ....[1]....
        /*01ec*/ 	.word	0x000009f0


	//   ....[2]....
        /*01f0*/ 	.word	0x00000a20


	//   ....[3]....
        /*01f4*/ 	.word	0x00000aa0


	//   ....[4]....
        /*01f8*/ 	.word	0x00000ab0


	//   ....[5]....
        /*01fc*/ 	.word	0x00000b00


	//   ....[6]....
        /*0200*/ 	.word	0x00000b10


	//   ....[7]....
        /*0204*/ 	.word	0x00000b60


	//   ....[8]....
        /*0208*/ 	.word	0x00000b70


	//   ....[9]....
        /*020c*/ 	.word	0x00000bc0


	//   ....[10]....
        /*0210*/ 	.word	0x00000bd0


	//   ....[11]....
        /*0214*/ 	.word	0x00000c90


	//   ....[12]....
        /*0218*/ 	.word	0x00000cc0


	//   ....[13]....
        /*021c*/ 	.word	0x00000d40


	//   ....[14]....
        /*0220*/ 	.word	0x00000d50


	//   ....[15]....
        /*0224*/ 	.word	0x00000da0


	//   ....[16]....
        /*0228*/ 	.word	0x00000db0


	//   ....[17]....
        /*022c*/ 	.word	0x00000e00


	//   ....[18]....
        /*0230*/ 	.word	0x00000e10


	//   ....[19]....
        /*0234*/ 	.word	0x00000e70


	//   ....[20]....
        /*0238*/ 	.word	0x00000e90


	//   ....[21]....
        /*023c*/ 	.word	0x00001010


	//   ....[22]....
        /*0240*/ 	.word	0x00001020


	//   ....[23]....
        /*0244*/ 	.word	0x00001070


	//   ....[24]....
        /*0248*/ 	.word	0x00001080


	//   ....[25]....
        /*024c*/ 	.word	0x000010d0


	//   ....[26]....
        /*0250*/ 	.word	0x000010e0


	//   ....[27]....
        /*0254*/ 	.word	0x00001130


	//   ....[28]....
        /*0258*/ 	.word	0x00001140


	//   ....[29]....
        /*025c*/ 	.word	0x00001190


	//   ....[30]....
        /*0260*/ 	.word	0x000011a0


	//   ....[31]....
        /*0264*/ 	.word	0x00001930


	//   ....[32]....
        /*0268*/ 	.word	0x00001950


	//   ....[33]....
        /*026c*/ 	.word	0x000019a0


	//   ....[34]....
        /*0270*/ 	.word	0x000019b0


	//   ....[35]....
        /*0274*/ 	.word	0x00001a00


	//   ....[36]....
        /*0278*/ 	.word	0x00001a10


	//   ....[37]....
        /*027c*/ 	.word	0x00001a70


	//   ....[38]....
        /*0280*/ 	.word	0x00001aa0


	//   ....[39]....
        /*0284*/ 	.word	0x00001af0


	//   ....[40]....
        /*0288*/ 	.word	0x00001b00


	//   ....[41]....
        /*028c*/ 	.word	0x00001bc0


	//   ....[42]....
        /*0290*/ 	.word	0x00001be0


	//   ....[43]....
        /*0294*/ 	.word	0x00001c30


	//   ....[44]....
        /*0298*/ 	.word	0x00001c40


	//   ....[45]....
        /*029c*/ 	.word	0x00001c90


	//   ....[46]....
        /*02a0*/ 	.word	0x00001ca0


	//   ....[47]....
        /*02a4*/ 	.word	0x00001cf0


	//   ....[48]....
        /*02a8*/ 	.word	0x00001d00


	//   ....[49]....
        /*02ac*/ 	.word	0x00001d70


	//   ....[50]....
        /*02b0*/ 	.word	0x00001da0


	//   ....[51]....
        /*02b4*/ 	.word	0x00001f10


	//   ....[52]....
        /*02b8*/ 	.word	0x00001f20


	//   ....[53]....
        /*02bc*/ 	.word	0x00001f70


	//   ....[54]....
        /*02c0*/ 	.word	0x00001f80


	//   ....[55]....
        /*02c4*/ 	.word	0x00001fd0


	//   ....[56]....
        /*02c8*/ 	.word	0x00001fe0


	//   ....[57]....
        /*02cc*/ 	.word	0x00002030


	//   ....[58]....
        /*02d0*/ 	.word	0x00002040


	//   ....[59]....
        /*02d4*/ 	.word	0x00002090


	//   ....[60]....
        /*02d8*/ 	.word	0x000020a0


	//   ....[61]....
        /*02dc*/ 	.word	0x000022c0


	//   ....[62]....
        /*02e0*/ 	.word	0x00002320


	//   ....[63]....
        /*02e4*/ 	.word	0x00002340


	//   ....[64]....
        /*02e8*/ 	.word	0x00002370


	//   ....[65]....
        /*02ec*/ 	.word	0x000023a0


	//----- nvinfo : EIATTR_EXIT_INSTR_OFFSETS
	.align		4
.L_3313:
        /*02f0*/ 	.byte	0x04, 0x1c
        /*02f2*/ 	.short	(.L_3315 - .L_3314)


	//   ....[0]....
.L_3314:
        /*02f4*/ 	.word	0x00002670


	//----- nvinfo : EIATTR_CRS_STACK_SIZE
	.align		4
.L_3315:
        /*02f8*/ 	.byte	0x04, 0x1e
        /*02fa*/ 	.short	(.L_3317 - .L_3316)
.L_3316:
        /*02fc*/ 	.word	0x00000000


	//----- nvinfo : EIATTR_CBANK_PARAM_SIZE
	.align		4
.L_3317:
        /*0300*/ 	.byte	0x03, 0x19
        /*0302*/ 	.short	0x0060


	//----- nvinfo : EIATTR_PARAM_CBANK
	.align		4
        /*0304*/ 	.byte	0x04, 0x0a
        /*0306*/ 	.short	(.L_3319 - .L_3318)
	.align		4
.L_3318:
        /*0308*/ 	.word	index@(.nv.constant0._ZN4vllm3moe44grouped_topk_fused_small_expert_count_kernelI13__nv_bfloat166__halfiLNS0_11ScoringFuncE1ELi512ELb0ELi22EEEvPT_PfPT1_PKT0_llllllbd)
        /*030c*/ 	.short	0x0210
        /*030e*/ 	.short	0x0060


	//----- nvinfo : EIATTR_SW_WAR
	.align		4
.L_3319:
        /*0310*/ 	.byte	0x04, 0x36
        /*0312*/ 	.short	(.L_3321 - .L_3320)
.L_3320:
        /*0314*/ 	.word	0x00000008
.L_3321:


//--------------------- .nv.info._ZN4vllm3moe44grouped_topk_fused_small_expert_count_kernelI13__nv_bfloat166__halfiLNS0_11ScoringFuncE1ELi256ELb1ELi8EEEvPT_PfPT1_PKT0_llllllbd --------------------------
	.section	.nv.info._ZN4vllm3moe44grouped_topk_fused_small_expert_count_kernelI13__nv_bfloat166__halfiLNS0_11ScoringFuncE1ELi256ELb1ELi8EEEvPT_PfPT1_PKT0_llllllbd,"",@"SHT_CUDA_INFO"
	.sectionflags	@""
	.align	4


	//----- nvinfo : EIATTR_CUDA_API_VERSION
	.align		4
        /*0000*/ 	.byte	0x04, 0x37
        /*0002*/ 	.short	(.L_3323 - .L_3322)
.L_3322:
        /*0004*/ 	.word	0x00000082


	//----- nvinfo : EIATTR_KPARAM_INFO
	.align		4
.L_3323:
        /*0008*/ 	.byte	0x04, 0x17
        /*000a*/ 	.short	(.L_3325 - .L_3324)
.L_3324:
        /*000c*/ 	.word	0x00000000
        /*0010*/ 	.short	0x000b
        /*0012*/ 	.short	0x0058
        /*0014*/ 	.byte	0x00, 0xf0, 0x21, 0x00


	//----- nvinfo : EIATTR_KPARAM_INFO
	.align		4
.L_3325:
        /*0018*/ 	.byte	0x04, 0x17
        /*001a*/ 	.short	(.L_3327 - .L_3326)
.L_3326:
        /*001c*/ 	.word	0x00000000
        /*0020*/ 	.short	0x000a
        /*0022*/ 	.short	0x0050
        /*0024*/ 	.byte	0x00, 0xf0, 0x05, 0x00


	//----- nvinfo : EIATTR_KPARAM_INFO
	.align		4
.L_3327:
        /*0028*/ 	.byte	0x04, 0x17
        /*002a*/ 	.short	(.L_3329 - .L_3328)
.L_3328:
        /*002c*/ 	.word	0x00000000
        /*0030*/ 	.short	0x0009
        /*0032*/ 	.short	0x0048
        /*0034*/ 	.byte	0x00, 0xf0, 0x21, 0x00


	//----- nvinfo : EIATTR_KPARAM_INFO
	.align		4
.L_3329:
        /*0038*/ 	.byte	0x04, 0x17
        /*003a*/ 	.short	(.L_3331 - .L_3330)
.L_3330:
        /*003c*/ 	.word	0x00000000
        /*0040*/ 	.short	0x0008
        /*0042*/ 	.short	0x0040
        /*0044*/ 	.byte	0x00, 0xf0, 0x21, 0x00


	//----- nvinfo : EIATTR_KPARAM_INFO
	.align		4
.L_3331:
        /*0048*/ 	.byte	0x04, 0x17
        /*004a*/ 	.short	(.L_3333 - .L_3332)
.L_3332:
        /*004c*/ 	.word	0x00000000
        /*0050*/ 	.short	0x0007
        /*0052*/ 	.short	0x0038
        /*0054*/ 	.byte	0x00, 0xf0, 0x21, 0x00


	//----- nvinfo : EIATTR_KPARAM_INFO
	.align		4
.L_3333:
        /*0058*/ 	.byte	0x04, 0x17
        /*005a*/ 	.short	(.L_3335 - .L_3334)
.L_3334:
        /*005c*/ 	.word	0x00000000
        /*0060*/ 	.short	0x0006
        /*0062*/ 	.short	0x0030
        /*0064*/ 	.byte	0x00, 0xf0, 0x21, 0x00


	//----- nvinfo : EIATTR_KPARAM_INFO
	.align		4
.L_3335:
        /*0068*/ 	.byte	0x04, 0x17
        /*006a*/ 	.short	(.L_3337 - .L_3336)
.L_3336:
        /*006c*/ 	.word	0x00000000
        /*0070*/ 	.short	0x0005
        /*0072*/ 	.short	0x0028
        /*0074*/ 	.byte	0x00, 0xf0, 0x21, 0x00


	//----- nvinfo : EIATTR_KPARAM_INFO
	.align		4
.L_3337:
        /*0078*/ 	.byte	0x04, 0x17
        /*007a*/ 	.short	(.L_3339 - .L_3338)
.L_3338:
        /*007c*/ 	.word	0x00000000
        /*0080*/ 	.short	0x0004
        /*0082*/ 	.short	0x0020
        /*0084*/ 	.byte	0x00, 0xf0, 0x21, 0x00


	//----- nvinfo : EIATTR_KPARAM_INFO
	.align		4
.L_3339:
        /*0088*/ 	.byte	0x04, 0x17
        /*008a*/ 	.short	(.L_3341 - .L_3340)
.L_3340:
        /*008c*/ 	.word	0x00000000
        /*0090*/ 	.short	0x0003
        /*0092*/ 	.short	0x0018
        /*0094*/ 	.byte	0x00, 0xf0, 0x21, 0x00


	//----- nvinfo : EIATTR_KPARAM_INFO
	.align		4
.L_3341:
        /*0098*/ 	.byte	0x04, 0x17
        /*009a*/ 	.short	(.L_3343 - .L_3342)
.L_3342:
        /*009c*/ 	.word	0x00000000
        /*00a0*/ 	.short	0x0002
        /*00a2*/ 	.short	0x0010
        /*00a4*/ 	.byte	0x00, 0xf0, 0x21, 0x00


	//----- nvinfo : EIATTR_KPARAM_INFO
	.align		4
.L_3343:
        /*00a8*/ 	.byte	0x04, 0x17
        /*00aa*/ 	.short	(.L_3345 - .L_3344)
.L_3344:
        /*00ac*/ 	.word	0x00000000
        /*00b0*/ 	.short	0x0001
        /*00b2*/ 	.short	0x0008
        /*00b4*/ 	.byte	0x00, 0xf0, 0x21, 0x00


	//----- nvinfo : EIATTR_KPARAM_INFO
	.align		4
.L_3345:
        /*00b8*/ 	.byte	0x04, 0x17
        /*00ba*/ 	.short	(.L_3347 - .L_3346)
.L_3346:
        /*00bc*/ 	.word	0x00000000
        /*00c0*/ 	.short	0x0000
        /*00c2*/ 	.short	0x0000
        /*00c4*/ 	.byte	0x00, 0xf0, 0x21, 0x00


	//----- nvinfo : EIATTR_SPARSE_MMA_MASK
	.align		4
.L_3347:
        /*00c8*/ 	.byte	0x03, 0x50
        /*00ca*/ 	.short	0x0000


	//----- nvinfo : EIATTR_MAXREG_COUNT
	.align		4
        /*00cc*/ 	.byte	0x03, 0x1b
        /*00ce*/ 	.short	0x00ff


	//----- nvinfo : EIATTR_NUM_BARRIERS
	.align		4
        /*00d0*/ 	.byte	0x02, 0x4c
        /*00d2*/ 	.byte	0x01
	.zero		1


	//----- nvinfo : EIATTR_MERCURY_ISA_VERSION
	.align		4
        /*00d4*/ 	.byte	0x03, 0x5f
        /*00d6*/ 	.short	0x0101


	//----- nvinfo : EIATTR_COOP_GROUP_MASK_REGIDS
	.align		4
        /*00d8*/ 	.byte	0x04, 0x29
        /*00da*/ 	.short	(.L_3349 - .L_3348)


	//   ....[0]....
.L_3348:
        /*00dc*/ 	.word	0xffffffff


	//   ....[1]....
        /*00e0*/ 	.word	0xffffffff


	//   ....[2]....
        /*00e4*/ 	.word	0xffffffff


	//   ....[3]....
        /*00e8*/ 	.word	0xffffffff


	//   ....[4]....
        /*00ec*/ 	.word	0xffffffff


	//   ....[5]....
        /*00f0*/ 	.word	0xffffffff


	//   ....[6]....
        /*00f4*/ 	.word	0xffffffff


	//   ....[7]....
        /*00f8*/ 	.word	0xffffffff


	//   ....[8]....
        /*00fc*/ 	.word	0xffffffff


	//   ....[9]....
        /*0100*/ 	.word	0xffffffff


	//   ....[10]....
        /*0104*/ 	.word	0xffffffff


	//   ....[11]....
        /*0108*/ 	.word	0xffffffff


	//   ....[12]....
        /*010c*/ 	.word	0xffffffff


	//   ....[13]....
        /*0110*/ 	.word	0xffffffff


	//   ....[14]....
        /*0114*/ 	.word	0xffffffff


	//   ....[15]....
        /*0118*/ 	.word	0xffffffff


	//   ....[16]....
        /*011c*/ 	.word	0xffffffff


	//   ....[17]....
        /*0120*/ 	.word	0xffffffff


	//   ....[18]....
        /*0124*/ 	.word	0xffffffff


	//   ....[19]....
        /*0128*/ 	.word	0xffffffff


	//   ....[20]....
        /*012c*/ 	.word	0xffffffff


	//   ....[21]....
        /*0130*/ 	.word	0xffffffff


	//   ....[22]....
        /*0134*/ 	.word	0xffffffff


	//   ....[23]....
        /*0138*/ 	.word	0xffffffff


	//   ....[24]....
        /*013c*/ 	.word	0xffffffff


	//   ....[25]....
        /*0140*/ 	.word	0xffffffff


	//   ....[26]....
        /*0144*/ 	.word	0xffffffff


	//   ....[27]....
        /*0148*/ 	.word	0xffffffff


	//   ....[28]....
        /*014c*/ 	.word	0xffffffff


	//   ....[29]....
        /*0150*/ 	.word	0xffffffff


	//   ....[30]....
        /*0154*/ 	.word	0xffffffff


	//   ....[31]....
        /*0158*/ 	.word	0xffffffff


	//   ....[32]....
        /*015c*/ 	.word	0xffffffff


	//   ....[33]....
        /*0160*/ 	.word	0xffffffff


	//   ....[34]....
        /*0164*/ 	.word	0xffffffff


	//   ....[35]....
        /*0168*/ 	.word	0xffffffff


	//   ....[36]....
        /*016c*/ 	.word	0xffffffff


	//   ....[37]....
        /*0170*/ 	.word	0xffffffff


	//   ....[38]....
        /*0174*/ 	.word	0xffffffff


	//   ....[39]....
        /*0178*/ 	.word	0xffffffff


	//   ....[40]....
        /*017c*/ 	.word	0xffffffff


	//   ....[41]....
        /*0180*/ 	.word	0xffffffff


	//   ....[42]....
        /*0184*/ 	.word	0xffffffff


	//   ....[43]....
        /*0188*/ 	.word	0xffffffff


	//   ....[44]....
        /*018c*/ 	.word	0xffffffff


	//   ....[45]....
        /*0190*/ 	.word	0xffffffff


	//   ....[46]....
        /*0194*/ 	.word	0xffffffff


	//   ....[47]....
        /*0198*/ 	.word	0xffffffff


	//   ....[48]....
        /*019c*/ 	.word	0xffffffff


	//   ....[49]....
        /*01a0*/ 	.word	0xffffffff


	//   ....[50]....
        /*01a4*/ 	.word	0xffffffff


	//   ....[51]....
        /*01a8*/ 	.word	0xffffffff


	//   ....[52]....
        /*01ac*/ 	.word	0xffffffff


	//   ....[53]....
        /*01b0*/ 	.word	0xffffffff


	//   ....[54]....
        /*01b4*/ 	.word	0xffffffff


	//   ....[55]....
        /*01b8*/ 	.word	0xffffffff


	//   ....[56]....
        /*01bc*/ 	.word	0xffffffff


	//   ....[57]....
        /*01c0*/ 	.word	0xffffffff


	//   ....[58]....
        /*01c4*/ 	.word	0xffffffff


	//   ....[59]....
        /*01c8*/ 	.word	0xffffffff


	//   ....[60]....
        /*01cc*/ 	.word	0xffffffff


	//   ....[61]....
        /*01d0*/ 	.word	0xffffffff


	//   ....[62]....
        /*01d4*/ 	.word	0xffffffff


	//   ....[63]....
        /*01d8*/ 	.word	0xffffffff


	//   ....[64]....
        /*01dc*/ 	.word	0xffffffff


	//   ....[65]....
        /*01e0*/ 	.word	0xffffffff


	//   ....[66]....
        /*01e4*/ 	.word	0xffffffff


	//   ....[67]....
        /*01e8*/ 	.word	0xffffffff


	//   ....[68]....
        /*01ec*/ 	.word	0xffffffff


	//   ....[69]....
        /*01f0*/ 	.word	0xffffffff


	//   ....[70]....
        /*01f4*/ 	.word	0xffffffff


	//   ....[71]....
        /*01f8*/ 	.word	0xffffffff


	//   ....[72]....
        /*01fc*/ 	.word	0xffffffff


	//   ....[73]....
        /*0200*/ 	.word	0xffffffff


	//   ....[74]....
        /*0204*/ 	.word	0xffffffff


	//   ....[75]....
        /*0208*/ 	.word	0xffffffff


	//   ....[76]....
        /*020c*/ 	.word	0xffffffff


	//   ....[77]....
        /*0210*/ 	.word	0xffffffff


	//   ....[78]....
        /*0214*/ 	.word	0xffffffff


	//   ....[79]....
        /*0218*/ 	.word	0xffffffff


	//   ....[80]....
        /*021c*/ 	.word	0xffffffff


	//   ....[81]....
        /*0220*/ 	.word	0xffffffff


	//   ....[82]....
        /*0224*/ 	.word	0xffffffff


	//   ....[83]....
        /*0228*/ 	.word	0xffffffff


	//   ....[84]....
        /*022c*/ 	.word	0xffffffff


	//   ....[85]....
        /*0230*/ 	.word	0xffffffff


	//   ....[86]....
        /*0234*/ 	.word	0xffffffff


	//   ....[87]....
        /*0238*/ 	.word	0xffffffff


	//   ....[88]....
        /*023c*/ 	.word	0xffffffff


	//   ....[89]....
        /*0240*/ 	.word	0xffffffff


	//   ....[90]....
        /*0244*/ 	.word	0xffffffff


	//   ....[91]....
        /*0248*/ 	.word	0xffffffff


	//----- nvinfo : EIATTR_COOP_GROUP_INSTR_OFFSETS
	.align		4
.L_3349:
        /*024c*/ 	.byte	0x04, 0x28
        /*024e*/ 	.short	(.L_3351 - .L_3350)


	//   ....[0]....
.L_3350:
        /*0250*/ 	.word	0x00000060


	//   ....[1]....
        /*0254*/ 	.word	0x00000250


	//   ....[2]....
        /*0258*/ 	.word	0x00000310


	//   ....[3]....
        /*025c*/ 	.word	0x00000350


	//   ....[4]....
        /*0260*/ 	.word	0x00000360


	//   ....[5]....
        /*0264*/ 	.word	0x000003b0


	//   ....[6]....
        /*0268*/ 	.word	0x000003c0


	//   ....[7]....
        /*026c*/ 	.word	0x00000420


	//   ....[8]....
        /*0270*/ 	.word	0x00000430


	//   ....[9]....
        /*0274*/ 	.word	0x00000480


	//   ....[10]....
        /*0278*/ 	.word	0x00000490


	//   ....[11]....
        /*027c*/ 	.word	0x00000530


	//   ....[12]....
        /*0280*/ 	.word	0x00000570


	//   ....[13]....
        /*0284*/ 	.word	0x00000580


	//   ....[14]....
        /*0288*/ 	.word	0x000005e0


	//   ....[15]....
        /*028c*/ 	.word	0x000005f0


	//   ....[16]....
        /*0290*/ 	.word	0x00000650


	//   ....[17]....
        /*0294*/ 	.word	0x00000660


	//   ....[18]....
        /*0298*/ 	.word	0x00000700


	//   ....[19]....
        /*029c*/ 	.word	0x00000730


	//   ....[20]....
        /*02a0*/ 	.word	0x000009b0


	//   ....[21]....
        /*02a4*/ 	.word	0x000009c0


	//   ....[22]....
        /*02a8*/ 	.word	0x00000a10


	//   ....[23]....
        /*02ac*/ 	.word	0x00000a20


	//   ....[24]....
        /*02b0*/ 	.word	0x00000a70


	//   ....[25]....
        /*02b4*/ 	.word	0x00000a80


	//   ....[26]....
        /*02b8*/ 	.word	0x00000ad0


	//   ....[27]....
        /*02bc*/ 	.word	0x00000ae0


	//   ....[28]....
        /*02c0*/ 	.word	0x00000b30


	//   ....[29]....
        /*02c4*/ 	.word	0x00000b40


	//   ....[30]....
        /*02c8*/ 	.word	0x00000be0


	//   ....[31]....
        /*02cc*/ 	.word	0x00000c20


	//   ....[32]....
        /*02d0*/ 	.word	0x00000c30


	//   ....[33]....
        /*02d4*/ 	.word	0x00000c80


	//   ....[34]....
        /*02d8*/ 	.word	0x00000c90


	//   ....[35]....
        /*02dc*/ 	.word	0x00000ce0


	//   ....[36]....
        /*02e0*/ 	.word	0x00000cf0


	//   ....[37]....
        /*02e4*/ 	.word	0x00000d40


	//   ....[38]....
        /*02e8*/ 	.word	0x00000d50


	//   ....[39]....
        /*02ec*/ 	.word	0x00000dd0


	//   ....[40]....
        /*02f0*/ 	.word	0x00000e10


	//   ....[41]....
        /*02f4*/ 	.word	0x00000e20


	//   ....[42]....
        /*02f8*/ 	.word	0x00000e70


	//   ....[43]....
        /*02fc*/ 	.word	0x00000e80


	//   ....[44]....
        /*0300*/ 	.word	0x00000ed0


	//   ....[45]....
        /*0304*/ 	.word	0x00000ee0


	//   ....[46]....
        /*0308*/ 	.word	0x00000f30


	//   ....[47]....
        /*030c*/ 	.word	0x00000f40


	//   ....[48]....
        /*0310*/ 	.word	0x00000fc0


	//   ....[49]....
        /*0314*/ 	.word	0x00001000


	//   ....[50]....
        /*0318*/ 	.word	0x00001010


	//   ....[51]....
        /*031c*/ 	.word	0x00001060


	//   ....[52]....
        /*0320*/ 	.word	0x00001070


	//   ....[53]....
        /*0324*/ 	.word	0x000010d0


	//   ....[54]....
        /*0328*/ 	.word	0x000010e0


	//   ....[55]....
        /*032c*/ 	.word	0x00001190


	//   ....[56]....
        /*0330*/ 	.word	0x000011e0


	//   ....[57]....
        /*0334*/ 	.word	0x00001940


	//   ....[58]....
        /*0338*/ 	.word	0x00001970


	//   ....[59]....
        /*033c*/ 	.word	0x000019f0


	//   ....[60]....
        /*0340*/ 	.word	0x00001a00


	//   ....[61]....
        /*0344*/ 	.word	0x00001a50


	//   ....[62]....
        /*0348*/ 	.word	0x00001a60


	//   ....[63]....
        /*034c*/ 	.word	0x00001ab0


	//   ....[64]....
        /*0350*/ 	.word	0x00001ac0


	//   ....[65]....
        /*0354*/ 	.word	0x00001b10


	//   ....[66]....
        /*0358*/ 	.word	0x00001b20


	//   ....[67]....
        /*035c*/ 	.word	0x00001bd0


	//   ....[68]....
        /*0360*/ 	.word	0x00001c00


	//   ....[69]....
        /*0364*/ 	.word	0x00001c80


	//   ....[70]....
        /*0368*/ 	.word	0x00001c90


	//   ....[71]....
        /*036c*/ 	.word	0x00001ce0


	//   ....[72]....
        /*0370*/ 	.word	0x00001cf0


	//   ....[73]....
        /*0374*/ 	.word	0x00001d40


	//   ....[74]....
        /*0378*/ 	.word	0x00001d50


	//   ....[75]....
        /*037c*/ 	.word	0x00001dc0


	//   ....[76]....
        /*0380*/ 	.word	0x00001dd0


	//   ....[77]....
        /*0384*/ 	.word	0x00001ec0


	//   ....[78]....
        /*0388*/ 	.word	0x00001ed0


	//   ....[79]....
        /*038c*/ 	.word	0x00001f20


	//   ....[80]....
        /*0390*/ 	.word	0x00001f30


	//   ....[81]....
        /*0394*/ 	.word	0x00001f80


	//   ....[82]....
        /*0398*/ 	.word	0x00001f90


	//   ....[83]....
        /*039c*/ 	.word	0x00001fe0


	//   ....[84]....
        /*03a0*/ 	.word	0x00001ff0


	//   ....[85]....
        /*03a4*/ 	.word	0x00002040


	//   ....[86]....
        /*03a8*/ 	.word	0x00002050


	//   ....[87]....
        /*03ac*/ 	.word	0x00002240


	//   ....[88]....
        /*03b0*/ 	.word	0x000022a0


	//   ....[89]....
        /*03b4*/ 	.word	0x000022c0


	//   ....[90]....
        /*03b8*/ 	.word	0x000022f0


	//   ....[91]....
        /*03bc*/ 	.word	0x00002320


	//----- nvinfo : EIATTR_EXIT_INSTR_OFFSETS
	.align		4
.L_3351:
        /*03c0*/ 	.byte	0x04, 0x1c
        /*03c2*/ 	.short	(.L_3353 - .L_3352)


	//   ....[0]....
.L_3352:
        /*03c4*/ 	.word	0x000000a0


	//   ....[1]....
        /*03c8*/ 	.word	0x000025f0


	//----- nvinfo : EIATTR_CRS_STACK_SIZE
	.align		4
.L_3353:
        /*03cc*/ 	.byte	0x04, 0x1e
        /*03ce*/ 	.short	(.L_3355 - .L_3354)
.L_3354:
        /*03d0*/ 	.word	0x00000000


	//----- nvinfo : EIATTR_CBANK_PARAM_SIZE
	.align		4
.L_3355:
        /*03d4*/ 	.byte	0x03, 0x19
        /*03d6*/ 	.short	0x0060


	//----- nvinfo : EIATTR_PARAM_CBANK
	.align		4
        /*03d8*/ 	.byte	0x04, 0x0a
        /*03da*/ 	.short	(.L_3357 - .L_3356)
	.align		4
.L_3356:
        /*03dc*/ 	.word	index@(.nv.constant0._ZN4vllm3moe44grouped_topk_fused_small_expert_count_kernelI13__nv_bfloat166__halfiLNS0_11ScoringFuncE1ELi256ELb1ELi8EEEvPT_PfPT1_PKT0_llllllbd)
        /*03e0*/ 	.short	0x0210
        /*03e2*/ 	.short	0x0060


	//----- nvinfo : EIATTR_SW_WAR
	.align		4
.L_3357:
        /*03e4*/ 	.byte	0x04, 0x36
        /*03e6*/ 	.short	(.L_3359 - .L_3358)
.L_3358:
        /*03e8*/ 	.word	0x00000008
.L_3359:


//--------------------- .nv.info._ZN4vllm3moe25grouped_topk_fused_kernelI13__nv_bfloat16fiLNS0_11ScoringFuncE1EEEvPT_PfPT1_PKT0_lllllbd --------------------------
	.section	.nv.info._ZN4vllm3moe25grouped_topk_fused_kernelI13__nv_bfloat16fiLNS0_11ScoringFuncE1EEEvPT_PfPT1_PKT0_lllllbd,"",@"SHT_CUDA_INFO"
	.sectionflags	@""
	.align	4


	//----- nvinfo : EIATTR_CUDA_API_VERSION
	.align		4
        /*0000*/ 	.byte	0x04, 0x37
        /*0002*/ 	.short	(.L_3361 - .L_3360)
.L_3360:
        /*0004*/ 	.word	0x00000082


	//----- nvinfo : EIATTR_KPARAM_INFO
	.align		4
.L_3361:
        /*0008*/ 	.byte	0x04, 0x17
        /*000a*/ 	.short	(.L_3363 - .L_3362)
.L_3362:
        /*000c*/ 	.word	0x00000000
        /*0010*/ 	.short	0x000a
        /*0012*/ 	.short	0x0050
        /*0014*/ 	.byte	0x00, 0xf0, 0x21, 0x00


	//----- nvinfo : EIATTR_KPARAM_INFO
	.align		4
.L_3363:
        /*0018*/ 	.byte	0x04, 0x17
        /*001a*/ 	.short	(.L_3365 - .L_3364)
.L_3364:
        /*001c*/ 	.word	0x00000000
        /*0020*/ 	.short	0x0009
        /*0022*/ 	.short	0x0048
        /*0024*/ 	.byte	0x00, 0xf0, 0x05, 0x00


	//----- nvinfo : EIATTR_KPARAM_INFO
	.align		4
.L_3365:
        /*0028*/ 	.byte	0x04, 0x17
        /*002a*/ 	.short	(.L_3367 - .L_3366)
.L_3366:
        /*002c*/ 	.word	0x00000000
        /*0030*/ 	.short	0x0008
        /*0032*/ 	.short	0x0040
        /*0034*/ 	.byte	0x00, 0xf0, 0x21, 0x00


	//----- nvinfo : EIATTR_KPARAM_INFO
	.align		4
.L_3367:
        /*0038*/ 	.byte	0x04, 0x17
        /*003a*/ 	.short	(.L_3369 - .L_3368)
.L_3368:
        /*003c*/ 	.word	0x00000000
        /*0040*/ 	.short	0x0007
        /*0042*/ 	.short	0x0038
        /*0044*/ 	.byte	0x00, 0xf0, 0x21, 0x00


	//----- nvinfo : EIATTR_KPARAM_INFO
	.align		4
.L_3369:
        /*0048*/ 	.byte	0x04, 0x17
        /*004a*/ 	.short	(.L_3371 - .L_3370)
.L_3370:
        /*004c*/ 	.word	0x00000000
        /*0050*/ 	.short	0x0006
        /*0052*/ 	.short	0x0030
        /*0054*/ 	.byte	0x00, 0xf0, 0x21, 0x00


	//----- nvinfo : EIATTR_KPARAM_INFO
	.align		4
.L_3371:
        /*0058*/ 	.byte	0x04, 0x17
        /*005a*/ 	.short	(.L_3373 - .L_3372)
.L_3372:
        /*005c*/ 	.word	0x00000000
        /*0060*/ 	.short	0x0005
        /*0062*/ 	.short	0x0028
        /*0064*/ 	.byte	0x00, 0xf0, 0x21, 0x00


	//----- nvinfo : EIATTR_KPARAM_INFO
	.align		4
.L_3373:
        /*0068*/ 	.byte	0x04, 0x17
        /*006a*/ 	.short	(.L_3375 - .L_3374)
.L_3374:
        /*006c*/ 	.word	0x00000000
        /*0070*/ 	.short	0x0004
        /*0072*/ 	.short	0x0020
        /*0074*/ 	.byte	0x00, 0xf0, 0x21, 0x00


	//----- nvinfo : EIATTR_KPARAM_INFO
	.align		4
.L_3375:
        /*0078*/ 	.byte	0x04, 0x17
        /*007a*/ 	.short	(.L_3377 - .L_3376)
.L_3376:
        /*007c*/ 	.word	0x00000000
        /*0080*/ 	.short	0x0003
        /*0082*/ 	.short	0x0018
        /*0084*/ 	.byte	0x00, 0xf0, 0x21, 0x00


	//----- nvinfo : EIATTR_KPARAM_INFO
	.align		4
.L_3377:
        /*0088*/ 	.byte	0x04, 0x17
        /*008a*/ 	.short	(.L_3379 - .L_3378)
.L_3378:
        /*008c*/ 	.word	0x00000000
        /*0090*/ 	.short	0x0002
        /*0092*/ 	.short	0x0010
        /*0094*/ 	.byte	0x00, 0xf0, 0x21, 0x00


	//----- nvinfo : EIATTR_KPARAM_INFO
	.align		4
.L_3379:
        /*0098*/ 	.byte	0x04, 0x17
        /*009a*/ 	.short	(.L_3381 - .L_3380)
.L_3380:
        /*009c*/ 	.word	0x00000000
        /*00a0*/ 	.short	0x0001
        /*00a2*/ 	.short	0x0008
        /*00a4*/ 	.byte	0x00, 0xf0, 0x21, 0x00


	//----- nvinfo : EIATTR_KPARAM_INFO
	.align		4
.L_3381:
        /*00a8*/ 	.byte	0x04, 0x17
        /*00aa*/ 	.short	(.L_3383 - .L_3382)
.L_3382:
        /*00ac*/ 	.word	0x00000000
        /*00b0*/ 	.short	0x0000
        /*00b2*/ 	.short	0x0000
        /*00b4*/ 	.byte	0x00, 0xf0, 0x21, 0x00


	//----- nvinfo : EIATTR_SPARSE_MMA_MASK
	.align		4
.L_3383:
        /*00b8*/ 	.byte	0x03, 0x50
        /*00ba*/ 	.short	0x0000


	//----- nvinfo : EIATTR_MAXREG_COUNT
	.align		4
        /*00bc*/ 	.byte	0x03, 0x1b
        /*00be*/ 	.short	0x00ff


	//----- nvinfo : EIATTR_NUM_BARRIERS
	.align		4
        /*00c0*/ 	.byte	0x02, 0x4c
        /*00c2*/ 	.byte	0x01
	.zero		1


	//----- nvinfo : EIATTR_MERCURY_ISA_VERSION
	.align		4
        /*00c4*/ 	.byte	0x03, 0x5f
        /*00c6*/ 	.short	0x0101


	//----- nvinfo : EIATTR_COOP_GROUP_MASK_REGIDS
	.align		4
        /*00c8*/ 	.byte	0x04, 0x29
        /*00ca*/ 	.short	(.L_3385 - .L_3384)


	//   ....[0]....
.L_3384:
        /*00cc*/ 	.word	0xffffffff


	//   ....[1]....
        /*00d0*/ 	.word	0xffffffff


	//   ....[2]....
        /*00d4*/ 	.word	0xffffffff


	//   ....[3]....
        /*00d8*/ 	.word	0xffffffff


	//   ....[4]....
        /*00dc*/ 	.word	0xffffffff


	//   ....[5]....
        /*00e0*/ 	.word	0xffffffff


	//   ....[6]....
        /*00e4*/ 	.word	0xffffffff


	//   ....[7]....
        /*00e8*/ 	.word	0xffffffff


	//   ....[8]....
        /*00ec*/ 	.word	0xffffffff


	//   ....[9]....
        /*00f0*/ 	.word	0xffffffff


	//   ....[10]....
        /*00f4*/ 	.word	0xffffffff


	//   ....[11]....
        /*00f8*/ 	.word	0xffffffff


	//   ....[12]....
        /*00fc*/ 	.word	0xffffffff


	//   ....[13]....
        /*0100*/ 	.word	0xffffffff


	//   ....[14]....
        /*0104*/ 	.word	0xffffffff


	//   ....[15]....
        /*0108*/ 	.word	0xffffffff


	//   ....[16]....
        /*010c*/ 	.word	0xffffffff


	//   ....[17]....
        /*0110*/ 	.word	0xffffffff


	//   ....[18]....
        /*0114*/ 	.word	0xffffffff


	//   ....[19]....
        /*0118*/ 	.word	0xffffffff


	//   ....[20]....
        /*011c*/ 	.word	0xffffffff


	//   ....[21]....
        /*0120*/ 	.word	0xffffffff


	//   ....[22]....
        /*0124*/ 	.word	0xffffffff


	//   ....[23]....
        /*0128*/ 	.word	0xffffffff


	//   ....[24]....
        /*012c*/ 	.word	0xffffffff


	//   ....[25]....
        /*0130*/ 	.word	0xffffffff


	//   ....[26]....
        /*0134*/ 	.word	0xffffffff


	//   ....[27]....
        /*0138*/ 	.word	0xffffffff


	//   ....[28]....
        /*013c*/ 	.word	0xffffffff


	//   ....[29]....
        /*0140*/ 	.word	0xffffffff


	//   ....[30]....
        /*0144*/ 	.word	0xffffffff


	//   ....[31]....
        /*0148*/ 	.word	0xffffffff


	//   ....[32]....
        /*014c*/ 	.word	0xffffffff


	//   ....[33]....
        /*0150*/ 	.word	0xffffffff


	//   ....[34]....
        /*0154*/ 	.word	0xffffffff


	//   ....[35]....
        /*0158*/ 	.word	0xffffffff


	//   ....[36]....
        /*015c*/ 	.word	0xffffffff


	//   ....[37]....
        /*0160*/ 	.word	0xffffffff


	//   ....[38]....
        /*0164*/ 	.word	0xffffffff


	//   ....[39]....
        /*0168*/ 	.word	0xffffffff


	//   ....[40]....
        /*016c*/ 	.word	0xffffffff


	//   ....[41]....
        /*0170*/ 	.word	0xffffffff


	//   ....[42]....
        /*0174*/ 	.word	0xffffffff


	//   ....[43]....
        /*0178*/ 	.word	0xffffffff


	//   ....[44]....
        /*017c*/ 	.word	0xffffffff


	//   ....[45]....
        /*0180*/ 	.word	0xffffffff


	//   ....[46]....
        /*0184*/ 	.word	0xffffffff


	//   ....[47]....
        /*0188*/ 	.word	0xffffffff


	//   ....[48]....
        /*018c*/ 	.word	0xffffffff


	//   ....[49]....
        /*0190*/ 	.word	0xffffffff


	//   ....[50]....
        /*0194*/ 	.word	0xffffffff


	//   ....[51]....
        /*0198*/ 	.word	0xffffffff


	//   ....[52]....
        /*019c*/ 	.word	0xffffffff


	//   ....[53]....
        /*01a0*/ 	.word	0xffffffff


	//   ....[54]....
        /*01a4*/ 	.word	0xffffffff


	//   ....[55]....
        /*01a8*/ 	.word	0xffffffff


	//   ....[56]....
        /*01ac*/ 	.word	0xffffffff


	//   ....[57]....
        /*01b0*/ 	.word	0xffffffff


	//   ....[58]....
        /*01b4*/ 	.word	0xffffffff


	//   ....[59]....
        /*01b8*/ 	.word	0xffffffff


	//   ....[60]....
        /*01bc*/ 	.word	0xffffffff


	//   ....[61]....
        /*01c0*/ 	.word	0xffffffff


	//   ....[62]....
        /*01c4*/ 	.word	0xffffffff


	//   ....[63]....
        /*01c8*/ 	.word	0xffffffff


	//   ....[64]....
        /*01cc*/ 	.word	0xffffffff


	//   ....[65]....
        /*01d0*/ 	.word	0xffffffff


	//   ....[66]....
        /*01d4*/ 	.word	0xffffffff


	//   ....[67]....
        /*01d8*/ 	.word	0xffffffff


	//   ....[68]....
        /*01dc*/ 	.word	0xffffffff


	//   ....[69]....
        /*01e0*/ 	.word	0xffffffff


	//   ....[70]....
        /*01e4*/ 	.word	0xffffffff


	//   ....[71]....
        /*01e8*/ 	.word	0xffffffff


	//   ....[72]....
        /*01ec*/ 	.word	0xffffffff


	//   ....[73]....
        /*01f0*/ 	.word	0xffffffff


	//   ....[74]....
        /*01f4*/ 	.word	0xffffffff


	//   ....[75]....
        /*01f8*/ 	.word	0xffffffff


	//   ....[76]....
        /*01fc*/ 	.word	0xffffffff


	//   ....[77]....
        /*0200*/ 	.word	0xffffffff


	//   ....[78]....
        /*0204*/ 	.word	0xffffffff


	//   ....[79]....
        /*0208*/ 	.word	0xffffffff


	//   ....[80]....
        /*020c*/ 	.word	0xffffffff


	//   ....[81]....
        /*0210*/ 	.word	0xffffffff


	//   ....[82]....
        /*0214*/ 	.word	0xffffffff


	//   ....[83]....
        /*0218*/ 	.word	0xffffffff


	//   ....[84]....
        /*021c*/ 	.word	0xffffffff


	//   ....[85]....
        /*0220*/ 	.word	0xffffffff


	//   ....[86]....
        /*0224*/ 	.word	0xffffffff


	//   ....[87]....
        /*0228*/ 	.word	0xffffffff


	//   ....[88]....
        /*022c*/ 	.word	0xffffffff


	//   ....[89]....
        /*0230*/ 	.word	0xffffffff


	//   ....[90]....
        /*0234*/ 	.word	0xffffffff


	//   ....[91]....
        /*0238*/ 	.word	0xffffffff


	//   ....[92]....
        /*023c*/ 	.word	0xffffffff


	//   ....[93]....
        /*0240*/ 	.word	0xffffffff


	//   ....[94]....
        /*0244*/ 	.word	0xffffffff


	//   ....[95]....
        /*0248*/ 	.word	0xffffffff


	//   ....[96]....
        /*024c*/ 	.word	0xffffffff


	//   ....[97]....
        /*0250*/ 	.word	0xffffffff


	//   ....[98]....
        /*0254*/ 	.word	0xffffffff


	//   ....[99]....
        /*0258*/ 	.word	0xffffffff


	//   ....[100]....
        /*025c*/ 	.word	0xffffffff


	//   ....[101]....
        /*0260*/ 	.word	0xffffffff


	//   ....[102]....
        /*0264*/ 	.word	0xffffffff


	//   ....[103]....
        /*0268*/ 	.word	0xffffffff


	//   ....[104]....
        /*026c*/ 	.word	0xffffffff


	//   ....[105]....
        /*0270*/ 	.word	0xffffffff


	//   ....[106]....
        /*0274*/ 	.word	0xffffffff


	//   ....[107]....
        /*0278*/ 	.word	0xffffffff


	//   ....[108]....
        /*027c*/ 	.word	0xffffffff


	//   ....[109]....
        /*0280*/ 	.word	0xffffffff


	//   ....[110]....
        /*0284*/ 	.word	0xffffffff


	//   ....[111]....
        /*0288*/ 	.word	0xffffffff


	//   ....[112]....
        /*028c*/ 	.word	0xffffffff


	//   ....[113]....
        /*0290*/ 	.word	0xffffffff


	//   ....[114]....
        /*0294*/ 	.word	0xffffffff


	//   ....[115]....
        /*0298*/ 	.word	0xffffffff


	//   ....[116]....
        /*029c*/ 	.word	0xffffffff


	//   ....[117]....
        /*02a0*/ 	.word	0xffffffff


	//   ....[118]....
        /*02a4*/ 	.word	0xffffffff


	//   ....[119]....
        /*02a8*/ 	.word	0xffffffff


	//   ....[120]....
        /*02ac*/ 	.word	0xffffffff


	//   ....[121]....
        /*02b0*/ 	.word	0xffffffff


	//   ....[122]....
        /*02b4*/ 	.word	0xffffffff


	//   ....[123]....
        /*02b8*/ 	.word	0xffffffff


	//   ....[124]....
        /*02bc*/ 	.word	0xffffffff


	//   ....[125]....
        /*02c0*/ 	.word	0xffffffff


	//   ....[126]....
        /*02c4*/ 	.word	0xffffffff


	//   ....[127]....
        /*02c8*/ 	.word	0xffffffff


	//   ....[128]....
        /*02cc*/ 	.word	0xffffffff


	//   ....[129]....
        /*02d0*/ 	.word	0xffffffff


	//   ....[130]....
        /*02d4*/ 	.word	0xffffffff


	//   ....[131]....
        /*02d8*/ 	.word	0xffffffff


	//   ....[132]....
        /*02dc*/ 	.word	0xffffffff


	//   ....[133]....
        /*02e0*/ 	.word	0xffffffff


	//   ....[134]....
        /*02e4*/ 	.word	0xffffffff


	//   ....[135]....
        /*02e8*/ 	.word	0xffffffff


	//   ....[136]....
        /*02ec*/ 	.word	0xffffffff


	//   ....[137]....
        /*02f0*/ 	.word	0xffffffff


	//   ....[138]....
        /*02f4*/ 	.word	0xffffffff


	//   ....[139]....
        /*02f8*/ 	.word	0xffffffff


	//   ....[140]....
        /*02fc*/ 	.word	0xffffffff


	//   ....[141]....
        /*0300*/ 	.word	0xffffffff


	//   ....[142]....
        /*0304*/ 	.word	0xffffffff


	//   ....[143]....
        /*0308*/ 	.word	0xffffffff


	//   ....[144]....
        /*030c*/ 	.word	0xffffffff


	//   ....[145]....
        /*0310*/ 	.word	0xffffffff


	//   ....[146]....
        /*0314*/ 	.word	0xffffffff


	//   ....[147]....
        /*0318*/ 	.word	0xffffffff


	//   ....[148]....
        /*031c*/ 	.word	0xffffffff


	//   ....[149]....
        /*0320*/ 	.word	0xffffffff


	//   ....[150]....
        /*0324*/ 	.word	0xffffffff


	//   ....[151]....
        /*0328*/ 	.word	0xffffffff


	//   ....[152]....
        /*032c*/ 	.word	0xffffffff


	//   ....[153]....
        /*0330*/ 	.word	0xffffffff


	//   ....[154]....
        /*0334*/ 	.word	0xffffffff


	//   ....[155]....
        /*0338*/ 	.word	0xffffffff


	//   ....[156]....
        /*033c*/ 	.word	0xffffffff


	//   ....[157]....
        /*0340*/ 	.word	0xffffffff


	//   ....[158]....
        /*0344*/ 	.word	0xffffffff


	//   ....[159]....
        /*0348*/ 	.word	0xffffffff


	//   ....[160]....
        /*034c*/ 	.word	0xffffffff


	//   ....[161]....
        /*0350*/ 	.word	0xffffffff


	//   ....[162]....
        /*0354*/ 	.word	0xffffffff


	//   ....[163]....
        /*0358*/ 	.word	0xffffffff


	//   ....[164]....
        /*035c*/ 	.word	0xffffffff


	//   ....[165]....
        /*0360*/ 	.word	0xffffffff


	//   ....[166]....
        /*0364*/ 	.word	0xffffffff


	//   ....[167]....
        /*0368*/ 	.word	0xffffffff


	//   ....[168]....
        /*036c*/ 	.word	0xffffffff


	//   ....[169]....
        /*0370*/ 	.word	0xffffffff


	//   ....[170]....
        /*0374*/ 	.word	0xffffffff


	//   ....[171]....
        /*0378*/ 	.word	0xffffffff


	//   ....[172]....
        /*037c*/ 	.word	0xffffffff


	//   ....[173]....
        /*0380*/ 	.word	0xffffffff


	//   ....[174]....
        /*0384*/ 	.word	0xffffffff


	//   ....[175]....
        /*0388*/ 	.word	0xffffffff


	//   ....[176]....
        /*038c*/ 	.word	0xffffffff


	//   ....[177]....
        /*0390*/ 	.word	0xffffffff


	//   ....[178]....
        /*0394*/ 	.word	0xffffffff


	//   ....[179]....
        /*0398*/ 	.word	0xffffffff


	//   ....[180]....
        /*039c*/ 	.word	0xffffffff


	//   ....[181]....
        /*03a0*/ 	.word	0xffffffff


	//   ....[182]....
        /*03a4*/ 	.word	0xffffffff


	//   ....[183]....
        /*03a8*/ 	.word	0xffffffff


	//   ....[184]....
        /*03ac*/ 	.word	0xffffffff


	//   ....[185]....
        /*03b0*/ 	.word	0xffffffff


	//   ....[186]....
        /*03b4*/ 	.word	0x05000002


	//   ....[187]....
        /*03b8*/ 	.word	0x05000002


	//   ....[188]....
        /*03bc*/ 	.word	0x05000002


	//   ....[189]....
        /*03c0*/ 	.word	0x05000002


	//   ....[190]....
        /*03c4*/ 	.word	0x05000002


	//   ....[191]....
        /*03c8*/ 	.word	0x05000002


	//   ....[192]....
        /*03cc*/ 	.word	0x05000002


	//   ....[193]....
        /*03d0*/ 	.word	0x05000002


	//   ....[194]....
        /*03d4*/ 	.word	0x05000002


	//   ....[195]....
        /*03d8*/ 	.word	0x05000002


	//   ....[196]....
        /*03dc*/ 	.word	0x05000002


	//   ....[197]....
        /*03e0*/ 	.word	0x05000002


	//   ....[198]....
        /*03e4*/ 	.word	0x05000002


	//   ....[199]....
        /*03e8*/ 	.word	0x05000002


	//   ....[200]....
        /*03ec*/ 	.word	0x05000002


	//   ....[201]....
        /*03f0*/ 	.word	0x05000002


	//   ....[202]....
        /*03f4*/ 	.word	0x05000002


	//   ....[203]....
        /*03f8*/ 	.word	0x05000002


	//   ....[204]....
        /*03fc*/ 	.word	0x05000002


	//   ....[205]....
        /*0400*/ 	.word	0x05000002


	//   ....[206]....
        /*0404*/ 	.word	0x05000002


	//   ....[207]....
        /*0408*/ 	.word	0x05000002


	//   ....[208]....
        /*040c*/ 	.word	0x05000002


	//   ....[209]....
        /*0410*/ 	.word	0x05000002


	//   ....[210]....
        /*0414*/ 	.word	0x05000002


	//   ....[211]....
        /*0418*/ 	.word	0x05000002


	//   ....[212]....
        /*041c*/ 	.word	0x05000002


	//   ....[213]....
        /*0420*/ 	.word	0x05000002


	//   ....[214]....
        /*0424*/ 	.word	0x05000002


	//   ....[215]....
        /*0428*/ 	.word	0x05000002


	//   ....[216]....
        /*042c*/ 	.word	0x05000002


	//   ....[217]....
        /*0430*/ 	.word	0x05000002


	//   ....[218]....
        /*0434*/ 	.word	0x05000002


	//   ....[219]....
        /*0438*/ 	.word	0x05000002


	//   ....[220]....
        /*043c*/ 	.word	0x05000002


	//   ....[221]....
        /*0440*/ 	.word	0x05000002


	//   ....[222]....
        /*0444*/ 	.word	0x05000002


	//   ....[223]....
        /*0448*/ 	.word	0x05000002


	//   ....[224]....
        /*044c*/ 	.word	0x05000002


	//   ....[225]....
        /*0450*/ 	.word	0x05000002


	//   ....[226]....
        /*0454*/ 	.word	0x05000002


	//   ....[227]....
        /*0458*/ 	.word	0x05000002


	//   ....[228]....
        /*045c*/ 	.word	0x05000002


	//   ....[229]....
        /*0460*/ 	.word	0x05000002


	//   ....[230]....
        /*0464*/ 	.word	0x05000002


	//   ....[231]....
        /*0468*/ 	.word	0x05000002


	//   ....[232]....
        /*046c*/ 	.word	0x05000002


	//   ....[233]....
        /*0470*/ 	.word	0x05000002


	//----- nvinfo : EIATTR_COOP_GROUP_INSTR_OFFSETS
	.align		4
.L_3385:
        /*0474*/ 	.byte	0x04, 0x28
        /*0476*/ 	.short	(.L_3387 - .L_3386)


	//   ....[0]....
.L_3386:
        /*0478*/ 	.word	0x00001520


	//   ....[1]....
        /*047c*/ 	.word	0x00001570


	//   ....[2]....
        /*0480*/ 	.word	0x000015b0


	//   ....[3]....
        /*0484*/ 	.word	0x000015f0


	//   ....[4]....
        /*0488*/ 	.word	0x00001630


	//   ....[5]....
        /*048c*/ 	.word	0x00001680


	//   ....[6]....
        /*0490*/ 	.word	0x00001700


	//   ....[7]....
        /*0494*/ 	.word	0x00001740


	//   ....[8]....
        /*0498*/ 	.word	0x00001780


	//   ....[9]....
        /*049c*/ 	.word	0x000017c0


	//   ....[10]....
        /*04a0*/ 	.word	0x00001800


	//   ....[11]....
        /*04a4*/ 	.word	0x00001a70


	//   ....[12]....
        /*04a8*/ 	.word	0x00001bd0


	//   ....[13]....
        /*04ac*/ 	.word	0x00001c60


	//   ....[14]....
        /*04b0*/ 	.word	0x00001c70


	//   ....[15]....
        /*04b4*/ 	.word	0x00001d10


	//   ....[16]....
        /*04b8*/ 	.word	0x00001d40


	//   ....[17]....
        /*04bc*/ 	.word	0x00001de0


	//   ....[18]....
        /*04c0*/ 	.word	0x00001df0


	//   ....[19]....
        /*04c4*/ 	.word	0x00001e90


	//   ....[20]....
        /*04c8*/ 	.word	0x00001eb0


	//   ....[21]....
        /*04cc*/ 	.word	0x00001f50


	//   ....[22]....
        /*04d0*/ 	.word	0x00001f60


	//   ....[23]....
        /*04d4*/ 	.word	0x00002000


	//   ....[24]....
        /*04d8*/ 	.word	0x00002010


	//   ....[25]....
        /*04dc*/ 	.word	0x000020f0


	//   ....[26]....
        /*04e0*/ 	.word	0x00002100


	//   ....[27]....
        /*04e4*/ 	.word	0x000021b0


	//   ....[28]....
        /*04e8*/ 	.word	0x000021c0


	//   ....[29]....
        /*04ec*/ 	.word	0x00002250


	//   ....[30]....
        /*04f0*/ 	.word	0x00002260


	//   ....[31]....
        /*04f4*/ 	.word	0x000022f0


	//   ....[32]....
        /*04f8*/ 	.word	0x00002300


	//   ....[33]....
        /*04fc*/ 	.word	0x00002390


	//   ....[34]....
        /*0500*/ 	.word	0x000023a0


	//   ....[35]....
        /*0504*/ 	.word	0x00002430


	//   ....[36]....
        /*0508*/ 	.word	0x00002440


	//   ....[37]....
        /*050c*/ 	.word	0x000024d0


	//   ....[38]....
        /*0510*/ 	.word	0x000024e0


	//   ....[39]....
        /*0514*/ 	.word	0x00002570


	//   ....[40]....
        /*0518*/ 	.word	0x00002580


	//   ....[41]....
        /*051c*/ 	.word	0x00002610


	//   ....[42]....
        /*0520*/ 	.word	0x00002620


	//   ....[43]....
        /*0524*/ 	.word	0x00002730


	//   ....[44]....
        /*0528*/ 	.word	0x00002740


	//   ....[45]....
        /*052c*/ 	.word	0x000027d0


	//   ....[46]....
        /*0530*/ 	.word	0x000027e0


	//   ....[47]....
        /*0534*/ 	.word	0x00002870


	//   ....[48]....
        /*0538*/ 	.word	0x00002880


	//   ....[49]....
        /*053c*/ 	.word	0x00002910


	//   ....[50]....
        /*0540*/ 	.word	0x00002920


	//   ....[51]....
        /*0544*/ 	.word	0x000029c0


	//   ....[52]....
        /*0548*/ 	.word	0x000029d0


	//   ....[53]....
        /*054c*/ 	.word	0x00002a70


	//   ....[54]....
        /*0550*/ 	.word	0x00002b40


	//   ....[55]....
        /*0554*/ 	.word	0x00002b70


	//   ....[56]....
        /*0558*/ 	.word	0x00002c20


	//   ....[57]....
        /*055c*/ 	.word	0x00002c50


	//   ....[58]....
        /*0560*/ 	.word	0x00002cf0


	//   ....[59]....
        /*0564*/ 	.word	0x00002d00


	//   ....[60]....
        /*0568*/ 	.word	0x00002db0


	//   ....[61]....
        /*056c*/ 	.word	0x00002dc0


	//   ....[62]....
        /*0570*/ 	.word	0x00002e60


	//   ....[63]....
        /*0574*/ 	.word	0x00002e70


	//   ....[64]....
        /*0578*/ 	.word	0x00002f10


	//   ....[65]....
        /*057c*/ 	.word	0x00002f20


	//   ....[66]....
        /*0580*/ 	.word	0x00003000


	//   ....[67]....
        /*0584*/ 	.word	0x00003010


	//   ....[68]....
        /*0588*/ 	.word	0x000030c0


	//   ....[69]....
        /*058c*/ 	.word	0x000030d0


	//   ....[70]....
        /*0590*/ 	.word	0x00003160


	//   ....[71]....
        /*0594*/ 	.word	0x00003170


	//   ....[72]....
        /*0598*/ 	.word	0x00003200


	//   ....[73]....
        /*059c*/ 	.word	0x00003210


	//   ....[74]....
        /*05a0*/ 	.word	0x000032a0


	//   ....[75]....
        /*05a4*/ 	.word	0x000032b0


	//   ....[76]....
        /*05a8*/ 	.word	0x00003340


	//   ....[77]....
        /*05ac*/ 	.word	0x00003350


	//   ....[78]....
        /*05b0*/ 	.word	0x000033e0


	//   ....[79]....
        /*05b4*/ 	.word	0x000033f0


	//   ....[80]....
        /*05b8*/ 	.word	0x00003480


	//   ....[81]....
        /*05bc*/ 	.word	0x00003490


	//   ....[82]....
        /*05c0*/ 	.word	0x00003520


	//   ....[83]....
        /*05c4*/ 	.word	0x00003530


	//   ....[84]....
        /*05c8*/ 	.word	0x00003650


	//   ....[85]....
        /*05cc*/ 	.word	0x00003660


	//   ....[86]....
        /*05d0*/ 	.word	0x000036f0


	//   ....[87]....
        /*05d4*/ 	.word	0x00003700


	//   ....[88]....
        /*05d8*/ 	.word	0x00003790


	//   ....[89]....
        /*05dc*/ 	.word	0x000037a0


	//   ....[90]....
        /*05e0*/ 	.word	0x00003830


	//   ....[91]....
        /*05e4*/ 	.word	0x00003840


	//   ....[92]....
        /*05e8*/ 	.word	0x000038d0


	//   ....[93]....
        /*05ec*/ 	.word	0x000038e0


	//   ....[94]....
        /*05f0*/ 	.word	0x00003970


	//   ....[95]....
        /*05f4*/ 	.word	0x00003e00


	//   ....[96]....
        /*05f8*/ 	.word	0x000040a0


	//   ....[97]....
        /*05fc*/ 	.word	0x000041f0


	//   ....[98]....
        /*0600*/ 	.word	0x00004250


	//   ....[99]....
        /*0604*/ 	.word	0x00004260


	//   ....[100]....
        /*0608*/ 	.word	0x00004300


	//   ....[101]....
        /*060c*/ 	.word	0x00004310


	//   ....[102]....
        /*0610*/ 	.word	0x000043b0


	//   ....[103]....
        /*0614*/ 	.word	0x000043c0


	//   ....[104]....
        /*0618*/ 	.word	0x00004460


	//   ....[105]....
        /*061c*/ 	.word	0x00004470


	//   ....[106]....
        /*0620*/ 	.word	0x00004510


	//   ....[107]....
        /*0624*/ 	.word	0x00004520


	//   ....[108]....
        /*0628*/ 	.word	0x000045c0


	//   ....[109]....
        /*062c*/ 	.word	0x000045d0


	//   ....[110]....
        /*0630*/ 	.word	0x00004670


	//   ....[111]....
        /*0634*/ 	.word	0x00004680


	//   ....[112]....
        /*0638*/ 	.word	0x00004710


	//   ....[113]....
        /*063c*/ 	.word	0x00004720


	//   ....[114]....
        /*0640*/ 	.word	0x000047b0


	//   ....[115]....
        /*0644*/ 	.word	0x000047c0


	//   ....[116]....
        /*0648*/ 	.word	0x00004850


	//   ....[117]....
        /*064c*/ 	.word	0x00004860


	//   ....[118]....
        /*0650*/ 	.word	0x000048f0


	//   ....[119]....
        /*0654*/ 	.word	0x00004900


	//   ....[120]....
        /*0658*/ 	.word	0x00004990


	//   ....[121]....
        /*065c*/ 	.word	0x000049a0


	//   ....[122]....
        /*0660*/ 	.word	0x00004a30


	//   ....[123]....
        /*0664*/ 	.word	0x00004a40


	//   ....[124]....
        /*0668*/ 	.word	0x00004ad0


	//   ....[125]....
        /*066c*/ 	.word	0x00004ae0


	//   ....[126]....
        /*0670*/ 	.word	0x00004b70


	//   ....[127]....
        /*0674*/ 	.word	0x00004b80


	//   ....[128]....
        /*0678*/ 	.word	0x00004ca0


	//   ....[129]....
        /*067c*/ 	.word	0x00004cb0


	//   ....[130]....
        /*0680*/ 	.word	0x00004d40


	//   ....[131]....
        /*0684*/ 	.word	0x00004d50


	//   ....[132]....
        /*0688*/ 	.word	0x00004de0


	//   ....[133]....
        /*068c*/ 	.word	0x00004df0


	//   ....[134]....
        /*0690*/ 	.word	0x00004e80


	//   ....[135]....
        /*0694*/ 	.word	0x00004e90


	//   ....[136]....
        /*0698*/ 	.word	0x00004f20


	//   ....[137]....
        /*069c*/ 	.word	0x00004f30


	//   ....[138]....
        /*06a0*/ 	.word	0x00004fb0


	//   ....[139]....
        /*06a4*/ 	.word	0x00004fc0


	//   ....[140]....
        /*06a8*/ 	.word	0x00005010


	//   ....[141]....
        /*06ac*/ 	.word	0x000051a0


	//   ....[142]....
        /*06b0*/ 	.word	0x000051c0


	//   ....[143]....
        /*06b4*/ 	.word	0x00005270


	//   ....[144]....
        /*06b8*/ 	.word	0x00005280


	//   ....[145]....
        /*06bc*/ 	.word	0x00005350


	//   ....[146]....
        /*06c0*/ 	.word	0x00005360


	//   ....[147]....
        /*06c4*/ 	.word	0x00005410


	//   ....[148]....
        /*06c8*/ 	.word	0x00005420


	//   ....[149]....
        /*06cc*/ 	.word	0x000054f0


	//   ....[150]....
        /*06d0*/ 	.word	0x00005500


	//   ....[151]....
        /*06d4*/ 	.word	0x000055c0


	//   ....[152]....
        /*06d8*/ 	.word	0x000055d0


	//   ....[153]....
        /*06dc*/ 	.word	0x00005690


	//   ....[154]....
        /*06e0*/ 	.word	0x000056a0


	//   ....[155]....
        /*06e4*/ 	.word	0x00005750


	//   ....[156]....
        /*06e8*/ 	.word	0x00005760


	//   ....[157]....
        /*06ec*/ 	.word	0x00005810


	//   ....[158]....
        /*06f0*/ 	.word	0x00005820


	//   ....[159]....
        /*06f4*/ 	.word	0x000058d0


	//   ....[160]....
        /*06f8*/ 	.word	0x000058e0


	//   ....[161]....
        /*06fc*/ 	.word	0x00005990


	//   ....[162]....
        /*0700*/ 	.word	0x000059a0


	//   ....[163]....
        /*0704*/ 	.word	0x00005a50


	//   ....[164]....
        /*0708*/ 	.word	0x00005a60


	//   ....[165]....
        /*070c*/ 	.word	0x00005b10


	//   ....[166]....
        /*0710*/ 	.word	0x00005b20


	//   ....[167]....
        /*0714*/ 	.word	0x00005bd0


	//   ....[168]....
        /*0718*/ 	.word	0x00005be0


	//   ....[169]....
        /*071c*/ 	.word	0x00005c90


	//   ....[170]....
        /*0720*/ 	.word	0x00005ca0


	//   ....[171]....
        /*0724*/ 	.word	0x00005de0


	//   ....[172]....
        /*0728*/ 	.word	0x00005df0


	//   ....[173]....
        /*072c*/ 	.word	0x00005e90


	//   ....[174]....
        /*0730*/ 	.word	0x00005ea0


	//   ....[175]....
        /*0734*/ 	.word	0x00005f40


	//   ....[176]....
        /*0738*/ 	.word	0x00005f50


	//   ....[177]....
        /*073c*/ 	.word	0x00005ff0


	//   ....[178]....
        /*0740*/ 	.word	0x00006000


	//   ....[179]....
        /*0744*/ 	.word	0x000060a0


	//   ....[180]....
        /*0748*/ 	.word	0x000060b0


	//   ....[181]....
        /*074c*/ 	.word	0x00006390


	//   ....[182]....
        /*0750*/ 	.word	0x000063b0


	//   ....[183]....
        /*0754*/ 	.word	0x000063d0


	//   ....[184]....
        /*0758*/ 	.word	0x000063f0


	//   ....[185]....
        /*075c*/ 	.word	0x00006410


	//   ....[186]....
        /*0760*/ 	.word	0x00006bd0


	//   ....[187]....
        /*0764*/ 	.word	0x00006c60


	//   ....[188]....
        /*0768*/ 	.word	0x00006d00


	//   ....[189]....
        /*076c*/ 	.word	0x00006dd0


	//   ....[190]....
        /*0770*/ 	.word	0x00006e20


	//   ....[191]....
        /*0774*/ 	.word	0x00006f10


	//   ....[192]....
        /*0778*/ 	.word	0x00006f60


	//   ....[193]....
        /*077c*/ 	.word	0x00007030


	//   ....[194]....
        /*0780*/ 	.word	0x00007080


	//   ....[195]....
        /*0784*/ 	.word	0x00007180


	//   ....[196]....
        /*0788*/ 	.word	0x000071d0


	//   ....[197]....
        /*078c*/ 	.word	0x000072b0


	//   ....[198]....
        /*0790*/ 	.word	0x00007300


	//   ....[199]....
        /*0794*/ 	.word	0x000073f0


	//   ....[200]....
        /*0798*/ 	.word	0x00007440


	//   ....[201]....
        /*079c*/ 	.word	0x00007520


	//   ....[202]....
        /*07a0*/ 	.word	0x00007570


	//   ....[203]....
        /*07a4*/ 	.word	0x00007650


	//   ....[204]....
        /*07a8*/ 	.word	0x000076a0


	//   ....[205]....
        /*07ac*/ 	.word	0x00007780


	//   ....[206]....
        /*07b0*/ 	.word	0x000077d0


	//   ....[207]....
        /*07b4*/ 	.word	0x000078b0


	//   ....[208]....
        /*07b8*/ 	.word	0x00007900


	//   ....[209]....
        /*07bc*/ 	.word	0x000079e0


	//   ....[210]....
        /*07c0*/ 	.word	0x00007a30


	//   ....[211]....
        /*07c4*/ 	.word	0x00007b10


	//   ....[212]....
        /*07c8*/ 	.word	0x00007b60


	//   ....[213]....
        /*07cc*/ 	.word	0x00007c40


	//   ....[214]....
        /*07d0*/ 	.word	0x00007c90


	//   ....[215]....
        /*07d4*/ 	.word	0x00007d70


	//   ....[216]....
        /*07d8*/ 	.word	0x00007dc0


	//   ....[217]....
        /*07dc*/ 	.word	0x00007f20


	//   ....[218]....
        /*07e0*/ 	.word	0x00007f70


	//   ....[219]....
        /*07e4*/ 	.word	0x00008060


	//   ....[220]....
        /*07e8*/ 	.word	0x000080b0


	//   ....[221]....
        /*07ec*/ 	.word	0x000081a0


	//   ....[222]....
        /*07f0*/ 	.word	0x000081f0


	//   ....[223]....
        /*07f4*/ 	.word	0x000082e0


	//   ....[224]....
        /*07f8*/ 	.word	0x00008330


	//   ....[225]....
        /*07fc*/ 	.word	0x00008420


	//   ....[226]....
        /*0800*/ 	.word	0x00008470


	//   ....[227]....
        /*0804*/ 	.word	0x00008520


	//   ....[228]....
        /*0808*/ 	.word	0x000085c0


	//   ....[229]....
        /*080c*/ 	.word	0x00008660


	//   ....[230]....
        /*0810*/ 	.word	0x000086e0


	//   ....[231]....
        /*0814*/ 	.word	0x00008740


	//   ....[232]....
        /*0818*/ 	.word	0x000087a0


	//   ....[233]....
        /*081c*/ 	.word	0x00008800


	//----- nvinfo : EIATTR_EXIT_INSTR_OFFSETS
	.align		4
.L_3387:
        /*0820*/ 	.byte	0x04, 0x1c
        /*0822*/ 	.short	(.L_3389 - .L_3388)


	//   ....[0]....
.L_3388:
        /*0824*/ 	.word	0x00000070


	//   ....[1]....
        /*0828*/ 	.word	0x000000f0


	//   ....[2]....
        /*082c*/ 	.word	0x00001890


	//   ....[3]....
        /*0830*/ 	.word	0x00006640


	//   ....[4]....
        /*0834*/ 	.word	0x00006b80


	//----- nvinfo : EIATTR_CRS_STACK_SIZE
	.align		4
.L_3389:
        /*0838*/ 	.byte	0x04, 0x1e
        /*083a*/ 	.short	(.L_3391 - .L_3390)
.L_3390:
        /*083c*/ 	.word	0x00000000


	//----- nvinfo : EIATTR_CBANK_PARAM_SIZE
	.align		4
.L_3391:
        /*0840*/ 	.byte	0x03, 0x19
        /*0842*/ 	.short	0x0058


	//----- nvinfo : EIATTR_PARAM_CBANK
	.align		4
        /*0844*/ 	.byte	0x04, 0x0a
        /*0846*/ 	.short	(.L_3393 - .L_3392)
	.align		4
.L_3392:
        /*0848*/ 	.word	index@(.nv.constant0._ZN4vllm3moe25grouped_topk_fused_kernelI13__nv_bfloat16fiLNS0_11ScoringFuncE1EEEvPT_PfPT1_PKT0_lllllbd)
        /*084c*/ 	.short	0x0210
        /*084e*/ 	.short	0x0058


	//----- nvinfo : EIATTR_SW_WAR
	.align		4
.L_3393:
        /*0850*/ 	.byte	0x04, 0x36
        /*0852*/ 	.short	(.L_3395 - .L_3394)
.L_3394:
        /*0854*/ 	.word	0x00000008
.L_3395:


//--------------------- .nv.info._ZN4vllm3moe44grouped_topk_fused_small_expert_count_kernelI13__nv_bfloat16fiLNS0_11ScoringFuncE1ELi128ELb0ELi8EEEvPT_PfPT1_PKT0_llllllbd --------------------------
	.section	.nv.info._ZN4vllm3moe44grouped_topk_fused_small_expert_count_kernelI13__nv_bfloat16fiLNS0_11ScoringFuncE1ELi128ELb0ELi8EEEvPT_PfPT1_PKT0_llllllbd,"",@"SHT_CUDA_INFO"
	.sectionflags	@""
	.align	4


	//----- nvinfo : EIATTR_CUDA_API_VERSION
	.align		4
        /*0000*/ 	.byte	0x04, 0x37
        /*0002*/ 	.short	(.L_3397 - .L_3396)
.L_3396:
        /*0004*/ 	.word	0x00000082


	//----- nvinfo : EIATTR_KPARAM_INFO
	.align		4
.L_3397:
        /*0008*/ 	.byte	0x04, 0x17
        /*000a*/ 	.short	(.L_3399 - .L_3398)
.L_3398:
        /*000c*/ 	.word	0x00000000
        /*0010*/ 	.short	0x000b
        /*0012*/ 	.short	0x0058
        /*0014*/ 	.byte	0x00, 0xf0, 0x21, 0x00


	//----- nvinfo : EIATTR_KPARAM_INFO
	.align		4
.L_3399:
        /*0018*/ 	.byte	0x04, 0x17
        /*001a*/ 	.short	(.L_3401 - .L_3400)
.L_3400:
        /*001c*/ 	.word	0x00000000
        /*0020*/ 	.short	0x000a
        /*0022*/ 	.short	0x0050
        /*0024*/ 	.byte	0x00, 0xf0, 0x05, 0x00


	//----- nvinfo : EIATTR_KPARAM_INFO
	.align		4
.L_3401:
        /*0028*/ 	.byte	0x04, 0x17
        /*002a*/ 	.short	(.L_3403 - .L_3402)
.L_3402:
        /*002c*/ 	.word	0x00000000
        /*0030*/ 	.short	0x0009
        /*0032*/ 	.short	0x0048
        /*0034*/ 	.byte	0x00, 0xf0, 0x21, 0x00


	//----- nvinfo : EIATTR_KPARAM_INFO
	.align		4
.L_3403:
        /*0038*/ 	.byte	0x04, 0x17
        /*003a*/ 	.short	(.L_3405 - .L_3404)
.L_3404:
        /*003c*/ 	.word	0x00000000
        /*0040*/ 	.short	0x0008
        /*0042*/ 	.short	0x0040
        /*0044*/ 	.byte	0x00, 0xf0, 0x21, 0x00


	//----- nvinfo : EIATTR_KPARAM_INFO
	.align		4
.L_3405:
        /*0048*/ 	.byte	0x04, 0x17
        /*004a*/ 	.short	(.L_3407 - .L_3406)
.L_3406:
        /*004c*/ 	.word	0x00000000
        /*0050*/ 	.short	0x0007
        /*0052*/ 	.short	0x0038
        /*0054*/ 	.byte	0x00, 0xf0, 0x21, 0x00


	//----- nvinfo : EIATTR_KPARAM_INFO
	.align		4
.L_3407:
        /*0058*/ 	.byte	0x04, 0x17
        /*005a*/ 	.short	(.L_3409 - .L_3408)
.L_3408:
        /*005c*/ 	.word	0x00000000
        /*0060*/ 	.short	0x0006
        /*0062*/ 	.short	0x0030
        /*0064*/ 	.byte	0x00, 0xf0, 0x21, 0x00


	//----- nvinfo : EIATTR_KPARAM_INFO
	.align		4
.L_3409:
        /*0068*/ 	.byte	0x04, 0x17
        /*006a*/ 	.short	(.L_3411 - .L_3410)
.L_3410:
        /*006c*/ 	.word	0x00000000
        /*0070*/ 	.short	0x0005
        /*0072*/ 	.short	0x0028
        /*0074*/ 	.byte	0x00, 0xf0, 0x21, 0x00


	//----- nvinfo : EIATTR_KPARAM_INFO
	.align		4
.L_3411:
        /*0078*/ 	.byte	0x04, 0x17
        /*007a*/ 	.short	(.L_3413 - .L_3412)
.L_3412:
        /*007c*/ 	.word	0x00000000
        /*0080*/ 	.short	0x0004
        /*0082*/ 	.short	0x0020
        /*0084*/ 	.byte	0x00, 0xf0, 0x21, 0x00


	//----- nvinfo : EIATTR_KPARAM_INFO
	.align		4
.L_3413:
        /*0088*/ 	.byte	0x04, 0x17
        /*008a*/ 	.short	(.L_3415 - .L_3414)
.L_3414:
        /*008c*/ 	.word	0x00000000
        /*0090*/ 	.short	0x0003
        /*0092*/ 	.short	0x0018
        /*0094*/ 	.byte	0x00, 0xf0, 0x21, 0x00


	//----- nvinfo : EIATTR_KPARAM_INFO
	.align		4
.L_3415:
        /*0098*/ 	.byte	0x04, 0x17
        /*009a*/ 	.short	(.L_3417 - .L_3416)
.L_3416:
        /*009c*/ 	.word	0x00000000
        /*00a0*/ 	.short	0x0002
        /*00a2*/ 	.short	0x0010
        /*00a4*/ 	.byte	0x00, 0xf0, 0x21, 0x00


	//----- nvinfo : EIATTR_KPARAM_INFO
	.align		4
.L_3417:
        /*00a8*/ 	.byte	0x04, 0x17
        /*00aa*/ 	.short	(.L_3419 - .L_3418)
.L_3418:
        /*00ac*/ 	.word	0x00000000
        /*00b0*/ 	.short	0x0001
        /*00b2*/ 	.short	0x0008
        /*00b4*/ 	.byte	0x00, 0xf0, 0x21, 0x00


	//----- nvinfo : EIATTR_KPARAM_INFO
	.align		4
.L_3419:
        /*00b8*/ 	.byte	0x04, 0x17
        /*00ba*/ 	.short	(.L_3421 - .L_3420)
.L_3420:
        /*00bc*/ 	.word	0x00000000
        /*00c0*/ 	.short	0x0000
        /*00c2*/ 	.short	0x0000
        /*00c4*/ 	.byte	0x00, 0xf0, 0x21, 0x00


	//----- nvinfo : EIATTR_SPARSE_MMA_MASK
	.align		4
.L_3421:
        /*00c8*/ 	.byte	0x03, 0x50
        /*00ca*/ 	.short	0x0000


	//----- nvinfo : EIATTR_MAXREG_COUNT
	.align		4
        /*00cc*/ 	.byte	0x03, 0x1b
        /*00ce*/ 	.short	0x00ff


	//----- nvinfo : EIATTR_NUM_BARRIERS
	.align		4
        /*00d0*/ 	.byte	0x02, 0x4c
        /*00d2*/ 	.byte	0x01
	.zero		1


	//----- nvinfo : EIATTR_MERCURY_ISA_VERSION
	.align		4
        /*00d4*/ 	.byte	0x03, 0x5f
        /*00d6*/ 	.short	0x0101


	//----- nvinfo : EIATTR_COOP_GROUP_MASK_REGIDS
	.align		4
        /*00d8*/ 	.byte	0x04, 0x29
        /*00da*/ 	.short	(.L_3423 - .L_3422)


	//   ....[0]....
.L_3422:
        /*00dc*/ 	.word	0xffffffff


	//   ....[1]....
        /*00e0*/ 	.word	0xffffffff


	//   ....[2]....
        /*00e4*/ 	.word	0xffffffff


	//   ....[3]....
        /*00e8*/ 	.word	0xffffffff


	//   ....[4]....
        /*00ec*/ 	.word	0xffffffff


	//   ....[5]....
        /*00f0*/ 	.word	0xffffffff


	//   ....[6]....
        /*00f4*/ 	.word	0xffffffff


	//   ....[7]....
        /*00f8*/ 	.word	0xffffffff


	//   ....[8]....
        /*00fc*/ 	.word	0xffffffff


	//   ....[9]....
        /*0100*/ 	.word	0xffffffff


	//   ....[10]....
        /*0104*/ 	.word	0xffffffff


	//   ....[11]....
        /*0108*/ 	.word	0xffffffff


	//   ....[12]....
        /*010c*/ 	.word	0xffffffff


	//   ....[13]....
        /*0110*/ 	.word	0xffffffff


	//   ....[14]....
        /*0114*/ 	.word	0xffffffff


	//   ....[15]....
        /*0118*/ 	.word	0xffffffff


	//   ....[16]....
        /*011c*/ 	.word	0xffffffff


	//   ....[17]....
        /*0120*/ 	.word	0xffffffff


	//   ....[18]....
        /*0124*/ 	.word	0xffffffff


	//   ....[19]....
        /*0128*/ 	.word	0xffffffff


	//   ....[20]....
        /*012c*/ 	.word	0xffffffff


	//   ....[21]....
        /*0130*/ 	.word	0xffffffff


	//   ....[22]....
        /*0134*/ 	.word	0xffffffff


	//   ....[23]....
        /*0138*/ 	.word	0xffffffff


	//   ....[24]....
        /*013c*/ 	.word	0xffffffff


	//   ....[25]....
        /*0140*/ 	.word	0xffffffff


	//   ....[26]....
        /*0144*/ 	.word	0xffffffff


	//   ....[27]....
        /*0148*/ 	.word	0xffffffff


	//   ....[28]....
        /*014c*/ 	.word	0xffffffff


	//   ....[29]....
        /*0150*/ 	.word	0xffffffff


	//   ....[30]....
        /*0154*/ 	.word	0xffffffff


	//   ....[31]....
        /*0158*/ 	.word	0xffffffff


	//   ....[32]....
        /*015c*/ 	.word	0xffffffff


	//   ....[33]....
        /*0160*/ 	.word	0xffffffff


	//   ....[34]....
        /*0164*/ 	.word	0xffffffff


	//   ....[35]....
        /*0168*/ 	.word	0xffffffff


	//----- nvinfo : EIATTR_COOP_GROUP_INSTR_OFFSETS
	.align		4
.L_3423:
        /*016c*/ 	.byte	0x04, 0x28
        /*016e*/ 	.short	(.L_3425 - .L_3424)


	//   ....[0]....
.L_3424:
        /*0170*/ 	.word	0x00000230


	//   ....[1]....
        /*0174*/ 	.word	0x00000940


	//   ....[2]....
        /*0178*/ 	.word	0x00000970


	//   ....[3]....
        /*017c*/ 	.word	0x000009e0


	//   ....[4]....
        /*0180*/ 	.word	0x000009f0


	//   ....[5]....
        /*0184*/ 	.word	0x00000a40


	//   ....[6]....
        /*0188*/ 	.word	0x00000a50


	//   ....[7]....
        /*018c*/ 	.word	0x00000aa0


	//   ....[8]....
        /*0190*/ 	.word	0x00000ab0


	//   ....[9]....
        /*0194*/ 	.word	0x00000b00


	//   ....[10]....
        /*0198*/ 	.word	0x00000b10


	//   ....[11]....
        /*019c*/ 	.word	0x00000bb0


	//   ....[12]....
        /*01a0*/ 	.word	0x00000be0


	//   ....[13]....
        /*01a4*/ 	.word	0x00000c40


	//   ....[14]....
        /*01a8*/ 	.word	0x00000c50


	//   ....[15]....
        /*01ac*/ 	.word	0x00000ca0


	//   ....[16]....
        /*01b0*/ 	.word	0x00000cb0


	//   ....[17]....
        /*01b4*/ 	.word	0x00000d10


	//   ....[18]....
        /*01b8*/ 	.word	0x00000d30


	//   ....[19]....
        /*01bc*/ 	.word	0x00000d90


	//   ....[20]....
        /*01c0*/ 	.word	0x00000da0


	//   ....[21]....
        /*01c4*/ 	.word	0x00000ec0


	//   ....[22]....
        /*01c8*/ 	.word	0x00000ed0


	//   ....[23]....
        /*01cc*/ 	.word	0x00000f20


	//   ....[24]....
        /*01d0*/ 	.word	0x00000f30


	//   ....[25]....
        /*01d4*/ 	.word	0x00000f80


	//   ....[26]....
        /*01d8*/ 	.word	0x00000f90


	//   ....[27]....
        /*01dc*/ 	.word	0x00000fe0


	//   ....[28]....
        /*01e0*/ 	.word	0x00000ff0


	//   ....[29]....
        /*01e4*/ 	.word	0x00001040


	//   ....[30]....
        /*01e8*/ 	.word	0x00001050


	//   ....[31]....
        /*01ec*/ 	.word	0x00001220


	//   ....[32]....
        /*01f0*/ 	.word	0x00001280


	//   ....[33]....
        /*01f4*/ 	.word	0x000012a0


	//   ....[34]....
        /*01f8*/ 	.word	0x000012d0


	//   ....[35]....
        /*01fc*/ 	.word	0x00001300


	//----- nvinfo : EIATTR_EXIT_INSTR_OFFSETS
	.align		4
.L_3425:
        /*0200*/ 	.byte	0x04, 0x1c
        /*0202*/ 	.short	(.L_3427 - .L_3426)


	//   ....[0]....
.L_3426:
        /*0204*/ 	.word	0x000015d0


	//----- nvinfo : EIATTR_CRS_STACK_SIZE
	.align		4
.L_3427:
        /*0208*/ 	.byte	0x04, 0x1e
        /*020a*/ 	.short	(.L_3429 - .L_3428)
.L_3428:
        /*020c*/ 	.word	0x00000000


	//----- nvinfo : EIATTR_CBANK_PARAM_SIZE
	.align		4
.L_3429:
        /*0210*/ 	.byte	0x03, 0x19
        /*0212*/ 	.short	0x0060


	//----- nvinfo : EIATTR_PARAM_CBANK
	.align		4
        /*0214*/ 	.byte	0x04, 0x0a
        /*0216*/ 	.short	(.L_3431 - .L_3430)
	.align		4
.L_3430:
        /*0218*/ 	.word	index@(.nv.constant0._ZN4vllm3moe44grouped_topk_fused_small_expert_count_kernelI13__nv_bfloat16fiLNS0_11ScoringFuncE1ELi128ELb0ELi8EEEvPT_PfPT1_PKT0_llllllbd)
        /*021c*/ 	.short	0x0210
        /*021e*/ 	.short	0x0060


	//----- nvinfo : EIATTR_SW_WAR
	.align		4
.L_3431:
        /*0220*/ 	.byte	0x04, 0x36
        /*0222*/ 	.short	(.L_3433 - .L_3432)
.L_3432:
        /*0224*/ 	.word	0x00000008
.L_3433:


//--------------------- .nv.info._ZN4vllm3moe44grouped_topk_fused_small_expert_count_kernelI13__nv_bfloat16fiLNS0_11ScoringFuncE1ELi384ELb0ELi8EEEvPT_PfPT1_PKT0_llllllbd --------------------------
	.section	.nv.info._ZN4vllm3moe44grouped_topk_fused_small_expert_count_kernelI13__nv_bfloat16fiLNS0_11ScoringFuncE1ELi384ELb0ELi8EEEvPT_PfPT1_PKT0_llllllbd,"",@"SHT_CUDA_INFO"
	.sectionflags	@""
	.align	4


	//----- nvinfo : EIATTR_CUDA_API_VERSION
	.align		4
        /*0000*/ 	.byte	0x04, 0x37
        /*0002*/ 	.short	(.L_3435 - .L_3434)
.L_3434:
        /*0004*/ 	.word	0x00000082


	//----- nvinfo : EIATTR_KPARAM_INFO
	.align		4
.L_3435:
        /*0008*/ 	.byte	0x04, 0x17
        /*000a*/ 	.short	(.L_3437 - .L_3436)
.L_3436:
        /*000c*/ 	.word	0x00000000
        /*0010*/ 	.short	0x000b
        /*0012*/ 	.short	0x0058
        /*0014*/ 	.byte	0x00, 0xf0, 0x21, 0x00


	//----- nvinfo : EIATTR_KPARAM_INFO
	.align		4
.L_3437:
        /*0018*/ 	.byte	0x04, 0x17
        /*001a*/ 	.short	(.L_3439 - .L_3438)
.L_3438:
        /*001c*/ 	.word	0x00000000
        /*0020*/ 	.short	0x000a
        /*0022*/ 	.short	0x0050
        /*0024*/ 	.byte	0x00, 0xf0, 0x05, 0x00


	//----- nvinfo : EIATTR_KPARAM_INFO
	.align		4
.L_3439:
        /*0028*/ 	.byte	0x04, 0x17
        /*002a*/ 	.short	(.L_3441 - .L_3440)
.L_3440:
        /*002c*/ 	.word	0x00000000
        /*0030*/ 	.short	0x0009
        /*0032*/ 	.short	0x0048
        /*0034*/ 	.byte	0x00, 0xf0, 0x21, 0x00


	//----- nvinfo : EIATTR_KPARAM_INFO
	.align		4
.L_3441:
        /*0038*/ 	.byte	0x04, 0x17
        /*003a*/ 	.short	(.L_3443 - .L_3442)
.L_3442:
        /*003c*/ 	.word	0x00000000
        /*0040*/ 	.short	0x0008
        /*0042*/ 	.short	0x0040
        /*0044*/ 	.byte	0x00, 0xf0, 0x21, 0x00


	//----- nvinfo : EIATTR_KPARAM_INFO
	.align		4
.L_3443:
        /*0048*/ 	.byte	0x04, 0x17
        /*004a*/ 	.short	(.L_3445 - .L_3444)
.L_3444:
        /*004c*/ 	.word	0x00000000
        /*0050*/ 	.short	0x0007
        /*0052*/ 	.short	0x0038
        /*0054*/ 	.byte	0x00, 0xf0, 0x21, 0x00


	//----- nvinfo : EIATTR_KPARAM_INFO
	.align		4
.L_3445:
        /*0058*/ 	.byte	0x04, 0x17
        /*005a*/ 	.short	(.L_3447 - .L_3446)
.L_3446:
        /*005c*/ 	.word	0x00000000
        /*0060*/ 	.short	0x0006
        /*0062*/ 	.short	0x0030
        /*0064*/ 	.byte	0x00, 0xf0, 0x21, 0x00


	//----- nvinfo : EIATTR_KPARAM_INFO
	.align		4
.L_3447:
        /*0068*/ 	.byte	0x04, 0x17
        /*006a*/ 	.short	(.L_3449 - .L_3448)
.L_3448:
        /*006c*/ 	.word	0x00000000
        /*0070*/ 	.short	0x0005
        /*0072*/ 	.short	0x0028
        /*0074*/ 	.byte	0x00, 0xf0, 0x21, 0x00


	//----- nvinfo : EIATTR_KPARAM_INFO
	.align		4
.L_3449:
        /*0078*/ 	.byte	0x04, 0x17
        /*007a*/ 	.short	(.L_3451 - .L_3450)
.L_3450:
        /*007c*/ 	.word	0x00000000
        /*0080*/ 	.short	0x0004
        /*0082*/ 	.short	0x0020
        /*0084*/ 	.byte	0x00, 0xf0, 0x21, 0x00


	//----- nvinfo : EIATTR_KPARAM_INFO
	.align		4
.L_3451:
        /*0088*/ 	.byte	0x04, 0x17
        /*008a*/ 	.short	(.L_3453 - .L_3452)
.L_3452:
        /*008c*/ 	.word	0x00000000
        /*0090*/ 	.short	0x0003
        /*0092*/ 	.short	0x0018
        /*0094*/ 	.byte	0x00, 0xf0, 0x21, 0x00


	//----- nvinfo : EIATTR_KPARAM_INFO
	.align		4
.L_3453:
        /*0098*/ 	.byte	0x04, 0x17
        /*009a*/ 	.short	(.L_3455 - .L_3454)
.L_3454:
        /*009c*/ 	.word	0x00000000
        /*00a0*/ 	.short	0x0002
        /*00a2*/ 	.short	0x0010
        /*00a4*/ 	.byte	0x00, 0xf0, 0x21, 0x00


	//----- nvinfo : EIATTR_KPARAM_INFO
	.align		4
.L_3455:
        /*00a8*/ 	.byte	0x04, 0x17
        /*00aa*/ 	.short	(.L_3457 - .L_3456)
.L_3456:
        /*00ac*/ 	.word	0x00000000
        /*00b0*/ 	.short	0x0001
        /*00b2*/ 	.short	0x0008
        /*00b4*/ 	.byte	0x00, 0xf0, 0x21, 0x00


	//----- nvinfo : EIATTR_KPARAM_INFO
	.align		4
.L_3457:
        /*00b8*/ 	.byte	0x04, 0x17
        /*00ba*/ 	.short	(.L_3459 - .L_3458)
.L_3458:
        /*00bc*/ 	.word	0x00000000
        /*00c0*/ 	.short	0x0000
        /*00c2*/ 	.short	0x0000
        /*00c4*/ 	.byte	0x00, 0xf0, 0x21, 0x00


	//----- nvinfo : EIATTR_SPARSE_MMA_MASK
	.align		4
.L_3459:
        /*00c8*/ 	.byte	0x03, 0x50
        /*00ca*/ 	.short	0x0000


	//----- nvinfo : EIATTR_MAXREG_COUNT
	.align		4
        /*00cc*/ 	.byte	0x03, 0x1b
        /*00ce*/ 	.short	0x00ff


	//----- nvinfo : EIATTR_NUM_BARRIERS
	.align		4
        /*00d0*/ 	.byte	0x02, 0x4c
        /*00d2*/ 	.byte	0x01
	.zero		1


	//----- nvinfo : EIATTR_MERCURY_ISA_VERSION
	.align		4
        /*00d4*/ 	.byte	0x03, 0x5f
        /*00d6*/ 	.short	0x0101


	//----- nvinfo : EIATTR_COOP_GROUP_MASK_REGIDS
	.align		4
        /*00d8*/ 	.byte	0x04, 0x29
        /*00da*/ 	.short	(.L_3461 - .L_3460)


	//   ....[0]....
.L_3460:
        /*00dc*/ 	.word	0xffffffff


	//   ....[1]....
        /*00e0*/ 	.word	0xffffffff


	//   ....[2]....
        /*00e4*/ 	.word	0xffffffff


	//   ....[3]....
        /*00e8*/ 	.word	0xffffffff


	//   ....[4]....
        /*00ec*/ 	.word	0xffffffff


	//   ....[5]....
        /*00f0*/ 	.word	0xffffffff


	//   ....[6]....
        /*00f4*/ 	.word	0xffffffff


	//   ....[7]....
        /*00f8*/ 	.word	0xffffffff


	//   ....[8]....
        /*00fc*/ 	.word	0xffffffff


	//   ....[9]....
        /*0100*/ 	.word	0xffffffff


	//   ....[10]....
        /*0104*/ 	.word	0xffffffff


	//   ....[11]....
        /*0108*/ 	.word	0xffffffff


	//   ....[12]....
        /*010c*/ 	.word	0xffffffff


	//   ....[13]....
        /*0110*/ 	.word	0xffffffff


	//   ....[14]....
        /*0114*/ 	.word	0xffffffff


	//   ....[15]....
        /*0118*/ 	.word	0xffffffff


	//   ....[16]....
        /*011c*/ 	.word	0xffffffff


	//   ....[17]....
        /*0120*/ 	.word	0xffffffff


	//   ....[18]....
        /*0124*/ 	.word	0xffffffff


	//   ....[19]....
        /*0128*/ 	.word	0xffffffff


	//   ....[20]....
        /*012c*/ 	.word	0xffffffff


	//   ....[21]....
        /*0130*/ 	.word	0xffffffff


	//   ....[22]....
        /*0134*/ 	.word	0xffffffff


	//   ....[23]....
        /*0138*/ 	.word	0xffffffff


	//   ....[24]....
        /*013c*/ 	.word	0xffffffff


	//   ....[25]....
        /*0140*/ 	.word	0xffffffff


	//   ....[26]....
        /*0144*/ 	.word	0xffffffff


	//   ....[27]....
        /*0148*/ 	.word	0xffffffff


	//   ....[28]....
        /*014c*/ 	.word	0xffffffff


	//   ....[29]....
        /*0150*/ 	.word	0xffffffff


	//   ....[30]....
        /*0154*/ 	.word	0xffffffff


	//   ....[31]....
        /*0158*/ 	.word	0xffffffff


	//   ....[32]....
        /*015c*/ 	.word	0xffffffff


	//   ....[33]....
        /*0160*/ 	.word	0xffffffff


	//   ....[34]....
        /*0164*/ 	.word	0xffffffff


	//   ....[35]....
        /*0168*/ 	.word	0xffffffff


	//   ....[36]....
        /*016c*/ 	.word	0xffffffff


	//   ....[37]....
        /*0170*/ 	.word	0xffffffff


	//   ....[38]....
        /*0174*/ 	.word	0xffffffff


	//   ....[39]....
        /*0178*/ 	.word	0xffffffff


	//   ....[40]....
        /*017c*/ 	.word	0xffffffff


	//   ....[41]....
        /*0180*/ 	.word	0xffffffff


	//   ....[42]....
        /*0184*/ 	.word	0xffffffff


	//   ....[43]....
        /*0188*/ 	.word	0xffffffff


	//   ....[44]....
        /*018c*/ 	.word	0xffffffff


	//   ....[45]....
        /*0190*/ 	.word	0xffffffff


	//   ....[46]....
        /*0194*/ 	.word	0xffffffff


	//   ....[47]....
        /*0198*/ 	.word	0xffffffff


	//   ....[48]....
        /*019c*/ 	.word	0xffffffff


	//   ....[49]....
        /*01a0*/ 	.word	0xffffffff


	//   ....[50]....
        /*01a4*/ 	.word	0xffffffff


	//   ....[51]....
        /*01a8*/ 	.word	0xffffffff


	//   ....[52]....
        /*01ac*/ 	.word	0xffffffff


	//   ....[53]....
        /*01b0*/ 	.word	0xffffffff


	//   ....[54]....
        /*01b4*/ 	.word	0xffffffff


	//   ....[55]....
        /*01b8*/ 	.word	0xffffffff


	//   ....[56]....
        /*01bc*/ 	.word	0xffffffff


	//   ....[57]....
        /*01c0*/ 	.word	0xffffffff


	//   ....[58]....
        /*01c4*/ 	.word	0xffffffff


	//   ....[59]....
        /*01c8*/ 	.word	0xffffffff


	//   ....[60]....
        /*01cc*/ 	.word	0xffffffff


	//   ....[61]....
        /*01d0*/ 	.word	0xffffffff


	//   ....[62]....
        /*01d4*/ 	.word	0xffffffff


	//   ....[63]....
        /*01d8*/ 	.word	0xffffffff


	//   ....[64]....
        /*01dc*/ 	.word	0xffffffff


	//   ....[65]....
        /*01e0*/ 	.word	0xffffffff


	//   ....[66]....
        /*01e4*/ 	.word	0xffffffff


	//   ....[67]....
        /*01e8*/ 	.word	0xffffffff


	//   ....[68]....
        /*01ec*/ 	.word	0xffffffff


	//   ....[69]....
        /*01f0*/ 	.word	0xffffffff


	//   ....[70]....
        /*01f4*/ 	.word	0xffffffff


	//   ....[71]....
        /*01f8*/ 	.word	0xffffffff


	//   ....[72]....
        /*01fc*/ 	.word	0xffffffff


	//   ....[73]....
        /*0200*/ 	.word	0xffffffff


	//   ....[74]....
        /*0204*/ 	.word	0xffffffff


	//   ....[75]....
        /*0208*/ 	.word	0xffffffff


	//   ....[76]....
        /*020c*/ 	.word	0xffffffff


	//   ....[77]....
        /*0210*/ 	.word	0xffffffff


	//   ....[78]....
        /*0214*/ 	.word	0xffffffff


	//   ....[79]....
        /*0218*/ 	.word	0xffffffff


	//   ....[80]....
        /*021c*/ 	.word	0xffffffff


	//   ....[81]....
        /*0220*/ 	.word	0xffffffff


	//   ....[82]....
        /*0224*/ 	.word	0xffffffff


	//   ....[83]....
        /*0228*/ 	.word	0xffffffff


	//   ....[84]....
        /*022c*/ 	.word	0xffffffff


	//   ....[85]....
        /*0230*/ 	.word	0xffffffff


	//----- nvinfo : EIATTR_COOP_GROUP_INSTR_OFFSETS
	.align		4
.L_3461:
        /*0234*/ 	.byte	0x04, 0x28
        /*0236*/ 	.short	(.L_3463 - .L_3462)


	//   ....[0]....
.L_3462:
        /*0238*/ 	.word	0x00000230


	//   ....[1]....
        /*023c*/ 	.word	0x000009e0


	//   ....[2]....
        /*0240*/ 	.word	0x000009f0


	//   ....[3]....
        /*0244*/ 	.word	0x00000a40


	//   ....[4]....
        /*0248*/ 	.word	0x00000a50


	//   ....[5]....
        /*024c*/ 	.word	0x00000aa0


	//   ....[6]....
        /*0250*/ 	.word	0x00000ab0


	//   ....[7]....
        /*0254*/ 	.word	0x00000b00


	//   ....[8]....
        /*0258*/ 	.word	0x00000b10


	//   ....[9]....
        /*025c*/ 	.word	0x00000b70


	//   ....[10]....
        /*0260*/ 	.word	0x00000ba0


	//   ....[11]....
        /*0264*/ 	.word	0x00000c90


	//   ....[12]....
        /*0268*/ 	.word	0x00000cc0


	//   ....[13]....
        /*026c*/ 	.word	0x00000d40


	//   ....[14]....
        /*0270*/ 	.word	0x00000d50


	//   ....[15]....
        /*0274*/ 	.word	0x00000da0


	//   ....[16]....
        /*0278*/ 	.word	0x00000db0


	//   ....[17]....
        /*027c*/ 	.word	0x00000e00


	//   ....[18]....
        /*0280*/ 	.word	0x00000e10


	//   ....[19]....
        /*0284*/ 	.word	0x00000e60


	//   ....[20]....
        /*0288*/ 	.word	0x00000e70


	//   ....[21]....
        /*028c*/ 	.word	0x00001010


	//   ....[22]....
        /*0290*/ 	.word	0x00001020


	//   ....[23]....
        /*0294*/ 	.word	0x00001070


	//   ....[24]....
        /*0298*/ 	.word	0x00001080


	//   ....[25]....
        /*029c*/ 	.word	0x000010d0


	//   ....[26]....
        /*02a0*/ 	.word	0x000010e0


	//   ....[27]....
        /*02a4*/ 	.word	0x00001130


	//   ....[28]....
        /*02a8*/ 	.word	0x00001140


	//   ....[29]....
        /*02ac*/ 	.word	0x00001190


	//   ....[30]....
        /*02b0*/ 	.word	0x000011a0


	//   ....[31]....
        /*02b4*/ 	.word	0x000016e0


	//   ....[32]....
        /*02b8*/ 	.word	0x000016f0


	//   ....[33]....
        /*02bc*/ 	.word	0x00001740


	//   ....[34]....
        /*02c0*/ 	.word	0x00001750


	//   ....[35]....
        /*02c4*/ 	.word	0x000017a0


	//   ....[36]....
        /*02c8*/ 	.word	0x000017b0


	//   ....[37]....
        /*02cc*/ 	.word	0x00001800


	//   ....[38]....
        /*02d0*/ 	.word	0x00001810


	//   ....[39]....
        /*02d4*/ 	.word	0x00001860


	//   ....[40]....
        /*02d8*/ 	.word	0x00001870


	//   ....[41]....
        /*02dc*/ 	.word	0x00001900


	//   ....[42]....
        /*02e0*/ 	.word	0x00001910


	//   ....[43]....
        /*02e4*/ 	.word	0x00001960


	//   ....[44]....
        /*02e8*/ 	.word	0x00001970


	//   ....[45]....
        /*02ec*/ 	.word	0x000019c0


	//   ....[46]....
        /*02f0*/ 	.word	0x000019d0


	//   ....[47]....
        /*02f4*/ 	.word	0x00001a20


	//   ....[48]....
        /*02f8*/ 	.word	0x00001a30


	//   ....[49]....
        /*02fc*/ 	.word	0x00001a80


	//   ....[50]....
        /*0300*/ 	.word	0x00001a90


	//   ....[51]....
        /*0304*/ 	.word	0x00001b30


	//   ....[52]....
        /*0308*/ 	.word	0x00001b40


	//   ....[53]....
        /*030c*/ 	.word	0x00001b90


	//   ....[54]....
        /*0310*/ 	.word	0x00001ba0


	//   ....[55]....
        /*0314*/ 	.word	0x00001bf0


	//   ....[56]....
        /*0318*/ 	.word	0x00001c00


	//   ....[57]....
        /*031c*/ 	.word	0x00001c50


	//   ....[58]....
        /*0320*/ 	.word	0x00001c60


	//   ....[59]....
        /*0324*/ 	.word	0x00001cb0


	//   ....[60]....
        /*0328*/ 	.word	0x00001cc0


	//   ....[61]....
        /*032c*/ 	.word	0x00001d50


	//   ....[62]....
        /*0330*/ 	.word	0x00001d60


	//   ....[63]....
        /*0334*/ 	.word	0x00001db0


	//   ....[64]....
        /*0338*/ 	.word	0x00001dc0


	//   ....[65]....
        /*033c*/ 	.word	0x00001e10


	//   ....[66]....
        /*0340*/ 	.word	0x00001e20


	//   ....[67]....
        /*0344*/ 	.word	0x00001e80


	//   ....[68]....
        /*0348*/ 	.word	0x00001e90


	//   ....[69]....
        /*034c*/ 	.word	0x00001f00


	//   ....[70]....
        /*0350*/ 	.word	0x00001f40


	//   ....[71]....
        /*0354*/ 	.word	0x00002190


	//   ....[72]....
        /*0358*/ 	.word	0x000021a0


	//   ....[73]....
        /*035c*/ 	.word	0x000021f0


	//   ....[74]....
        /*0360*/ 	.word	0x00002200


	//   ....[75]....
        /*0364*/ 	.word	0x00002250


	//   ....[76]....
        /*0368*/ 	.word	0x00002260


	//   ....[77]....
        /*036c*/ 	.word	0x000022c0


	//   ....[78]....
        /*0370*/ 	.word	0x000022d0


	//   ....[79]....
        /*0374*/ 	.word	0x00002320


	//   ....[80]....
        /*0378*/ 	.word	0x00002330


	//   ....[81]....
        /*037c*/ 	.word	0x000025b0


	//   ....[82]....
        /*0380*/ 	.word	0x00002610


	//   ....[83]....
        /*0384*/ 	.word	0x00002630


	//   ....[84]....
        /*0388*/ 	.word	0x00002660


	//   ....[85]....
        /*038c*/ 	.word	0x00002690


	//----- nvinfo : EIATTR_EXIT_INSTR_OFFSETS
	.align		4
.L_3463:
        /*0390*/ 	.byte	0x04, 0x1c
        /*0392*/ 	.short	(.L_3465 - .L_3464)


	//   ....[0]....
.L_3464:
        /*0394*/ 	.word	0x00002960


	//----- nvinfo : EIATTR_CRS_STACK_SIZE
	.align		4
.L_3465:
        /*0398*/ 	.byte	0x04, 0x1e
        /*039a*/ 	.short	(.L_3467 - .L_3466)
.L_3466:
        /*039c*/ 	.word	0x00000000


	//----- nvinfo : EIATTR_CBANK_PARAM_SIZE
	.align		4
.L_3467:
        /*03a0*/ 	.byte	0x03, 0x19
        /*03a2*/ 	.short	0x0060


	//----- nvinfo : EIATTR_PARAM_CBANK
	.align		4
        /*03a4*/ 	.byte	0x04, 0x0a
        /*03a6*/ 	.short	(.L_3469 - .L_3468)
	.align		4
.L_3468:
        /*03a8*/ 	.word	index@(.nv.constant0._ZN4vllm3moe44grouped_topk_fused_small_expert_count_kernelI13__nv_bfloat16fiLNS0_11ScoringFuncE1ELi384ELb0ELi8EEEvPT_PfPT1_PKT0_llllllbd)
        /*03ac*/ 	.short	0x0210
        /*03ae*/ 	.short	0x0060


	//----- nvinfo : EIATTR_SW_WAR
	.align		4
.L_3469:
        /*03b0*/ 	.byte	0x04, 0x36
        /*03b2*/ 	.short	(.L_3471 - .L_3470)
.L_3470:
        /*03b4*/ 	.word	0x00000008
.L_3471:


//--------------------- .nv.info._ZN4vllm3moe44grouped_topk_fused_small_expert_count_kernelI13__nv_bfloat16fiLNS0_11ScoringFuncE1ELi512ELb0ELi8EEEvPT_PfPT1_PKT0_llllllbd --------------------------
	.section	.nv.info._ZN4vllm3moe44grouped_topk_fused_small_expert_count_kernelI13__nv_bfloat16fiLNS0_11ScoringFuncE1ELi512ELb0ELi8EEEvPT_PfPT1_PKT0_llllllbd,"",@"SHT_CUDA_INFO"
	.sectionflags	@""
	.align	4


	//----- nvinfo : EIATTR_CUDA_API_VERSION
	.align		4
        /*0000*/ 	.byte	0x04, 0x37
        /*0002*/ 	.short	(.L_3473 - .L_3472)
.L_3472:
        /*0004*/ 	.word	0x00000082


	//----- nvinfo : EIATTR_KPARAM_INFO
	.align		4
.L_3473:
        /*0008*/ 	.byte	0x04, 0x17
        /*000a*/ 	.short	(.L_3475 - .L_3474)
.L_3474:
        /*000c*/ 	.word	0x00000000
        /*0010*/ 	.short	0x000b
        /*0012*/ 	.short	0x0058
        /*0014*/ 	.byte	0x00, 0xf0, 0x21, 0x00


	//----- nvinfo : EIATTR_KPARAM_INFO
	.align		4
.L_3475:
        /*0018*/ 	.byte	0x04, 0x17
        /*001a*/ 	.short	(.L_3477 - .L_3476)
.L_3476:
        /*001c*/ 	.word	0x00000000
        /*0020*/ 	.short	0x000a
        /*0022*/ 	.short	0x0050
        /*0024*/ 	.byte	0x00, 0xf0, 0x05, 0x00


	//----- nvinfo : EIATTR_KPARAM_INFO
	.align		4
.L_3477:
        /*0028*/ 	.byte	0x04, 0x17
        /*002a*/ 	.short	(.L_3479 - .L_3478)
.L_3478:
        /*002c*/ 	.word	0x00000000
        /*0030*/ 	.short	0x0009
        /*0032*/ 	.short	0x0048
        /*0034*/ 	.byte	0x00, 0xf0, 0x21, 0x00


	//----- nvinfo : EIATTR_KPARAM_INFO
	.align		4
.L_3479:
        /*0038*/ 	.byte	0x04, 0x17
        /*003a*/ 	.short	(.L_3481 - .L_3480)
.L_3480:
        /*003c*/ 	.word	0x00000000
        /*0040*/ 	.short	0x0008
        /*0042*/ 	.short	0x0040
        /*0044*/ 	.byte	0x00, 0xf0, 0x21, 0x00


	//----- nvinfo : EIATTR_KPARAM_INFO
	.align		4
.L_3481:
        /*0048*/ 	.byte	0x04, 0x17
        /*004a*/ 	.short	(.L_3483 - .L_3482)
.L_3482:
        /*004c*/ 	.word	0x00000000
        /*0050*/ 	.short	0x0007
        /*0052*/ 	.short	0x0038
        /*0054*/ 	.byte	0x00, 0xf0, 0x21, 0x00


	//----- nvinfo : EIATTR_KPARAM_INFO
	.align		4
.L_3483:
        /*0058*/ 	.byte	0x04, 0x17
        /*005a*/ 	.short	(.L_3485 - .L_3484)
.L_3484:
        /*005c*/ 	.word	0x00000000
        /*0060*/ 	.short	0x0006
        /*0062*/ 	.short	0x0030
        /*0064*/ 	.byte	0x00, 0xf0, 0x21, 0x00


	//----- nvinfo : EIATTR_KPARAM_INFO
	.align		4
.L_3485:
        /*0068*/ 	.byte	0x04, 0x17
        /*006a*/ 	.short	(.L_3487 - .L_3486)
.L_3486:
        /*006c*/ 	.word	0x00000000
        /*0070*/ 	.short	0x0005
        /*0072*/ 	.short	0x0028
        /*0074*/ 	.byte	0x00, 0xf0, 0x21, 0x00


	//----- nvinfo : EIATTR_KPARAM_INFO
	.align		4
.L_3487:
        /*0078*/ 	.byte	0x04, 0x17
        /*007a*/ 	.short	(.L_3489 - .L_3488)
.L_3488:
        /*007c*/ 	.word	0x00000000
        /*0080*/ 	.short	0x0004
        /*0082*/ 	.short	0x0020
        /*0084*/ 	.byte	0x00, 0xf0, 0x21, 0x00


	//----- nvinfo : EIATTR_KPARAM_INFO
	.align		4
.L_3489:
        /*0088*/ 	.byte	0x04, 0x17
        /*008a*/ 	.short	(.L_3491 - .L_3490)
.L_3490:
        /*008c*/ 	.word	0x00000000
        /*0090*/ 	.short	0x0003
        /*0092*/ 	.short	0x0018
        /*0094*/ 	.byte	0x00, 0xf0, 0x21, 0x00


	//----- nvinfo : EIATTR_KPARAM_INFO
	.align		4
.L_3491:
        /*0098*/ 	.byte	0x04, 0x17
        /*009a*/ 	.short	(.L_3493 - .L_3492)
.L_3492:
        /*009c*/ 	.word	0x00000000
        /*00a0*/ 	.short	0x0002
        /*00a2*/ 	.short	0x0010
        /*00a4*/ 	.byte	0x00, 0xf0, 0x21, 0x00


	//----- nvinfo : EIATTR_KPARAM_INFO
	.align		4
.L_3493:
        /*00a8*/ 	.byte	0x04, 0x17
        /*00aa*/ 	.short	(.L_3495 - .L_3494)
.L_3494:
        /*00ac*/ 	.word	0x00000000
        /*00b0*/ 	.short	0x0001
        /*00b2*/ 	.short	0x0008
        /*00b4*/ 	.byte	0x00, 0xf0, 0x21, 0x00


	//----- nvinfo : EIATTR_KPARAM_INFO
	.align		4
.L_3495:
        /*00b8*/ 	.byte	0x04, 0x17
        /*00ba*/ 	.short	(.L_3497 - .L_3496)
.L_3496:
        /*00bc*/ 	.word	0x00000000
        /*00c0*/ 	.short	0x0000
        /*00c2*/ 	.short	0x0000
        /*00c4*/ 	.byte	0x00, 0xf0, 0x21, 0x00


	//----- nvinfo : EIATTR_SPARSE_MMA_MASK
	.align		4
.L_3497:
        /*00c8*/ 	.byte	0x03, 0x50
        /*00ca*/ 	.short	0x0000


	//----- nvinfo : EIATTR_MAXREG_COUNT
	.align		4
        /*00cc*/ 	.byte	0x03, 0x1b
        /*00ce*/ 	.short	0x00ff


	//----- nvinfo : EIATTR_NUM_BARRIERS
	.align		4
        /*00d0*/ 	.byte	0x02, 0x4c
        /*00d2*/ 	.byte	0x01
	.zero		1


	//----- nvinfo : EIATTR_MERCURY_ISA_VERSION
	.align		4
        /*00d4*/ 	.byte	0x03, 0x5f
        /*00d6*/ 	.short	0x0101


	//----- nvinfo : EIATTR_COOP_GROUP_MASK_REGIDS
	.align		4
        /*00d8*/ 	.byte	0x04, 0x29
        /*00da*/ 	.short	(.L_3499 - .L_3498)


	//   ....[0]....
.L_3498:
        /*00dc*/ 	.word	0xffffffff


	//   ....[1]....
        /*00e0*/ 	.word	0xffffffff


	//   ....[2]....
        /*00e4*/ 	.word	0xffffffff


	//   ....[3]....
        /*00e8*/ 	.word	0xffffffff


	//   ....[4]....
        /*00ec*/ 	.word	0xffffffff


	//   ....[5]....
        /*00f0*/ 	.word	0xffffffff


	//   ....[6]....
        /*00f4*/ 	.word	0xffffffff


	//   ....[7]....
        /*00f8*/ 	.word	0xffffffff


	//   ....[8]....
        /*00fc*/ 	.word	0xffffffff


	//   ....[9]....
        /*0100*/ 	.word	0xffffffff


	//   ....[10]....
        /*0104*/ 	.word	0xffffffff


	//   ....[11]....
        /*0108*/ 	.word	0xffffffff


	//   ....[12]....
        /*010c*/ 	.word	0xffffffff


	//   ....[13]....
        /*0110*/ 	.word	0xffffffff


	//   ....[14]....
        /*0114*/ 	.word	0xffffffff


	//   ....[15]....
        /*0118*/ 	.word	0xffffffff


	//   ....[16]....
        /*011c*/ 	.word	0xffffffff


	//   ....[17]....
        /*0120*/ 	.word	0xffffffff


	//   ....[18]....
        /*0124*/ 	.word	0xffffffff


	//   ....[19]....
        /*0128*/ 	.word	0xffffffff


	//   ....[20]....
        /*012c*/ 	.word	0xffffffff


	//   ....[21]....
        /*0130*/ 	.word	0xffffffff


	//   ....[22]....
        /*0134*/ 	.word	0xffffffff


	//   ....[23]....
        /*0138*/ 	.word	0xffffffff


	//   ....[24]....
        /*013c*/ 	.word	0xffffffff


	//   ....[25]....
        /*0140*/ 	.word	0xffffffff


	//   ....[26]....
        /*0144*/ 	.word	0xffffffff


	//   ....[27]....
        /*0148*/ 	.word	0xffffffff


	//   ....[28]....
        /*014c*/ 	.word	0xffffffff


	//   ....[29]....
        /*0150*/ 	.word	0xffffffff


	//   ....[30]....
        /*0154*/ 	.word	0xffffffff


	//   ....[31]....
        /*0158*/ 	.word	0xffffffff


	//   ....[32]....
        /*015c*/ 	.word	0xffffffff


	//   ....[33]....
        /*0160*/ 	.word	0xffffffff


	//   ....[34]....
        /*0164*/ 	.word	0xffffffff


	//   ....[35]....
        /*0168*/ 	.word	0xffffffff


	//   ....[36]....
        /*016c*/ 	.word	0xffffffff


	//   ....[37]....
        /*0170*/ 	.word	0xffffffff


	//   ....[38]....
        /*0174*/ 	.word	0xffffffff


	//   ....[39]....
        /*0178*/ 	.word	0xffffffff


	//   ....[40]....
        /*017c*/ 	.word	0xffffffff


	//   ....[41]....
        /*0180*/ 	.word	0xffffffff


	//   ....[42]....
        /*0184*/ 	.word	0xffffffff


	//   ....[43]....
        /*0188*/ 	.word	0xffffffff


	//   ....[44]....
        /*018c*/ 	.word	0xffffffff


	//   ....[45]....
        /*0190*/ 	.word	0xffffffff


	//   ....[46]....
        /*0194*/ 	.word	0xffffffff


	//   ....[47]....
        /*0198*/ 	.word	0xffffffff


	//   ....[48]....
        /*019c*/ 	.word	0xffffffff


	//   ....[49]....
        /*01a0*/ 	.word	0xffffffff


	//   ....[50]....
        /*01a4*/ 	.word	0xffffffff


	//   ....[51]....
        /*01a8*/ 	.word	0xffffffff


	//   ....[52]....
        /*01ac*/ 	.word	0xffffffff


	//   ....[53]....
        /*01b0*/ 	.word	0xffffffff


	//   ....[54]....
        /*01b4*/ 	.word	0xffffffff


	//   ....[55]....
        /*01b8*/ 	.word	0xffffffff


	//   ....[56]....
        /*01bc*/ 	.word	0xffffffff


	//   ....[57]....
        /*01c0*/ 	.word	0xffffffff


	//   ....[58]....
        /*01c4*/ 	.word	0xffffffff


	//   ....[59]....
        /*01c8*/ 	.word	0xffffffff


	//   ....[60]....
        /*01cc*/ 	.word	0xffffffff


	//   ....[61]....
        /*01d0*/ 	.word	0xffffffff


	//   ....[62]....
        /*01d4*/ 	.word	0xffffffff


	//   ....[63]....
        /*01d8*/ 	.word	0xffffffff


	//   ....[64]....
        /*01dc*/ 	.word	0xffffffff


	//   ....[65]....
        /*01e0*/ 	.word	0xffffffff


	//   ....[66]....
        /*01e4*/ 	.word	0xffffffff


	//   ....[67]....
        /*01e8*/ 	.word	0xffffffff


	//   ....[68]....
        /*01ec*/ 	.word	0xffffffff


	//   ....[69]....
        /*01f0*/ 	.word	0xffffffff


	//   ....[70]....
        /*01f4*/ 	.word	0xffffffff


	//   ....[71]....
        /*01f8*/ 	.word	0xffffffff


	//   ....[72]....
        /*01fc*/ 	.word	0xffffffff


	//   ....[73]....
        /*0200*/ 	.word	0xffffffff


	//   ....[74]....
        /*0204*/ 	.word	0xffffffff


	//   ....[75]....
        /*0208*/ 	.word	0xffffffff


	//   ....[76]....
        /*020c*/ 	.word	0xffffffff


	//   ....[77]....
        /*0210*/ 	.word	0xffffffff


	//   ....[78]....
        /*0214*/ 	.word	0xffffffff


	//   ....[79]....
        /*0218*/ 	.word	0xffffffff


	//   ....[80]....
        /*021c*/ 	.word	0xffffffff


	//   ....[81]....
        /*0220*/ 	.word	0xffffffff


	//   ....[82]....
        /*0224*/ 	.word	0xffffffff


	//   ....[83]....
        /*0228*/ 	.word	0xffffffff


	//   ....[84]....
        /*022c*/ 	.word	0xffffffff


	//   ....[85]....
        /*0230*/ 	.word	0xffffffff


	//----- nvinfo : EIATTR_COOP_GROUP_INSTR_OFFSETS
	.align		4
.L_3499:
        /*0234*/ 	.byte	0x04, 0x28
        /*0236*/ 	.short	(.L_3501 - .L_3500)


	//   ....[0]....
.L_3500:
        /*0238*/ 	.word	0x00000230


	//   ....[1]....
        /*023c*/ 	.word	0x000009e0


	//   ....[2]....
        /*0240*/ 	.word	0x000009f0


	//   ....[3]....
        /*0244*/ 	.word	0x00000a40


	//   ....[4]....
        /*0248*/ 	.word	0x00000a50


	//   ....[5]....
        /*024c*/ 	.word	0x00000aa0


	//   ....[6]....
        /*0250*/ 	.word	0x00000ab0


	//   ....[7]....
        /*0254*/ 	.word	0x00000b00


	//   ....[8]....
        /*0258*/ 	.word	0x00000b10


	//   ....[9]....
        /*025c*/ 	.word	0x00000b70


	//   ....[10]....
        /*0260*/ 	.word	0x00000ba0


	//   ....[11]....
        /*0264*/ 	.word	0x00000c90


	//   ....[12]....
        /*0268*/ 	.word	0x00000cc0


	//   ....[13]....
        /*026c*/ 	.word	0x00000d40


	//   ....[14]....
        /*0270*/ 	.word	0x00000d50


	//   ....[15]....
        /*0274*/ 	.word	0x00000da0


	//   ....[16]....
        /*0278*/ 	.word	0x00000db0


	//   ....[17]....
        /*027c*/ 	.word	0x00000e00


	//   ....[18]....
        /*0280*/ 	.word	0x00000e10


	//   ....[19]....
        /*0284*/ 	.word	0x00000e60


	//   ....[20]....
        /*0288*/ 	.word	0x00000e70


	//   ....[21]....
        /*028c*/ 	.word	0x00001010


	//   ....[22]....
        /*0290*/ 	.word	0x00001020


	//   ....[23]....
        /*0294*/ 	.word	0x00001070


	//   ....[24]....
        /*0298*/ 	.word	0x00001080


	//   ....[25]....
        /*029c*/ 	.word	0x000010d0


	//   ....[26]....
        /*02a0*/ 	.word	0x000010e0


	//   ....[27]....
        /*02a4*/ 	.word	0x00001130


	//   ....[28]....
        /*02a8*/ 	.word	0x00001140


	//   ....[29]....
        /*02ac*/ 	.word	0x00001190


	//   ....[30]....
        /*02b0*/ 	.word	0x000011a0


	//   ....[31]....
        /*02b4*/ 	.word	0x00001660


	//   ....[32]....
        /*02b8*/ 	.word	0x00001670


	//   ....[33]....
        /*02bc*/ 	.word	0x000016c0


	//   ....[34]....
        /*02c0*/ 	.word	0x000016d0


	//   ....[35]....
        /*02c4*/ 	.word	0x00001720


	//   ....[36]....
        /*02c8*/ 	.word	0x00001730


	//   ....[37]....
        /*02cc*/ 	.word	0x00001780


	//   ....[38]....
        /*02d0*/ 	.word	0x00001790


	//   ....[39]....
        /*02d4*/ 	.word	0x000017e0


	//   ....[40]....
        /*02d8*/ 	.word	0x000017f0


	//   ....[41]....
        /*02dc*/ 	.word	0x00001880


	//   ....[42]....
        /*02e0*/ 	.word	0x00001890


	//   ....[43]....
        /*02e4*/ 	.word	0x000018e0


	//   ....[44]....
        /*02e8*/ 	.word	0x000018f0


	//   ....[45]....
        /*02ec*/ 	.word	0x00001940


	//   ....[46]....
        /*02f0*/ 	.word	0x00001950


	//   ....[47]....
        /*02f4*/ 	.word	0x000019a0


	//   ....[48]....
        /*02f8*/ 	.word	0x000019b0


	//   ....[49]....
        /*02fc*/ 	.word	0x00001a00


	//   ....[50]....
        /*0300*/ 	.word	0x00001a10


	//   ....[51]....
        /*0304*/ 	.word	0x00001ab0


	//   ....[52]....
        /*0308*/ 	.word	0x00001ac0


	//   ....[53]....
        /*030c*/ 	.word	0x00001b10


	//   ....[54]....
        /*0310*/ 	.word	0x00001b20


	//   ....[55]....
        /*0314*/ 	.word	0x00001b70


	//   ....[56]....
        /*0318*/ 	.word	0x00001b80


	//   ....[57]....
        /*031c*/ 	.word	0x00001bd0


	//   ....[58]....
        /*0320*/ 	.word	0x00001be0


	//   ....[59]....
        /*0324*/ 	.word	0x00001c30


	//   ....[60]....
        /*0328*/ 	.word	0x00001c40


	//   ....[61]....
        /*032c*/ 	.word	0x00001cd0


	//   ....[62]....
        /*0330*/ 	.word	0x00001ce0


	//   ....[63]....
        /*0334*/ 	.word	0x00001d30


	//   ....[64]....
        /*0338*/ 	.word	0x00001d40


	//   ....[65]....
        /*033c*/ 	.word	0x00001d90


	//   ....[66]....
        /*0340*/ 	.word	0x00001da0


	//   ....[67]....
        /*0344*/ 	.word	0x00001e00


	//   ....[68]....
        /*0348*/ 	.word	0x00001e10


	//   ....[69]....
        /*034c*/ 	.word	0x00001e80


	//   ....[70]....
        /*0350*/ 	.word	0x00001ec0


	//   ....[71]....
        /*0354*/ 	.word	0x00002120


	//   ....[72]....
        /*0358*/ 	.word	0x00002130


	//   ....[73]....
        /*035c*/ 	.word	0x00002180


	//   ....[74]....
        /*0360*/ 	.word	0x00002190


	//   ....[75]....
        /*0364*/ 	.word	0x000021e0


	//   ....[76]....
        /*0368*/ 	.word	0x000021f0


	//   ....[77]....
        /*036c*/ 	.word	0x00002240


	//   ....[78]....
        /*0370*/ 	.word	0x00002250


	//   ....[79]....
        /*0374*/ 	.word	0x000022a0


	//   ....[80]....
        /*0378*/ 	.word	0x000022b0


	//   ....[81]....
        /*037c*/ 	.word	0x00002520


	//   ....[82]....
        /*0380*/ 	.word	0x00002580


	//   ....[83]....
        /*0384*/ 	.word	0x000025a0


	//   ....[84]....
        /*0388*/ 	.word	0x000025d0


	//   ....[85]....
        /*038c*/ 	.word	0x00002600


	//----- nvinfo : EIATTR_EXIT_INSTR_OFFSETS
	.align		4
.L_3501:
        /*0390*/ 	.byte	0x04, 0x1c
        /*0392*/ 	.short	(.L_3503 - .L_3502)


	//   ....[0]....
.L_3502:
        /*0394*/ 	.word	0x000028d0


	//----- nvinfo : EIATTR_CRS_STACK_SIZE
	.align		4
.L_3503:
        /*0398*/ 	.byte	0x04, 0x1e
        /*039a*/ 	.short	(.L_3505 - .L_3504)
.L_3504:
        /*039c*/ 	.word	0x00000000


	//----- nvinfo : EIATTR_CBANK_PARAM_SIZE
	.align		4
.L_3505:
        /*03a0*/ 	.byte	0x03, 0x19
        /*03a2*/ 	.short	0x0060


	//----- nvinfo : EIATTR_PARAM_CBANK
	.align		4
        /*03a4*/ 	.byte	0x04, 0x0a
        /*03a6*/ 	.short	(.L_3507 - .L_3506)
	.align		4
.L_3506:
        /*03a8*/ 	.word	index@(.nv.constant0._ZN4vllm3moe44grouped_topk_fused_small_expert_count_kernelI13__nv_bfloat16fiLNS0_11ScoringFuncE1ELi512ELb0ELi8EEEvPT_PfPT1_PKT0_llllllbd)
        /*03ac*/ 	.short	0x0210
        /*03ae*/ 	.short	0x0060


	//----- nvinfo : EIATTR_SW_WAR
	.align		4
.L_3507:
        /*03b0*/ 	.byte	0x04, 0x36
        /*03b2*/ 	.short	(.L_3509 - .L_3508)
.L_3508:
        /*03b4*/ 	.word	0x00000008
.L_3509:


//--------------------- .nv.info._ZN4vllm3moe44grouped_topk_fused_small_expert_count_kernelI13__nv_bfloat16fiLNS0_11ScoringFuncE1ELi512ELb0ELi22EEEvPT_PfPT1_PKT0_llllllbd --------------------------
	.section	.nv.info._ZN4vllm3moe44grouped_topk_fused_small_expert_count_kernelI13__nv_bfloat16fiLNS0_11ScoringFuncE1ELi512ELb0ELi22EEEvPT_PfPT1_PKT0_llllllbd,"",@"SHT_CUDA_INFO"
	.sectionflags	@""
	.align	4


	//----- nvinfo : EIATTR_CUDA_API_VERSION
	.align		4
        /*0000*/ 	.byte	0x04, 0x37
        /*0002*/ 	.short	(.L_3511 - .L_3510)
.L_3510:
        /*0004*/ 	.word	0x00000082


	//----- nvinfo : EIATTR_KPARAM_INFO
	.align		4
.L_3511:
        /*0008*/ 	.byte	0x04, 0x17
        /*000a*/ 	.short	(.L_3513 - .L_3512)
.L_3512:
        /*000c*/ 	.word	0x00000000
        /*0010*/ 	.short	0x000b
        /*0012*/ 	.short	0x0058
        /*0014*/ 	.byte	0x00, 0xf0, 0x21, 0x00


	//----- nvinfo : EIATTR_KPARAM_INFO
	.align		4
.L_3513:
        /*0018*/ 	.byte	0x04, 0x17
        /*001a*/ 	.short	(.L_3515 - .L_3514)
.L_3514:
        /*001c*/ 	.word	0x00000000
        /*0020*/ 	.short	0x000a
        /*0022*/ 	.short	0x0050
        /*0024*/ 	.byte	0x00, 0xf0, 0x05, 0x00


	//----- nvinfo : EIATTR_KPARAM_INFO
	.align		4
.L_3515:
        /*0028*/ 	.byte	0x04, 0x17
        /*002a*/ 	.short	(.L_3517 - .L_3516)
.L_3516:
        /*002c*/ 	.word	0x00000000
        /*0030*/ 	.short	0x0009
        /*0032*/ 	.short	0x0048
        /*0034*/ 	.byte	0x00, 0xf0, 0x21, 0x00


	//----- nvinfo : EIATTR_KPARAM_INFO
	.align		4
.L_3517:
        /*0038*/ 	.byte	0x04, 0x17
        /*003a*/ 	.short	(.L_3519 - .L_3518)
.L_3518:
        /*003c*/ 	.word	0x00000000
        /*0040*/ 	.short	0x0008
        /*0042*/ 	.short	0x0040
        /*0044*/ 	.byte	0x00, 0xf0, 0x21, 0x00


	//----- nvinfo : EIATTR_KPARAM_INFO
	.align		4
.L_3519:
        /*0048*/ 	.byte	0x04, 0x17
        /*004a*/ 	.short	(.L_3521 - .L_3520)
.L_3520:
        /*004c*/ 	.word	0x00000000
        /*0050*/ 	.short	0x0007
        /*0052*/ 	.short	0x0038
        /*0054*/ 	.byte	0x00, 0xf0, 0x21, 0x00


	//----- nvinfo : EIATTR_KPARAM_INFO
	.align		4
.L_3521:
        /*0058*/ 	.byte	0x04, 0x17
        /*005a*/ 	.short	(.L_3523 - .L_3522)
.L_3522:
        /*005c*/ 	.word	0x00000000
        /*0060*/ 	.short	0x0006
        /*0062*/ 	.short	0x0030
        /*0064*/ 	.byte	0x00, 0xf0, 0x21, 0x00


	//----- nvinfo : EIATTR_KPARAM_INFO
	.align		4
.L_3523:
        /*0068*/ 	.byte	0x04, 0x17
        /*006a*/ 	.short	(.L_3525 - .L_3524)
.L_3524:
        /*006c*/ 	.word	0x00000000
        /*0070*/ 	.short	0x0005
        /*0072*/ 	.short	0x0028
        /*0074*/ 	.byte	0x00, 0xf0, 0x21, 0x00


	//----- nvinfo : EIATTR_KPARAM_INFO
	.align		4
.L_3525:
        /*0078*/ 	.byte	0x04, 0x17
        /*007a*/ 	.short	(.L_3527 - .L_3526)
.L_3526:
        /*007c*/ 	.word	0x00000000
        /*0080*/ 	.short	0x0004
        /*0082*/ 	.short	0x0020
        /*0084*/ 	.byte	0x00, 0xf0, 0x21, 0x00


	//----- nvinfo : EIATTR_KPARAM_INFO
	.align		4
.L_3527:
        /*0088*/ 	.byte	0x04, 0x17
        /*008a*/ 	.short	(.L_3529 - .L_3528)
.L_3528:
        /*008c*/ 	.word	0x00000000
        /*0090*/ 	.short	0x0003
        /*0092*/ 	.short	0x0018
        /*0094*/ 	.byte	0x00, 0xf0, 0x21, 0x00


	//----- nvinfo : EIATTR_KPARAM_INFO
	.align		4
.L_3529:
        /*0098*/ 	.byte	0x04, 0x17
        /*009a*/ 	.short	(.L_3531 - .L_3530)
.L_3530:
        /*009c*/ 	.word	0x00000000
        /*00a0*/ 	.short	0x0002
        /*00a2*/ 	.short	0x0010
        /*00a4*/ 	.byte	0x00, 0xf0, 0x21, 0x00


	//----- nvinfo : EIATTR_KPARAM_INFO
	.align		4
.L_3531:
        /*00a8*/ 	.byte	0x04, 0x17
        /*00aa*/ 	.short	(.L_3533 - .L_3532)
.L_3532:
        /*00ac*/ 	.word	0x00000000
        /*00b0*/ 	.short	0x0001
        /*00b2*/ 	.short	0x0008
        /*00b4*/ 	.byte	0x00, 0xf0, 0x21, 0x00


	//----- nvinfo : EIATTR_KPARAM_INFO
	.align		4
.L_3533:
        /*00b8*/ 	.byte	0x04, 0x17
        /*00ba*/ 	.short	(.L_3535 - .L_3534)
.L_3534:
        /*00bc*/ 	.word	0x00000000
        /*00c0*/ 	.short	0x0000
        /*00c2*/ 	.short	0x0000
        /*00c4*/ 	.byte	0x00, 0xf0, 0x21, 0x00


	//----- nvinfo : EIATTR_SPARSE_MMA_MASK
	.align		4
.L_3535:
        /*00c8*/ 	.byte	0x03, 0x50
        /*00ca*/ 	.short	0x0000


	//----- nvinfo : EIATTR_MAXREG_COUNT
	.align		4
        /*00cc*/ 	.byte	0x03, 0x1b
        /*00ce*/ 	.short	0x00ff


	//----- nvinfo : EIATTR_NUM_BARRIERS
	.align		4
        /*00d0*/ 	.byte	0x02, 0x4c
        /*00d2*/ 	.byte	0x01
	.zero		1


	//----- nvinfo : EIATTR_MERCURY_ISA_VERSION
	.align		4
        /*00d4*/ 	.byte	0x03, 0x5f
        /*00d6*/ 	.short	0x0101


	//----- nvinfo : EIATTR_COOP_GROUP_MASK_REGIDS
	.align		4
        /*00d8*/ 	.byte	0x04, 0x29
        /*00da*/ 	.short	(.L_3537 - .L_3536)


	//   ....[0]....
.L_3536:
        /*00dc*/ 	.word	0xffffffff


	//   ....[1]....
        /*00e0*/ 	.word	0xffffffff


	//   ....[2]....
        /*00e4*/ 	.word	0xffffffff


	//   ....[3]....
        /*00e8*/ 	.word	0xffffffff


	//   ....[4]....
        /*00ec*/ 	.word	0xffffffff


	//   ....[5]....
        /*00f0*/ 	.word	0xffffffff


	//   ....[6]....
        /*00f4*/ 	.word	0xffffffff


	//   ....[7]....
        /*00f8*/ 	.word	0xffffffff


	//   ....[8]....
        /*00fc*/ 	.word	0xffffffff


	//   ....[9]....
        /*0100*/ 	.word	0xffffffff


	//   ....[10]....
        /*0104*/ 	.word	0xffffffff


	//   ....[11]....
        /*0108*/ 	.word	0xffffffff


	//   ....[12]....
        /*010c*/ 	.word	0xffffffff


	//   ....[13]....
        /*0110*/ 	.word	0xffffffff


	//   ....[14]....
        /*0114*/ 	.word	0xffffffff


	//   ....[15]....
        /*0118*/ 	.word	0xffffffff


	//   ....[16]....
        /*011c*/ 	.word	0xffffffff


	//   ....[17]....
        /*0120*/ 	.word	0xffffffff


	//   ....[18]....
        /*0124*/ 	.word	0xffffffff


	//   ....[19]....
        /*0128*/ 	.word	0xffffffff


	//   ....[20]....
        /*012c*/ 	.word	0xffffffff


	//   ....[21]....
        /*0130*/ 	.word	0xffffffff


	//   ....[22]....
        /*0134*/ 	.word	0xffffffff


	//   ....[23]....
        /*0138*/ 	.word	0xffffffff


	//   ....[24]....
        /*013c*/ 	.word	0xffffffff


	//   ....[25]....
        /*0140*/ 	.word	0xffffffff


	//   ....[26]....
        /*0144*/ 	.word	0xffffffff


	//   ....[27]....
        /*0148*/ 	.word	0xffffffff


	//   ....[28]....
        /*014c*/ 	.word	0xffffffff


	//   ....[29]....
        /*0150*/ 	.word	0xffffffff


	//   ....[30]....
        /*0154*/ 	.word	0xffffffff


	//   ....[31]....
        /*0158*/ 	.word	0xffffffff


	//   ....[32]....
        /*015c*/ 	.word	0xffffffff


	//   ....[33]....
        /*0160*/ 	.word	0xffffffff


	//   ....[34]....
        /*0164*/ 	.word	0xffffffff


	//   ....[35]....
        /*0168*/ 	.word	0xffffffff


	//   ....[36]....
        /*016c*/ 	.word	0xffffffff


	//   ....[37]....
        /*0170*/ 	.word	0xffffffff


	//   ....[38]....
        /*0174*/ 	.word	0xffffffff


	//   ....[39]....
        /*0178*/ 	.word	0xffffffff


	//   ....[40]....
        /*017c*/ 	.word	0xffffffff


	//   ....[41]....
        /*0180*/ 	.word	0xffffffff


	//   ....[42]....
        /*0184*/ 	.word	0xffffffff


	//   ....[43]....
        /*0188*/ 	.word	0xffffffff


	//   ....[44]....
        /*018c*/ 	.word	0xffffffff


	//   ....[45]....
        /*0190*/ 	.word	0xffffffff


	//   ....[46]....
        /*0194*/ 	.word	0xffffffff


	//   ....[47]....
        /*0198*/ 	.word	0xffffffff


	//   ....[48]....
        /*019c*/ 	.word	0xffffffff


	//   ....[49]....
        /*01a0*/ 	.word	0xffffffff


	//   ....[50]....
        /*01a4*/ 	.word	0xffffffff


	//   ....[51]....
        /*01a8*/ 	.word	0xffffffff


	//   ....[52]....
        /*01ac*/ 	.word	0xffffffff


	//   ....[53]....
        /*01b0*/ 	.word	0xffffffff


	//   ....[54]....
        /*01b4*/ 	.word	0xffffffff


	//   ....[55]....
        /*01b8*/ 	.word	0xffffffff


	//   ....[56]....
        /*01bc*/ 	.word	0xffffffff


	//   ....[57]....
        /*01c0*/ 	.word	0xffffffff


	//   ....[58]....
        /*01c4*/ 	.word	0xffffffff


	//   ....[59]....
        /*01c8*/ 	.word	0xffffffff


	//   ....[60]....
        /*01cc*/ 	.word	0xffffffff


	//   ....[61]....
        /*01d0*/ 	.word	0xffffffff


	//   ....[62]....
        /*01d4*/ 	.word	0xffffffff


	//   ....[63]....
        /*01d8*/ 	.word	0xffffffff


	//   ....[64]....
        /*01dc*/ 	.word	0xffffffff


	//   ....[65]....
        /*01e0*/ 	.word	0xffffffff


	//----- nvinfo : EIATTR_COOP_GROUP_INSTR_OFFSETS
	.align		4
.L_3537:
        /*01e4*/ 	.byte	0x04, 0x28
        /*01e6*/ 	.short	(.L_3539 - .L_3538)


	//   ....[0]....
.L_3538:
        /*01e8*/ 	.word	0x00000230


	//   ....[1]....
        /*01ec*/ 	.word	0x000009e0


	//   ....[2]....
        /*01f0*/ 	.word	0x00000a10


	//   ....[3]....
        /*01f4*/ 	.word	0x00000a90


	//   ....[4]....
        /*01f8*/ 	.word	0x00000aa0


	//   ....[5]....
        /*01fc*/ 	.word	0x00000af0


	//   ....[6]....
        /*0200*/ 	.word	0x00000b00


	//   ....[7]....
        /*0204*/ 	.word	0x00000b50


	//   ....[8]....
        /*0208*/ 	.word	0x00000b60


	//   ....[9]....
        /*020c*/ 	.word	0x00000bb0


	//   ....[10]....
        /*0210*/ 	.word	0x00000bc0


	//   ....[11]....
        /*0214*/ 	.word	0x00000c80


	//   ....[12]....
        /*0218*/ 	.word	0x00000cb0


	//   ....[13]....
        /*021c*/ 	.word	0x00000d30


	//   ....[14]....
        /*0220*/ 	.word	0x00000d40


	//   ....[15]....
        /*0224*/ 	.word	0x00000d90


	//   ....[16]....
        /*0228*/ 	.word	0x00000da0


	//   ....[17]....
        /*022c*/ 	.word	0x00000df0


	//   ....[18]....
        /*0230*/ 	.word	0x00000e00


	//   ....[19]....
        /*0234*/ 	.word	0x00000e60


	//   ....[20]....
        /*0238*/ 	.word	0x00000e80


	//   ....[21]....
        /*023c*/ 	.word	0x00001000


	//   ....[22]....
        /*0240*/ 	.word	0x00001010


	//   ....[23]....
        /*0244*/ 	.word	0x00001060


	//   ....[24]....
        /*0248*/ 	.word	0x00001070


	//   ....[25]....
        /*024c*/ 	.word	0x000010c0


	//   ....[26]....
        /*0250*/ 	.word	0x000010d0


	//   ....[27]....
        /*0254*/ 	.word	0x00001120


	//   ....[28]....
        /*0258*/ 	.word	0x00001130


	//   ....[29]....
        /*025c*/ 	.word	0x00001180


	//   ....[30]....
        /*0260*/ 	.word	0x00001190


	//   ....[31]....
        /*0264*/ 	.word	0x00001920


	//   ....[32]....
        /*0268*/ 	.word	0x00001940


	//   ....[33]....
        /*026c*/ 	.word	0x00001990


	//   ....[34]....
        /*0270*/ 	.word	0x000019a0


	//   ....[35]....
        /*0274*/ 	.word	0x000019f0


	//   ....[36]....
        /*0278*/ 	.word	0x00001a00


	//   ....[37]....
        /*027c*/ 	.word	0x00001a60


	//   ....[38]....
        /*0280*/ 	.word	0x00001a90


	//   ....[39]....
        /*0284*/ 	.word	0x00001ae0


	//   ....[40]....
        /*0288*/ 	.word	0x00001af0


	//   ....[41]....
        /*028c*/ 	.word	0x00001bb0


	//   ....[42]....
        /*0290*/ 	.word	0x00001bd0


	//   ....[43]....
        /*0294*/ 	.word	0x00001c20


	//   ....[44]....
        /*0298*/ 	.word	0x00001c30


	//   ....[45]....
        /*029c*/ 	.word	0x00001c80


	//   ....[46]....
        /*02a0*/ 	.word	0x00001c90


	//   ....[47]....
        /*02a4*/ 	.word	0x00001ce0


	//   ....[48]....
        /*02a8*/ 	.word	0x00001cf0


	//   ....[49]....
        /*02ac*/ 	.word	0x00001d60


	//   ....[50]....
        /*02b0*/ 	.word	0x00001d90


	//   ....[51]....
        /*02b4*/ 	.word	0x00001f00


	//   ....[52]....
        /*02b8*/ 	.word	0x00001f10


	//   ....[53]....
        /*02bc*/ 	.word	0x00001f60


	//   ....[54]....
        /*02c0*/ 	.word	0x00001f70


	//   ....[55]....
        /*02c4*/ 	.word	0x00001fc0


	//   ....[56]....
        /*02c8*/ 	.word	0x00001fd0


	//   ....[57]....
        /*02cc*/ 	.word	0x00002020


	//   ....[58]....
        /*02d0*/ 	.word	0x00002030


	//   ....[59]....
        /*02d4*/ 	.word	0x00002080


	//   ....[60]....
        /*02d8*/ 	.word	0x00002090


	//   ....[61]....
        /*02dc*/ 	.word	0x000022b0


	//   ....[62]....
        /*02e0*/ 	.word	0x00002310


	//   ....[63]....
        /*02e4*/ 	.word	0x00002330


	//   ....[64]....
        /*02e8*/ 	.word	0x00002360


	//   ....[65]....
        /*02ec*/ 	.word	0x00002390


	//----- nvinfo : EIATTR_EXIT_INSTR_OFFSETS
	.align		4
.L_3539:
        /*02f0*/ 	.byte	0x04, 0x1c
        /*02f2*/ 	.short	(.L_3541 - .L_3540)


	//   ....[0]....
.L_3540:
        /*02f4*/ 	.word	0x00002660


	//----- nvinfo : EIATTR_CRS_STACK_SIZE
	.align		4
.L_3541:
        /*02f8*/ 	.byte	0x04, 0x1e
        /*02fa*/ 	.short	(.L_3543 - .L_3542)
.L_3542:
        /*02fc*/ 	.word	0x00000000


	//----- nvinfo : EIATTR_CBANK_PARAM_SIZE
	.align		4
.L_3543:
        /*0300*/ 	.byte	0x03, 0x19
        /*0302*/ 	.short	0x0060


	//----- nvinfo : EIATTR_PARAM_CBANK
	.align		4
        /*0304*/ 	.byte	0x04, 0x0a
        /*0306*/ 	.short	(.L_3545 - .L_3544)
	.align		4
.L_3544:
        /*0308*/ 	.word	index@(.nv.constant0._ZN4vllm3moe44grouped_topk_fused_small_expert_count_kernelI13__nv_bfloat16fiLNS0_11ScoringFuncE1ELi512ELb0ELi22EEEvPT_PfPT1_PKT0_llllllbd)
        /*030c*/ 	.short	0x0210
        /*030e*/ 	.short	0x0060


	//----- nvinfo : EIATTR_SW_WAR
	.align		4
.L_3545:
        /*0310*/ 	.byte	0x04, 0x36
        /*0312*/ 	.short	(.L_3547 - .L_3546)
.L_3546:
        /*0314*/ 	.word	0x00000008
.L_3547:


//--------------------- .nv.info._ZN4vllm3moe44grouped_topk_fused_small_expert_count_kernelI13__nv_bfloat16fiLNS0_11ScoringFuncE1ELi256ELb1ELi8EEEvPT_PfPT1_PKT0_llllllbd --------------------------
	.section	.nv.info._ZN4vllm3moe44grouped_topk_fused_small_expert_count_kernelI13__nv_bfloat16fiLNS0_11ScoringFuncE1ELi256ELb1ELi8EEEvPT_PfPT1_PKT0_llllllbd,"",@"SHT_CUDA_INFO"
	.sectionflags	@""
	.align	4


	//----- nvinfo : EIATTR_CUDA_API_VERSION
	.align		4
        /*0000*/ 	.byte	0x04, 0x37
        /*0002*/ 	.short	(.L_3549 - .L_3548)
.L_3548:
        /*0004*/ 	.word	0x00000082


	//----- nvinfo : EIATTR_KPARAM_INFO
	.align		4
.L_3549:
        /*0008*/ 	.byte	0x04, 0x17
        /*000a*/ 	.short	(.L_3551 - .L_3550)
.L_3550:
        /*000c*/ 	.word	0x00000000
        /*0010*/ 	.short	0x000b
        /*0012*/ 	.short	0x0058
        /*0014*/ 	.byte	0x00, 0xf0, 0x21, 0x00


	//----- nvinfo : EIATTR_KPARAM_INFO
	.align		4
.L_3551:
        /*0018*/ 	.byte	0x04, 0x17
        /*001a*/ 	.short	(.L_3553 - .L_3552)
.L_3552:
        /*001c*/ 	.word	0x00000000
        /*0020*/ 	.short	0x000a
        /*0022*/ 	.short	0x0050
        /*0024*/ 	.byte	0x00, 0xf0, 0x05, 0x00


	//----- nvinfo : EIATTR_KPARAM_INFO
	.align		4
.L_3553:
        /*0028*/ 	.byte	0x04, 0x17
        /*002a*/ 	.short	(.L_3555 - .L_3554)
.L_3554:
        /*002c*/ 	.word	0x00000000
        /*0030*/ 	.short	0x0009
        /*0032*/ 	.short	0x0048
        /*0034*/ 	.byte	0x00, 0xf0, 0x21, 0x00


	//----- nvinfo : EIATTR_KPARAM_INFO
	.align		4
.L_3555:
        /*0038*/ 	.byte	0x04, 0x17
        /*003a*/ 	.short	(.L_3557 - .L_3556)
.L_3556:
        /*003c*/ 	.word	0x00000000
        /*0040*/ 	.short	0x0008
        /*0042*/ 	.short	0x0040
        /*0044*/ 	.byte	0x00, 0xf0, 0x21, 0x00


	//----- nvinfo : EIATTR_KPARAM_INFO
	.align		4
.L_3557:
        /*0048*/ 	.byte	0x04, 0x17
        /*004a*/ 	.short	(.L_3559 - .L_3558)
.L_3558:
        /*004c*/ 	.word	0x00000000
        /*0050*/ 	.short	0x0007
        /*0052*/ 	.short	0x0038
        /*0054*/ 	.byte	0x00, 0xf0, 0x21, 0x00


	//----- nvinfo : EIATTR_KPARAM_INFO
	.align		4
.L_3559:
        /*0058*/ 	.byte	0x04, 0x17
        /*005a*/ 	.short	(.L_3561 - .L_3560)
.L_3560:
        /*005c*/ 	.word	0x00000000
        /*0060*/ 	.short	0x0006
        /*0062*/ 	.short	0x0030
        /*0064*/ 	.byte	0x00, 0xf0, 0x21, 0x00


	//----- nvinfo : EIATTR_KPARAM_INFO
	.align		4
.L_3561:
        /*0068*/ 	.byte	0x04, 0x17
        /*006a*/ 	.short	(.L_3563 - .L_3562)
.L_3562:
        /*006c*/ 	.word	0x00000000
        /*0070*/ 	.short	0x0005
        /*0072*/ 	.short	0x0028
        /*0074*/ 	.byte	0x00, 0xf0, 0x21, 0x00


	//----- nvinfo : EIATTR_KPARAM_INFO
	.align		4
.L_3563:
        /*0078*/ 	.byte	0x04, 0x17
        /*007a*/ 	.short	(.L_3565 - .L_3564)
.L_3564:
        /*007c*/ 	.word	0x00000000
        /*0080*/ 	.short	0x0004
        /*0082*/ 	.short	0x0020
        /*0084*/ 	.byte	0x00, 0xf0, 0x21, 0x00


	//----- nvinfo : EIATTR_KPARAM_INFO
	.align		4
.L_3565:
        /*0088*/ 	.byte	0x04, 0x17
        /*008a*/ 	.short	(.L_3567 - .L_3566)
.L_3566:
        /*008c*/ 	.word	0x00000000
        /*0090*/ 	.short	0x0003
        /*0092*/ 	.short	0x0018
        /*0094*/ 	.byte	0x00, 0xf0, 0x21, 0x00


	//----- nvinfo : EIATTR_KPARAM_INFO
	.align		4
.L_3567:
        /*0098*/ 	.byte	0x04, 0x17
        /*009a*/ 	.short	(.L_3569 - .L_3568)
.L_3568:
        /*009c*/ 	.word	0x00000000
        /*00a0*/ 	.short	0x0002
        /*00a2*/ 	.short	0x0010
        /*00a4*/ 	.byte	0x00, 0xf0, 0x21, 0x00


	//----- nvinfo : EIATTR_KPARAM_INFO
	.align		4
.L_3569:
        /*00a8*/ 	.byte	0x04, 0x17
        /*00aa*/ 	.short	(.L_3571 - .L_3570)
.L_3570:
        /*00ac*/ 	.word	0x00000000
        /*00b0*/ 	.short	0x0001
        /*00b2*/ 	.short	0x0008
        /*00b4*/ 	.byte	0x00, 0xf0, 0x21, 0x00


	//----- nvinfo : EIATTR_KPARAM_INFO
	.align		4
.L_3571:
        /*00b8*/ 	.byte	0x04, 0x17
        /*00ba*/ 	.short	(.L_3573 - .L_3572)
.L_3572:
        /*00bc*/ 	.word	0x00000000
        /*00c0*/ 	.short	0x0000
        /*00c2*/ 	.short	0x0000
        /*00c4*/ 	.byte	0x00, 0xf0, 0x21, 0x00


	//----- nvinfo : EIATTR_SPARSE_MMA_MASK
	.align		4
.L_3573:
        /*00c8*/ 	.byte	0x03, 0x50
        /*00ca*/ 	.short	0x0000


	//----- nvinfo : EIATTR_MAXREG_COUNT
	.align		4
        /*00cc*/ 	.byte	0x03, 0x1b
        /*00ce*/ 	.short	0x00ff


	//----- nvinfo : EIATTR_NUM_BARRIERS
	.align		4
        /*00d0*/ 	.byte	0x02, 0x4c
        /*00d2*/ 	.byte	0x01
	.zero		1


	//----- nvinfo : EIATTR_MERCURY_ISA_VERSION
	.align		4
        /*00d4*/ 	.byte	0x03, 0x5f
        /*00d6*/ 	.short	0x0101


	//----- nvinfo : EIATTR_COOP_GROUP_MASK_REGIDS
	.align		4
        /*00d8*/ 	.byte	0x04, 0x29
        /*00da*/ 	.short	(.L_3575 - .L_3574)


	//   ....[0]....
.L_3574:
        /*00dc*/ 	.word	0xffffffff


	//   ....[1]....
        /*00e0*/ 	.word	0xffffffff


	//   ....[2]....
        /*00e4*/ 	.word	0xffffffff


	//   ....[3]....
        /*00e8*/ 	.word	0xffffffff


	//   ....[4]....
        /*00ec*/ 	.word	0xffffffff


	//   ....[5]....
        /*00f0*/ 	.word	0xffffffff


	//   ....[6]....
        /*00f4*/ 	.word	0xffffffff


	//   ....[7]....
        /*00f8*/ 	.word	0xffffffff


	//   ....[8]....
        /*00fc*/ 	.word	0xffffffff


	//   ....[9]....
        /*0100*/ 	.word	0xffffffff


	//   ....[10]....
        /*0104*/ 	.word	0xffffffff


	//   ....[11]....
        /*0108*/ 	.word	0xffffffff


	//   ....[12]....
        /*010c*/ 	.word	0xffffffff


	//   ....[13]....
        /*0110*/ 	.word	0xffffffff


	//   ....[14]....
        /*0114*/ 	.word	0xffffffff


	//   ....[15]....
        /*0118*/ 	.word	0xffffffff


	//   ....[16]....
        /*011c*/ 	.word	0xffffffff


	//   ....[17]....
        /*0120*/ 	.word	0xffffffff


	//   ....[18]....
        /*0124*/ 	.word	0xffffffff


	//   ....[19]....
        /*0128*/ 	.word	0xffffffff


	//   ....[20]....
        /*012c*/ 	.word	0xffffffff


	//   ....[21]....
        /*0130*/ 	.word	0xffffffff


	//   ....[22]....
        /*0134*/ 	.word	0xffffffff


	//   ....[23]....
        /*0138*/ 	.word	0xffffffff


	//   ....[24]....
        /*013c*/ 	.word	0xffffffff


	//   ....[25]....
        /*0140*/ 	.word	0xffffffff


	//   ....[26]....
        /*0144*/ 	.word	0xffffffff


	//   ....[27]....
        /*0148*/ 	.word	0xffffffff


	//   ....[28]....
        /*014c*/ 	.word	0xffffffff


	//   ....[29]....
        /*0150*/ 	.word	0xffffffff


	//   ....[30]....
        /*0154*/ 	.word	0xffffffff


	//   ....[31]....
        /*0158*/ 	.word	0xffffffff


	//   ....[32]....
        /*015c*/ 	.word	0xffffffff


	//   ....[33]....
        /*0160*/ 	.word	0xffffffff


	//   ....[34]....
        /*0164*/ 	.word	0xffffffff


	//   ....[35]....
        /*0168*/ 	.word	0xffffffff


	//   ....[36]....
        /*016c*/ 	.word	0xffffffff


	//   ....[37]....
        /*0170*/ 	.word	0xffffffff


	//   ....[38]....
        /*0174*/ 	.word	0xffffffff


	//   ....[39]....
        /*0178*/ 	.word	0xffffffff


	//   ....[40]....
        /*017c*/ 	.word	0xffffffff


	//   ....[41]....
        /*0180*/ 	.word	0xffffffff


	//   ....[42]....
        /*0184*/ 	.word	0xffffffff


	//   ....[43]....
        /*0188*/ 	.word	0xffffffff


	//   ....[44]....
        /*018c*/ 	.word	0xffffffff


	//   ....[45]....
        /*0190*/ 	.word	0xffffffff


	//   ....[46]....
        /*0194*/ 	.word	0xffffffff


	//   ....[47]....
        /*0198*/ 	.word	0xffffffff


	//   ....[48]....
        /*019c*/ 	.word	0xffffffff


	//   ....[49]....
        /*01a0*/ 	.word	0xffffffff


	//   ....[50]....
        /*01a4*/ 	.word	0xffffffff


	//   ....[51]....
        /*01a8*/ 	.word	0xffffffff


	//   ....[52]....
        /*01ac*/ 	.word	0xffffffff


	//   ....[53]....
        /*01b0*/ 	.word	0xffffffff


	//   ....[54]....
        /*01b4*/ 	.word	0xffffffff


	//   ....[55]....
        /*01b8*/ 	.word	0xffffffff


	//   ....[56]....
        /*01bc*/ 	.word	0xffffffff


	//   ....[57]....
        /*01c0*/ 	.word	0xffffffff


	//   ....[58]....
        /*01c4*/ 	.word	0xffffffff


	//   ....[59]....
        /*01c8*/ 	.word	0xffffffff


	//   ....[60]....
        /*01cc*/ 	.word	0xffffffff


	//   ....[61]....
        /*01d0*/ 	.word	0xffffffff


	//   ....[62]....
        /*01d4*/ 	.word	0xffffffff


	//   ....[63]....
        /*01d8*/ 	.word	0xffffffff


	//   ....[64]....
        /*01dc*/ 	.word	0xffffffff


	//   ....[65]....
        /*01e0*/ 	.word	0xffffffff


	//   ....[66]....
        /*01e4*/ 	.word	0xffffffff


	//   ....[67]....
        /*01e8*/ 	.word	0xffffffff


	//   ....[68]....
        /*01ec*/ 	.word	0xffffffff


	//   ....[69]....
        /*01f0*/ 	.word	0xffffffff


	//   ....[70]....
        /*01f4*/ 	.word	0xffffffff


	//   ....[71]....
        /*01f8*/ 	.word	0xffffffff


	//   ....[72]....
        /*01fc*/ 	.word	0xffffffff


	//   ....[73]....
        /*0200*/ 	.word	0xffffffff


	//   ....[74]....
        /*0204*/ 	.word	0xffffffff


	//   ....[75]....
        /*0208*/ 	.word	0xffffffff


	//   ....[76]....
        /*020c*/ 	.word	0xffffffff


	//   ....[77]....
        /*0210*/ 	.word	0xffffffff


	//   ....[78]....
        /*0214*/ 	.word	0xffffffff


	//   ....[79]....
        /*0218*/ 	.word	0xffffffff


	//   ....[80]....
        /*021c*/ 	.word	0xffffffff


	//   ....[81]....
        /*0220*/ 	.word	0xffffffff


	//   ....[82]....
        /*0224*/ 	.word	0xffffffff


	//   ....[83]....
        /*0228*/ 	.word	0xffffffff


	//   ....[84]....
        /*022c*/ 	.word	0xffffffff


	//   ....[85]....
        /*0230*/ 	.word	0xffffffff


	//   ....[86]....
        /*0234*/ 	.word	0xffffffff


	//   ....[87]....
        /*0238*/ 	.word	0xffffffff


	//   ....[88]....
        /*023c*/ 	.word	0xffffffff


	//   ....[89]....
        /*0240*/ 	.word	0xffffffff


	//   ....[90]....
        /*0244*/ 	.word	0xffffffff


	//   ....[91]....
        /*0248*/ 	.word	0xffffffff


	//----- nvinfo : EIATTR_COOP_GROUP_INSTR_OFFSETS
	.align		4
.L_3575:
        /*024c*/ 	.byte	0x04, 0x28
        /*024e*/ 	.short	(.L_3577 - .L_3576)


	//   ....[0]....
.L_3576:
        /*0250*/ 	.word	0x00000060


	//   ....[1]....
        /*0254*/ 	.word	0x00000280


	//   ....[2]....
        /*0258*/ 	.word	0x00000300


	//   ....[3]....
        /*025c*/ 	.word	0x00000340


	//   ....[4]....
        /*0260*/ 	.word	0x00000350


	//   ....[5]....
        /*0264*/ 	.word	0x000003a0


	//   ....[6]....
        /*0268*/ 	.word	0x000003b0


	//   ....[7]....
        /*026c*/ 	.word	0x00000410


	//   ....[8]....
        /*0270*/ 	.word	0x00000420


	//   ....[9]....
        /*0274*/ 	.word	0x00000470


	//   ....[10]....
        /*0278*/ 	.word	0x00000480


	//   ....[11]....
        /*027c*/ 	.word	0x00000520


	//   ....[12]....
        /*0280*/ 	.word	0x00000560


	//   ....[13]....
        /*0284*/ 	.word	0x00000570


	//   ....[14]....
        /*0288*/ 	.word	0x000005d0


	//   ....[15]....
        /*028c*/ 	.word	0x000005e0


	//   ....[16]....
        /*0290*/ 	.word	0x00000640


	//   ....[17]....
        /*0294*/ 	.word	0x00000650


	//   ....[18]....
        /*0298*/ 	.word	0x000006f0


	//   ....[19]....
        /*029c*/ 	.word	0x00000720


	//   ....[20]....
        /*02a0*/ 	.word	0x000009a0


	//   ....[21]....
        /*02a4*/ 	.word	0x000009b0


	//   ....[22]....
        /*02a8*/ 	.word	0x00000a00


	//   ....[23]....
        /*02ac*/ 	.word	0x00000a10


	//   ....[24]....
        /*02b0*/ 	.word	0x00000a60


	//   ....[25]....
        /*02b4*/ 	.word	0x00000a70


	//   ....[26]....
        /*02b8*/ 	.word	0x00000ac0


	//   ....[27]....
        /*02bc*/ 	.word	0x00000ad0


	//   ....[28]....
        /*02c0*/ 	.word	0x00000b20


	//   ....[29]....
        /*02c4*/ 	.word	0x00000b30


	//   ....[30]....
        /*02c8*/ 	.word	0x00000bd0


	//   ....[31]....
        /*02cc*/ 	.word	0x00000c10


	//   ....[32]....
        /*02d0*/ 	.word	0x00000c20


	//   ....[33]....
        /*02d4*/ 	.word	0x00000c70


	//   ....[34]....
        /*02d8*/ 	.word	0x00000c80


	//   ....[35]....
        /*02dc*/ 	.word	0x00000cd0


	//   ....[36]....
        /*02e0*/ 	.word	0x00000ce0


	//   ....[37]....
        /*02e4*/ 	.word	0x00000d30


	//   ....[38]....
        /*02e8*/ 	.word	0x00000d40


	//   ....[39]....
        /*02ec*/ 	.word	0x00000dc0


	//   ....[40]....
        /*02f0*/ 	.word	0x00000e00


	//   ....[41]....
        /*02f4*/ 	.word	0x00000e10


	//   ....[42]....
        /*02f8*/ 	.word	0x00000e60


	//   ....[43]....
        /*02fc*/ 	.word	0x00000e70


	//   ....[44]....
        /*0300*/ 	.word	0x00000ec0


	//   ....[45]....
        /*0304*/ 	.word	0x00000ed0


	//   ....[46]....
        /*0308*/ 	.word	0x00000f20


	//   ....[47]....
        /*030c*/ 	.word	0x00000f30


	//   ....[48]....
        /*0310*/ 	.word	0x00000fb0


	//   ....[49]....
        /*0314*/ 	.word	0x00000ff0


	//   ....[50]....
        /*0318*/ 	.word	0x00001000


	//   ....[51]....
        /*031c*/ 	.word	0x00001050


	//   ....[52]....
        /*0320*/ 	.word	0x00001060


	//   ....[53]....
        /*0324*/ 	.word	0x000010c0


	//   ....[54]....
        /*0328*/ 	.word	0x000010d0


	//   ....[55]....
        /*032c*/ 	.word	0x00001180


	//   ....[56]....
        /*0330*/ 	.word	0x000011d0


	//   ....[57]....
        /*0334*/ 	.word	0x00001930


	//   ....[58]....
        /*0338*/ 	.word	0x00001960


	//   ....[59]....
        /*033c*/ 	.word	0x000019e0


	//   ....[60]....
        /*0340*/ 	.word	0x000019f0


	//   ....[61]....
        /*0344*/ 	.word	0x00001a40


	//   ....[62]....
        /*0348*/ 	.word	0x00001a50


	//   ....[63]....
        /*034c*/ 	.word	0x00001aa0


	//   ....[64]....
        /*0350*/ 	.word	0x00001ab0


	//   ....[65]....
        /*0354*/ 	.word	0x00001b00


	//   ....[66]....
        /*0358*/ 	.word	0x00001b10


	//   ....[67]....
        /*035c*/ 	.word	0x00001bc0


	//   ....[68]....
        /*0360*/ 	.word	0x00001bf0


	//   ....[69]....
        /*0364*/ 	.word	0x00001c70


	//   ....[70]....
        /*0368*/ 	.word	0x00001c80


	//   ....[71]....
        /*036c*/ 	.word	0x00001cd0


	//   ....[72]....
        /*0370*/ 	.word	0x00001ce0


	//   ....[73]....
        /*0374*/ 	.word	0x00001d30


	//   ....[74]....
        /*0378*/ 	.word	0x00001d40


	//   ....[75]....
        /*037c*/ 	.word	0x00001db0


	//   ....[76]....
        /*0380*/ 	.word	0x00001dc0


	//   ....[77]....
        /*0384*/ 	.word	0x00001eb0


	//   ....[78]....
        /*0388*/ 	.word	0x00001ec0


	//   ....[79]....
        /*038c*/ 	.word	0x00001f10


	//   ....[80]....
        /*0390*/ 	.word	0x00001f20


	//   ....[81]....
        /*0394*/ 	.word	0x00001f70


	//   ....[82]....
        /*0398*/ 	.word	0x00001f80


	//   ....[83]....
        /*039c*/ 	.word	0x00001fd0


	//   ....[84]....
        /*03a0*/ 	.word	0x00001fe0


	//   ....[85]....
        /*03a4*/ 	.word	0x00002030


	//   ....[86]....
        /*03a8*/ 	.word	0x00002040


	//   ....[87]....
        /*03ac*/ 	.word	0x00002230


	//   ....[88]....
        /*03b0*/ 	.word	0x00002290


	//   ....[89]....
        /*03b4*/ 	.word	0x000022b0


	//   ....[90]....
        /*03b8*/ 	.word	0x000022e0


	//   ....[91]....
        /*03bc*/ 	.word	0x00002310


	//----- nvinfo : EIATTR_EXIT_INSTR_OFFSETS
	.align		4
.L_3577:
        /*03c0*/ 	.byte	0x04, 0x1c
        /*03c2*/ 	.short	(.L_3579 - .L_3578)


	//   ....[0]....
.L_3578:
        /*03c4*/ 	.word	0x000000a0


	//   ....[1]....
        /*03c8*/ 	.word	0x000025e0


	//----- nvinfo : EIATTR_CRS_STACK_SIZE
	.align		4
.L_3579:
        /*03cc*/ 	.byte	0x04, 0x1e
        /*03ce*/ 	.short	(.L_3581 - .L_3580)
.L_3580:
        /*03d0*/ 	.word	0x00000000


	//----- nvinfo : EIATTR_CBANK_PARAM_SIZE
	.align		4
.L_3581:
        /*03d4*/ 	.byte	0x03, 0x19
        /*03d6*/ 	.short	0x0060


	//----- nvinfo : EIATTR_PARAM_CBANK
	.align		4
        /*03d8*/ 	.byte	0x04, 0x0a
        /*03da*/ 	.short	(.L_3583 - .L_3582)
	.align		4
.L_3582:
        /*03dc*/ 	.word	index@(.nv.constant0._ZN4vllm3moe44grouped_topk_fused_small_expert_count_kernelI13__nv_bfloat16fiLNS0_11ScoringFuncE1ELi256ELb1ELi8EEEvPT_PfPT1_PKT0_llllllbd)
        /*03e0*/ 	.short	0x0210
        /*03e2*/ 	.short	0x0060


	//----- nvinfo : EIATTR_SW_WAR
	.align		4
.L_3583:
        /*03e4*/ 	.byte	0x04, 0x36
        /*03e6*/ 	.short	(.L_3585 - .L_3584)
.L_3584:
        /*03e8*/ 	.word	0x00000008
.L_3585:


//--------------------- .nv.info._ZN4vllm3moe25grouped_topk_fused_kernelI6__half13__nv_bfloat16iLNS0_11ScoringFuncE1EEEvPT_PfPT1_PKT0_lllllbd --------------------------
	.section	.nv.info._ZN4vllm3moe25grouped_topk_fused_kernelI6__half13__nv_bfloat16iLNS0_11ScoringFuncE1EEEvPT_PfPT1_PKT0_lllllbd,"",@"SHT_CUDA_INFO"
	.sectionflags	@""
	.align	4


	//----- nvinfo : EIATTR_CUDA_API_VERSION
	.align		4
        /*0000*/ 	.byte	0x04, 0x37
        /*0002*/ 	.short	(.L_3587 - .L_3586)
.L_3586:
        /*0004*/ 	.word	0x00000082


	//----- nvinfo : EIATTR_KPARAM_INFO
	.align		4
.L_3587:
        /*0008*/ 	.byte	0x04, 0x17
        /*000a*/ 	.short	(.L_3589 - .L_3588)
.L_3588:
        /*000c*/ 	.word	0x00000000
        /*0010*/ 	.short	0x000a
        /*0012*/ 	.short	0x0050
        /*0014*/ 	.byte	0x00, 0xf0, 0x21, 0x00


	//----- nvinfo : EIATTR_KPARAM_INFO
	.align		4
.L_3589:
        /*0018*/ 	.byte	0x04, 0x17
        /*001a*/ 	.short	(.L_3591 - .L_3590)
.L_3590:
        /*001c*/ 	.word	0x00000000
        /*0020*/ 	.short	0x0009
        /*0022*/ 	.short	0x0048
        /*0024*/ 	.byte	0x00, 0xf0, 0x05, 0x00


	//----- nvinfo : EIATTR_KPARAM_INFO
	.align		4
.L_3591:
        /*0028*/ 	.byte	0x04, 0x17
        /*002a*/ 	.short	(.L_3593 - .L_3592)
.L_3592:
        /*002c*/ 	.word	0x00000000
        /*0030*/ 	.short	0x0008
        /*0032*/ 	.short	0x0040
        /*0034*/ 	.byte	0x00, 0xf0, 0x21, 0x00


	//----- nvinfo : EIATTR_KPARAM_INFO
	.align		4
.L_3593:
        /*0038*/ 	.byte	0x04, 0x17
        /*003a*/ 	.short	(.L_3595 - .L_3594)
.L_3594:
        /*003c*/ 	.word	0x00000000
        /*0040*/ 	.short	0x0007
        /*0042*/ 	.short	0x0038
        /*0044*/ 	.byte	0x00, 0xf0, 0x21, 0x00


	//----- nvinfo : EIATTR_KPARAM_INFO
	.align		4
.L_3595:
        /*0048*/ 	.byte	0x04, 0x17
        /*004a*/ 	.short	(.L_3597 - .L_3596)
.L_3596:
        /*004c*/ 	.word	0x00000000
        /*0050*/ 	.short	0x0006
        /*0052*/ 	.short	0x0030
        /*0054*/ 	.byte	0x00, 0xf0, 0x21, 0x00


	//----- nvinfo : EIATTR_KPARAM_INFO
	.align		4
.L_3597:
        /*0058*/ 	.byte	0x04, 0x17
        /*005a*/ 	.short	(.L_3599 - .L_3598)
.L_3598:
        /*005c*/ 	.word	0x00000000
        /*0060*/ 	.short	0x0005
        /*0062*/ 	.short	0x0028
        /*0064*/ 	.byte	0x00, 0xf0, 0x21, 0x00


	//----- nvinfo : EIATTR_KPARAM_INFO
	.align		4
.L_3599:
        /*0068*/ 	.byte	0x04, 0x17
        /*006a*/ 	.short	(.L_3601 - .L_3600)
.L_3600:
        /*006c*/ 	.word	0x00000000
        /*0070*/ 	.short	0x0004
        /*0072*/ 	.short	0x0020
        /*0074*/ 	.byte	0x00, 0xf0, 0x21, 0x00


	//----- nvinfo : EIATTR_KPARAM_INFO
	.align		4
.L_3601:
        /*0078*/ 	.byte	0x04, 0x17
        /*007a*/ 	.short	(.L_3603 - .L_3602)
.L_3602:
        /*007c*/ 	.word	0x00000000
        /*0080*/ 	.short	0x0003
        /*0082*/ 	.short	0x0018
        /*0084*/ 	.byte	0x00, 0xf0, 0x21, 0x00


	//----- nvinfo : EIATTR_KPARAM_INFO
	.align		4
.L_3603:
        /*0088*/ 	.byte	0x04, 0x17
        /*008a*/ 	.short	(.L_3605 - .L_3604)
.L_3604:
        /*008c*/ 	.word	0x00000000
        /*0090*/ 	.short	0x0002
        /*0092*/ 	.short	0x0010
        /*0094*/ 	.byte	0x00, 0xf0, 0x21, 0x00


	//----- nvinfo : EIATTR_KPARAM_INFO
	.align		4
.L_3605:
        /*0098*/ 	.byte	0x04, 0x17
        /*009a*/ 	.short	(.L_3607 - .L_3606)
.L_3606:
        /*009c*/ 	.word	0x00000000
        /*00a0*/ 	.short	0x0001
        /*00a2*/ 	.short	0x0008
        /*00a4*/ 	.byte	0x00, 0xf0, 0x21, 0x00


	//----- nvinfo : EIATTR_KPARAM_INFO
	.align		4
.L_3607:
        /*00a8*/ 	.byte	0x04, 0x17
        /*00aa*/ 	.short	(.L_3609 - .L_3608)
.L_3608:
        /*00ac*/ 	.word	0x00000000
        /*00b0*/ 	.short	0x0000
        /*00b2*/ 	.short	0x0000
        /*00b4*/ 	.byte	0x00, 0xf0, 0x21, 0x00


	//----- nvinfo : EIATTR_SPARSE_MMA_MASK
	.align		4
.L_3609:
        /*00b8*/ 	.byte	0x03, 0x50
        /*00ba*/ 	.short	0x0000


	//----- nvinfo : EIATTR_MAXREG_COUNT
	.align		4
        /*00bc*/ 	.byte	0x03, 0x1b
        /*00be*/ 	.short	0x00ff


	//----- nvinfo : EIATTR_NUM_BARRIERS
	.align		4
        /*00c0*/ 	.byte	0x02, 0x4c
        /*00c2*/ 	.byte	0x01
	.zero		1


	//----- nvinfo : EIATTR_MERCURY_ISA_VERSION
	.align		4
        /*00c4*/ 	.byte	0x03, 0x5f
        /*00c6*/ 	.short	0x0101


	//----- nvinfo : EIATTR_COOP_GROUP_MASK_REGIDS
	.align		4
        /*00c8*/ 	.byte	0x04, 0x29
        /*00ca*/ 	.short	(.L_3611 - .L_3610)


	//   ....[0]....
.L_3610:
        /*00cc*/ 	.word	0xffffffff


	//   ....[1]....
        /*00d0*/ 	.word	0xffffffff


	//   ....[2]....
        /*00d4*/ 	.word	0xffffffff


	//   ....[3]....
        /*00d8*/ 	.word	0xffffffff


	//   ....[4]....
        /*00dc*/ 	.word	0xffffffff


	//   ....[5]....
        /*00e0*/ 	.word	0xffffffff


	//   ....[6]....
        /*00e4*/ 	.word	0xffffffff


	//   ....[7]....
        /*00e8*/ 	.word	0xffffffff


	//   ....[8]....
        /*00ec*/ 	.word	0xffffffff


	//   ....[9]....
        /*00f0*/ 	.word	0xffffffff


	//   ....[10]....
        /*00f4*/ 	.word	0xffffffff


	//   ....[11]....
        /*00f8*/ 	.word	0xffffffff


	//   ....[12]....
        /*00fc*/ 	.word	0xffffffff


	//   ....[13]....
        /*0100*/ 	.word	0xffffffff


	//   ....[14]....
        /*0104*/ 	.word	0xffffffff


	//   ....[15]....
        /*0108*/ 	.word	0xffffffff


	//   ....[16]....
        /*010c*/ 	.word	0xffffffff


	//   ....[17]....
        /*0110*/ 	.word	0xffffffff


	//   ....[18]....
        /*0114*/ 	.word	0xffffffff


	//   ....[19]....
        /*0118*/ 	.word	0xffffffff


	//   ....[20]....
        /*011c*/ 	.word	0xffffffff


	//   ....[21]....
        /*0120*/ 	.word	0xffffffff


	//   ....[22]....
        /*0124*/ 	.word	0xffffffff


	//   ....[23]....
        /*0128*/ 	.word	0xffffffff


	//   ....[24]....
        /*012c*/ 	.word	0xffffffff


	//   ....[25]....
        /*0130*/ 	.word	0xffffffff


	//   ....[26]....
        /*0134*/ 	.word	0xffffffff


	//   ....[27]....
        /*0138*/ 	.word	0xffffffff


	//   ....[28]....
        /*013c*/ 	.word	0xffffffff


	//   ....[29]....
        /*0140*/ 	.word	0xffffffff


	//   ....[30]....
        /*0144*/ 	.word	0xffffffff


	//   ....[31]....
        /*0148*/ 	.word	0xffffffff


	//   ....[32]....
        /*014c*/ 	.word	0xffffffff


	//   ....[33]....
        /*0150*/ 	.word	0xffffffff


	//   ....[34]....
        /*0154*/ 	.word	0xffffffff


	//   ....[35]....
        /*0158*/ 	.word	0xffffffff


	//   ....[36]....
        /*015c*/ 	.word	0xffffffff


	//   ....[37]....
        /*0160*/ 	.word	0xffffffff


	//   ....[38]....
        /*0164*/ 	.word	0xffffffff


	//   ....[39]....
        /*0168*/ 	.word	0xffffffff


	//   ....[40]....
        /*016c*/ 	.word	0xffffffff


	//   ....[41]....
        /*0170*/ 	.word	0xffffffff


	//   ....[42]....
        /*0174*/ 	.word	0xffffffff


	//   ....[43]....
        /*0178*/ 	.word	0xffffffff


	//   ....[44]....
        /*017c*/ 	.word	0xffffffff


	//   ....[45]....
        /*0180*/ 	.word	0xffffffff


	//   ....[46]....
        /*0184*/ 	.word	0xffffffff


	//   ....[47]....
        /*0188*/ 	.word	0xffffffff


	//   ....[48]....
        /*018c*/ 	.word	0xffffffff


	//   ....[49]....
        /*0190*/ 	.word	0xffffffff


	//   ....[50]....
        /*0194*/ 	.word	0xffffffff


	//   ....[51]....
        /*0198*/ 	.word	0xffffffff


	//   ....[52]....
        /*019c*/ 	.word	0xffffffff


	//   ....[53]....
        /*01a0*/ 	.word	0xffffffff


	//   ....[54]....
        /*01a4*/ 	.word	0xffffffff


	//   ....[55]....
        /*01a8*/ 	.word	0xffffffff


	//   ....[56]....
        /*01ac*/ 	.word	0xffffffff


	//   ....[57]....
        /*01b0*/ 	.word	0xffffffff


	//   ....[58]....
        /*01b4*/ 	.word	0xffffffff


	//   ....[59]....
        /*01b8*/ 	.word	0xffffffff


	//   ....[60]....
        /*01bc*/ 	.word	0xffffffff


	//   ....[61]....
        /*01c0*/ 	.word	0xffffffff


	//   ....[62]....
        /*01c4*/ 	.word	0xffffffff


	//   ....[63]....
        /*01c8*/ 	.word	0xffffffff


	//   ....[64]....
        /*01cc*/ 	.word	0xffffffff


	//   ....[65]....
        /*01d0*/ 	.word	0xffffffff


	//   ....[66]....
        /*01d4*/ 	.word	0xffffffff


	//   ....[67]....
        /*01d8*/ 	.word	0xffffffff


	//   ....[68]....
        /*01dc*/ 	.word	0xffffffff


	//   ....[69]....
        /*01e0*/ 	.word	0xffffffff


	//   ....[70]....
        /*01e4*/ 	.word	0xffffffff


	//   ....[71]....
        /*01e8*/ 	.word	0xffffffff


	//   ....[72]....
        /*01ec*/ 	.word	0xffffffff


	//   ....[73]....
        /*01f0*/ 	.word	0xffffffff


	//   ....[74]....
        /*01f4*/ 	.word	0xffffffff


	//   ....[75]....
        /*01f8*/ 	.word	0xffffffff


	//   ....[76]....
        /*01fc*/ 	.word	0xffffffff


	//   ....[77]....
        /*0200*/ 	.word	0xffffffff


	//   ....[78]....
        /*0204*/ 	.word	0xffffffff


	//   ....[79]....
        /*0208*/ 	.word	0xffffffff


	//   ....[80]....
        /*020c*/ 	.word	0xffffffff


	//   ....[81]....
        /*0210*/ 	.word	0xffffffff


	//   ....[82]....
        /*0214*/ 	.word	0xffffffff


	//   ....[83]....
        /*0218*/ 	.word	0xffffffff


	//   ....[84]....
        /*021c*/ 	.word	0xffffffff


	//   ....[85]....
        /*0220*/ 	.word	0xffffffff


	//   ....[86]....
        /*0224*/ 	.word	0xffffffff


	//   ....[87]....
        /*0228*/ 	.word	0xffffffff


	//   ....[88]....
        /*022c*/ 	.word	0xffffffff


	//   ....[89]....
        /*0230*/ 	.word	0xffffffff


	//   ....[90]....
        /*0234*/ 	.word	0xffffffff


	//   ....[91]....
        /*0238*/ 	.word	0xffffffff


	//   ....[92]....
        /*023c*/ 	.word	0xffffffff


	//   ....[93]....
        /*0240*/ 	.word	0xffffffff


	//   ....[94]....
        /*0244*/ 	.word	0xffffffff


	//   ....[95]....
        /*0248*/ 	.word	0xffffffff


	//   ....[96]....
        /*024c*/ 	.word	0xffffffff


	//   ....[97]....
        /*0250*/ 	.word	0xffffffff


	//   ....[98]....
        /*0254*/ 	.word	0xffffffff


	//   ....[99]....
        /*0258*/ 	.word	0xffffffff


	//   ....[100]....
        /*025c*/ 	.word	0xffffffff


	//   ....[101]....
        /*0260*/ 	.word	0xffffffff


	//   ....[102]....
        /*0264*/ 	.word	0xffffffff


	//   ....[103]....
        /*0268*/ 	.word	0xffffffff


	//   ....[104]....
        /*026c*/ 	.word	0xffffffff


	//   ....[105]....
        /*0270*/ 	.word	0xffffffff


	//   ....[106]....
        /*0274*/ 	.word	0xffffffff


	//   ....[107]....
        /*0278*/ 	.word	0xffffffff


	//   ....[108]....
        /*027c*/ 	.word	0xffffffff


	//   ....[109]....
        /*0280*/ 	.word	0xffffffff


	//   ....[110]....
        /*0284*/ 	.word	0xffffffff


	//   ....[111]....
        /*0288*/ 	.word	0xffffffff


	//   ....[112]....
        /*028c*/ 	.word	0xffffffff


	//   ....[113]....
        /*0290*/ 	.word	0xffffffff


	//   ....[114]....
        /*0294*/ 	.word	0xffffffff


	//   ....[115]....
        /*0298*/ 	.word	0xffffffff


	//   ....[116]....
        /*029c*/ 	.word	0xffffffff


	//   ....[117]....
        /*02a0*/ 	.word	0xffffffff


	//   ....[118]....
        /*02a4*/ 	.word	0xffffffff


	//   ....[119]....
        /*02a8*/ 	.word	0xffffffff


	//   ....[120]....
        /*02ac*/ 	.word	0xffffffff


	//   ....[121]....
        /*02b0*/ 	.word	0xffffffff


	//   ....[122]....
        /*02b4*/ 	.word	0xffffffff


	//   ....[123]....
        /*02b8*/ 	.word	0xffffffff


	//   ....[124]....
        /*02bc*/ 	.word	0xffffffff


	//   ....[125]....
        /*02c0*/ 	.word	0xffffffff


	//   ....[126]....
        /*02c4*/ 	.word	0xffffffff


	//   ....[127]....
        /*02c8*/ 	.word	0xffffffff


	//   ....[128]....
        /*02cc*/ 	.word	0xffffffff


	//   ....[129]....
        /*02d0*/ 	.word	0xffffffff


	//   ....[130]....
        /*02d4*/ 	.word	0xffffffff


	//   ....[131]....
        /*02d8*/ 	.word	0xffffffff


	//   ....[132]....
        /*02dc*/ 	.word	0xffffffff


	//   ....[133]....
        /*02e0*/ 	.word	0xffffffff


	//   ....[134]....
        /*02e4*/ 	.word	0xffffffff


	//   ....[135]....
        /*02e8*/ 	.word	0xffffffff


	//   ....[136]....
        /*02ec*/ 	.word	0xffffffff


	//   ....[137]....
        /*02f0*/ 	.word	0xffffffff


	//   ....[138]....
        /*02f4*/ 	.word	0xffffffff


	//   ....[139]....
        /*02f8*/ 	.word	0xffffffff


	//   ....[140]....
        /*02fc*/ 	.word	0xffffffff


	//   ....[141]....
        /*0300*/ 	.word	0xffffffff


	//   ....[142]....
        /*0304*/ 	.word	0xffffffff


	//   ....[143]....
        /*0308*/ 	.word	0xffffffff


	//   ....[144]....
        /*030c*/ 	.word	0xffffffff


	//   ....[145]....
        /*0310*/ 	.word	0xffffffff


	//   ....[146]....
        /*0314*/ 	.word	0xffffffff


	//   ....[147]....
        /*0318*/ 	.word	0xffffffff


	//   ....[148]....
        /*031c*/ 	.word	0xffffffff


	//   ....[149]....
        /*0320*/ 	.word	0xffffffff


	//   ....[150]....
        /*0324*/ 	.word	0xffffffff


	//   ....[151]....
        /*0328*/ 	.word	0xffffffff


	//   ....[152]....
        /*032c*/ 	.word	0xffffffff


	//   ....[153]....
        /*0330*/ 	.word	0xffffffff


	//   ....[154]....
        /*0334*/ 	.word	0xffffffff


	//   ....[155]....
        /*0338*/ 	.word	0xffffffff


	//   ....[156]....
        /*033c*/ 	.word	0xffffffff


	//   ....[157]....
        /*0340*/ 	.word	0xffffffff


	//   ....[158]....
        /*0344*/ 	.word	0xffffffff


	//   ....[159]....
        /*0348*/ 	.word	0xffffffff


	//   ....[160]....
        /*034c*/ 	.word	0xffffffff


	//   ....[161]....
        /*0350*/ 	.word	0xffffffff


	//   ....[162]....
        /*0354*/ 	.word	0xffffffff


	//   ....[163]....
        /*0358*/ 	.word	0xffffffff


	//   ....[164]....
        /*035c*/ 	.word	0xffffffff


	//   ....[165]....
        /*0360*/ 	.word	0xffffffff


	//   ....[166]....
        /*0364*/ 	.word	0xffffffff


	//   ....[167]....
        /*0368*/ 	.word	0xffffffff


	//   ....[168]....
        /*036c*/ 	.word	0xffffffff


	//   ....[169]....
        /*0370*/ 	.word	0xffffffff


	//   ....[170]....
        /*0374*/ 	.word	0xffffffff


	//   ....[171]....
        /*0378*/ 	.word	0xffffffff


	//   ....[172]....
        /*037c*/ 	.word	0xffffffff


	//   ....[173]....
        /*0380*/ 	.word	0xffffffff


	//   ....[174]....
        /*0384*/ 	.word	0xffffffff


	//   ....[175]....
        /*0388*/ 	.word	0xffffffff


	//   ....[176]....
        /*038c*/ 	.word	0xffffffff


	//   ....[177]....
        /*0390*/ 	.word	0xffffffff


	//   ....[178]....
        /*0394*/ 	.word	0xffffffff


	//   ....[179]....
        /*0398*/ 	.word	0xffffffff


	//   ....[180]....
        /*039c*/ 	.word	0xffffffff


	//   ....[181]....
        /*03a0*/ 	.word	0xffffffff


	//   ....[182]....
        /*03a4*/ 	.word	0xffffffff


	//   ....[183]....
        /*03a8*/ 	.word	0xffffffff


	//   ....[184]....
        /*03ac*/ 	.word	0xffffffff


	//   ....[185]....
        /*03b0*/ 	.word	0xffffffff


	//   ....[186]....
        /*03b4*/ 	.word	0x05000002


	//   ....[187]....
        /*03b8*/ 	.word	0x05000002


	//   ....[188]....
        /*03bc*/ 	.word	0x05000002


	//   ....[189]....
        /*03c0*/ 	.word	0x05000002


	//   ....[190]....
        /*03c4*/ 	.word	0x05000002


	//   ....[191]....
        /*03c8*/ 	.word	0x05000002


	//   ....[192]....
        /*03cc*/ 	.word	0x05000002


	//   ....[193]....
        /*03d0*/ 	.word	0x05000002


	//   ....[194]....
        /*03d4*/ 	.word	0x05000002


	//   ....[195]....
        /*03d8*/ 	.word	0x05000002


	//   ....[196]....
        /*03dc*/ 	.word	0x05000002


	//   ....[197]....
        /*03e0*/ 	.word	0x05000002


	//   ....[198]....
        /*03e4*/ 	.word	0x05000002


	//   ....[199]....
        /*03e8*/ 	.word	0x05000002


	//   ....[200]....
        /*03ec*/ 	.word	0x05000002


	//   ....[201]....
        /*03f0*/ 	.word	0x05000002


	//   ....[202]....
        /*03f4*/ 	.word	0x05000002


	//   ....[203]....
        /*03f8*/ 	.word	0x05000002


	//   ....[204]....
        /*03fc*/ 	.word	0x05000002


	//   ....[205]....
        /*0400*/ 	.word	0x05000002


	//   ....[206]....
        /*0404*/ 	.word	0x05000002


	//   ....[207]....
        /*0408*/ 	.word	0x05000002


	//   ....[208]....
        /*040c*/ 	.word	0x05000002


	//   ....[209]....
        /*0410*/ 	.word	0x05000002


	//   ....[210]....
        /*0414*/ 	.word	0x05000002


	//   ....[211]....
        /*0418*/ 	.word	0x05000002


	//   ....[212]....
        /*041c*/ 	.word	0x05000002


	//   ....[213]....
        /*0420*/ 	.word	0x05000002


	//   ....[214]....
        /*0424*/ 	.word	0x05000002


	//   ....[215]....
        /*0428*/ 	.word	0x05000002


	//   ....[216]....
        /*042c*/ 	.word	0x05000002


	//   ....[217]....
        /*0430*/ 	.word	0x05000002


	//   ....[218]....
        /*0434*/ 	.word	0x05000002


	//   ....[219]....
        /*0438*/ 	.word	0x05000002


	//   ....[220]....
        /*043c*/ 	.word	0x05000002


	//   ....[221]....
        /*0440*/ 	.word	0x05000002


	//   ....[222]....
        /*0444*/ 	.word	0x05000002


	//   ....[223]....
        /*0448*/ 	.word	0x05000002


	//   ....[224]....
        /*044c*/ 	.word	0x05000002


	//   ....[225]....
        /*0450*/ 	.word	0x05000002


	//   ....[226]....
        /*0454*/ 	.word	0x05000002


	//   ....[227]....
        /*0458*/ 	.word	0x05000002


	//   ....[228]....
        /*045c*/ 	.word	0x05000002


	//   ....[229]....
        /*0460*/ 	.word	0x05000002


	//   ....[230]....
        /*0464*/ 	.word	0x05000002


	//   ....[231]....
        /*0468*/ 	.word	0x05000002


	//   ....[232]....
        /*046c*/ 	.word	0x05000002


	//   ....[233]....
        /*0470*/ 	.word	0x05000002


	//----- nvinfo : EIATTR_COOP_GROUP_INSTR_OFFSETS
	.align		4
.L_3611:
        /*0474*/ 	.byte	0x04, 0x28
        /*0476*/ 	.short	(.L_3613 - .L_3612)


	//   ....[0]....
.L_3612:
        /*0478*/ 	.word	0x00001590


	//   ....[1]....
        /*047c*/ 	.word	0x000015e0


	//   ....[2]....
        /*0480*/ 	.word	0x00001620


	//   ....[3]....
        /*0484*/ 	.word	0x00001660


	//   ....[4]....
        /*0488*/ 	.word	0x000016a0


	//   ....[5]....
        /*048c*/ 	.word	0x000016f0


	//   ....[6]....
        /*0490*/ 	.word	0x00001770


	//   ....[7]....
        /*0494*/ 	.word	0x000017b0


	//   ....[8]....
        /*0498*/ 	.word	0x000017f0


	//   ....[9]....
        /*049c*/ 	.word	0x00001830


	//   ....[10]....
        /*04a0*/ 	.word	0x00001870


	//   ....[11]....
        /*04a4*/ 	.word	0x00001ae0


	//   ....[12]....
        /*04a8*/ 	.word	0x00001c40


	//   ....[13]....
        /*04ac*/ 	.word	0x00001cd0


	//   ....[14]....
        /*04b0*/ 	.word	0x00001ce0


	//   ....[15]....
        /*04b4*/ 	.word	0x00001d80


	//   ....[16]....
        /*04b8*/ 	.word	0x00001db0


	//   ....[17]....
        /*04bc*/ 	.word	0x00001e50


	//   ....[18]....
        /*04c0*/ 	.word	0x00001e60


	//   ....[19]....
        /*04c4*/ 	.word	0x00001f00


	//   ....[20]....
        /*04c8*/ 	.word	0x00001f20


	//   ....[21]....
        /*04cc*/ 	.word	0x00001fc0


	//   ....[22]....
        /*04d0*/ 	.word	0x00001fd0


	//   ....[23]....
        /*04d4*/ 	.word	0x00002070


	//   ....[24]....
        /*04d8*/ 	.word	0x00002080


	//   ....[25]....
        /*04dc*/ 	.word	0x00002160


	//   ....[26]....
        /*04e0*/ 	.word	0x00002170


	//   ....[27]....
        /*04e4*/ 	.word	0x00002220


	//   ....[28]....
        /*04e8*/ 	.word	0x00002230


	//   ....[29]....
        /*04ec*/ 	.word	0x000022c0


	//   ....[30]....
        /*04f0*/ 	.word	0x000022d0


	//   ....[31]....
        /*04f4*/ 	.word	0x00002360


	//   ....[32]....
        /*04f8*/ 	.word	0x00002370


	//   ....[33]....
        /*04fc*/ 	.word	0x00002400


	//   ....[34]....
        /*0500*/ 	.word	0x00002410


	//   ....[35]....
        /*0504*/ 	.word	0x000024a0


	//   ....[36]....
        /*0508*/ 	.word	0x000024b0


	//   ....[37]....
        /*050c*/ 	.word	0x00002540


	//   ....[38]....
        /*0510*/ 	.word	0x00002550


	//   ....[39]....
        /*0514*/ 	.word	0x000025e0


	//   ....[40]....
        /*0518*/ 	.word	0x000025f0


	//   ....[41]....
        /*051c*/ 	.word	0x00002680


	//   ....[42]....
        /*0520*/ 	.word	0x00002690


	//   ....[43]....
        /*0524*/ 	.word	0x000027a0


	//   ....[44]....
        /*0528*/ 	.word	0x000027b0


	//   ....[45]....
        /*052c*/ 	.word	0x00002840


	//   ....[46]....
        /*0530*/ 	.word	0x00002850


	//   ....[47]....
        /*0534*/ 	.word	0x000028e0


	//   ....[48]....
        /*0538*/ 	.word	0x000028f0


	//   ....[49]....
        /*053c*/ 	.word	0x00002980


	//   ....[50]....
        /*0540*/ 	.word	0x00002990


	//   ....[51]....
        /*0544*/ 	.word	0x00002a30


	//   ....[52]....
        /*0548*/ 	.word	0x00002a40


	//   ....[53]....
        /*054c*/ 	.word	0x00002ae0


	//   ....[54]....
        /*0550*/ 	.word	0x00002bb0


	//   ....[55]....
        /*0554*/ 	.word	0x00002be0


	//   ....[56]....
        /*0558*/ 	.word	0x00002c90


	//   ....[57]....
        /*055c*/ 	.word	0x00002cc0


	//   ....[58]....
        /*0560*/ 	.word	0x00002d60


	//   ....[59]....
        /*0564*/ 	.word	0x00002d70


	//   ....[60]....
        /*0568*/ 	.word	0x00002e20


	//   ....[61]....
        /*056c*/ 	.word	0x00002e30


	//   ....[62]....
        /*0570*/ 	.word	0x00002ed0


	//   ....[63]....
        /*0574*/ 	.word	0x00002ee0


	//   ....[64]....
        /*0578*/ 	.word	0x00002f80


	//   ....[65]....
        /*057c*/ 	.word	0x00002f90


	//   ....[66]....
        /*0580*/ 	.word	0x00003070


	//   ....[67]....
        /*0584*/ 	.word	0x00003080


	//   ....[68]....
        /*0588*/ 	.word	0x00003130


	//   ....[69]....
        /*058c*/ 	.word	0x00003140


	//   ....[70]....
        /*0590*/ 	.word	0x000031d0


	//   ....[71]....
        /*0594*/ 	.word	0x000031e0


	//   ....[72]....
        /*0598*/ 	.word	0x00003270


	//   ....[73]....
        /*059c*/ 	.word	0x00003280


	//   ....[74]....
        /*05a0*/ 	.word	0x00003310


	//   ....[75]....
        /*05a4*/ 	.word	0x00003320


	//   ....[76]....
        /*05a8*/ 	.word	0x000033b0


	//   ....[77]....
        /*05ac*/ 	.word	0x000033c0


	//   ....[78]....
        /*05b0*/ 	.word	0x00003450


	//   ....[79]....
        /*05b4*/ 	.word	0x00003460


	//   ....[80]....
        /*05b8*/ 	.word	0x000034f0


	//   ....[81]....
        /*05bc*/ 	.word	0x00003500


	//   ....[82]....
        /*05c0*/ 	.word	0x00003590


	//   ....[83]....
        /*05c4*/ 	.word	0x000035a0


	//   ....[84]....
        /*05c8*/ 	.word	0x000036c0


	//   ....[85]....
        /*05cc*/ 	.word	0x000036d0


	//   ....[86]....
        /*05d0*/ 	.word	0x00003760


	//   ....[87]....
        /*05d4*/ 	.word	0x00003770


	//   ....[88]....
        /*05d8*/ 	.word	0x00003800


	//   ....[89]....
        /*05dc*/ 	.word	0x00003810


	//   ....[90]....
        /*05e0*/ 	.word	0x000038a0


	//   ....[91]....
        /*05e4*/ 	.word	0x000038b0


	//   ....[92]....
        /*05e8*/ 	.word	0x00003940


	//   ....[93]....
        /*05ec*/ 	.word	0x00003950


	//   ....[94]....
        /*05f0*/ 	.word	0x000039e0


	//   ....[95]....
        /*05f4*/ 	.word	0x00003e70


	//   ....[96]....
        /*05f8*/ 	.word	0x00004120


	//   ....[97]....
        /*05fc*/ 	.word	0x00004270


	//   ....[98]....
        /*0600*/ 	.word	0x000042d0


	//   ....[99]....
        /*0604*/ 	.word	0x000042e0


	//   ....[100]....
        /*0608*/ 	.word	0x00004380


	//   ....[101]....
        /*060c*/ 	.word	0x00004390


	//   ....[102]....
        /*0610*/ 	.word	0x00004430


	//   ....[103]....
        /*0614*/ 	.word	0x00004440


	//   ....[104]....
        /*0618*/ 	.word	0x000044e0


	//   ....[105]....
        /*061c*/ 	.word	0x000044f0


	//   ....[106]....
        /*0620*/ 	.word	0x00004590


	//   ....[107]....
        /*0624*/ 	.word	0x000045a0


	//   ....[108]....
        /*0628*/ 	.word	0x00004640


	//   ....[109]....
        /*062c*/ 	.word	0x00004650


	//   ....[110]....
        /*0630*/ 	.word	0x000046f0


	//   ....[111]....
        /*0634*/ 	.word	0x00004700


	//   ....[112]....
        /*0638*/ 	.word	0x00004790


	//   ....[113]....
        /*063c*/ 	.word	0x000047a0


	//   ....[114]....
        /*0640*/ 	.word	0x00004830


	//   ....[115]....
        /*0644*/ 	.word	0x00004840


	//   ....[116]....
        /*0648*/ 	.word	0x000048d0


	//   ....[117]....
        /*064c*/ 	.word	0x000048e0


	//   ....[118]....
        /*0650*/ 	.word	0x00004970


	//   ....[119]....
        /*0654*/ 	.word	0x00004980


	//   ....[120]....
        /*0658*/ 	.word	0x00004a10


	//   ....[121]....
        /*065c*/ 	.word	0x00004a20


	//   ....[122]....
        /*0660*/ 	.word	0x00004ab0


	//   ....[123]....
        /*0664*/ 	.word	0x00004ac0


	//   ....[124]....
        /*0668*/ 	.word	0x00004b50


	//   ....[125]....
        /*066c*/ 	.word	0x00004b60


	//   ....[126]....
        /*0670*/ 	.word	0x00004bf0


	//   ....[127]....
        /*0674*/ 	.word	0x00004c00


	//   ....[128]....
        /*0678*/ 	.word	0x00004d20


	//   ....[129]....
        /*067c*/ 	.word	0x00004d30


	//   ....[130]....
        /*0680*/ 	.word	0x00004dc0


	//   ....[131]....
        /*0684*/ 	.word	0x00004dd0


	//   ....[132]....
        /*0688*/ 	.word	0x00004e60


	//   ....[133]....
        /*068c*/ 	.word	0x00004e70


	//   ....[134]....
        /*0690*/ 	.word	0x00004f00


	//   ....[135]....
        /*0694*/ 	.word	0x00004f10


	//   ....[136]....
        /*0698*/ 	.word	0x00004fa0


	//   ....[137]....
        /*069c*/ 	.word	0x00004fb0


	//   ....[138]....
        /*06a0*/ 	.word	0x00005030


	//   ....[139]....
        /*06a4*/ 	.word	0x00005040


	//   ....[140]....
        /*06a8*/ 	.word	0x00005090


	//   ....[141]....
        /*06ac*/ 	.word	0x00005220


	//   ....[142]....
        /*06b0*/ 	.word	0x00005240


	//   ....[143]....
        /*06b4*/ 	.word	0x000052f0


	//   ....[144]....
        /*06b8*/ 	.word	0x00005300


	//   ....[145]....
        /*06bc*/ 	.word	0x000053d0


	//   ....[146]....
        /*06c0*/ 	.word	0x000053e0


	//   ....[147]....
        /*06c4*/ 	.word	0x00005490


	//   ....[148]....
        /*06c8*/ 	.word	0x000054a0


	//   ....[149]....
        /*06cc*/ 	.word	0x00005570


	//   ....[150]....
        /*06d0*/ 	.word	0x00005580


	//   ....[151]....
        /*06d4*/ 	.word	0x00005640


	//   ....[152]....
        /*06d8*/ 	.word	0x00005650


	//   ....[153]....
        /*06dc*/ 	.word	0x00005710


	//   ....[154]....
        /*06e0*/ 	.word	0x00005720


	//   ....[155]....
        /*06e4*/ 	.word	0x000057d0


	//   ....[156]....
        /*06e8*/ 	.word	0x000057e0


	//   ....[157]....
        /*06ec*/ 	.word	0x00005890


	//   ....[158]....
        /*06f0*/ 	.word	0x000058a0


	//   ....[159]....
        /*06f4*/ 	.word	0x00005950


	//   ....[160]....
        /*06f8*/ 	.word	0x00005960


	//   ....[161]....
        /*06fc*/ 	.word	0x00005a10


	//   ....[162]....
        /*0700*/ 	.word	0x00005a20


	//   ....[163]....
        /*0704*/ 	.word	0x00005ad0


	//   ....[164]....
        /*0708*/ 	.word	0x00005ae0


	//   ....[165]....
        /*070c*/ 	.word	0x00005b90


	//   ....[166]....
        /*0710*/ 	.word	0x00005ba0


	//   ....[167]....
        /*0714*/ 	.word	0x00005c50


	//   ....[168]....
        /*0718*/ 	.word	0x00005c60


	//   ....[169]....
        /*071c*/ 	.word	0x00005d10


	//   ....[170]....
        /*0720*/ 	.word	0x00005d20


	//   ....[171]....
        /*0724*/ 	.word	0x00005e60


	//   ....[172]....
        /*0728*/ 	.word	0x00005e70


	//   ....[173]....
        /*072c*/ 	.word	0x00005f10


	//   ....[174]....
        /*0730*/ 	.word	0x00005f20


	//   ....[175]....
        /*0734*/ 	.word	0x00005fc0


	//   ....[176]....
        /*0738*/ 	.word	0x00005fd0


	//   ....[177]....
        /*073c*/ 	.word	0x00006070


	//   ....[178]....
        /*0740*/ 	.word	0x00006080


	//   ....[179]....
        /*0744*/ 	.word	0x00006120


	//   ....[180]....
        /*0748*/ 	.word	0x00006130


	//   ....[181]....
        /*074c*/ 	.word	0x00006410


	//   ....[182]....
        /*0750*/ 	.word	0x00006430


	//   ....[183]....
        /*0754*/ 	.word	0x00006450


	//   ....[184]....
        /*0758*/ 	.word	0x00006470


	//   ....[185]....
        /*075c*/ 	.word	0x00006490


	//   ....[186]....
        /*0760*/ 	.word	0x00006c50


	//   ....[187]....
        /*0764*/ 	.word	0x00006ce0


	//   ....[188]....
        /*0768*/ 	.word	0x00006d80


	//   ....[189]....
        /*076c*/ 	.word	0x00006e50


	//   ....[190]....
        /*0770*/ 	.word	0x00006ea0


	//   ....[191]....
        /*0774*/ 	.word	0x00006f90


	//   ....[192]....
        /*0778*/ 	.word	0x00006fe0


	//   ....[193]....
        /*077c*/ 	.word	0x000070b0


	//   ....[194]....
        /*0780*/ 	.word	0x00007100


	//   ....[195]....
        /*0784*/ 	.word	0x00007200


	//   ....[196]....
        /*0788*/ 	.word	0x00007250


	//   ....[197]....
        /*078c*/ 	.word	0x00007330


	//   ....[198]....
        /*0790*/ 	.word	0x00007380


	//   ....[199]....
        /*0794*/ 	.word	0x00007470


	//   ....[200]....
        /*0798*/ 	.word	0x000074c0


	//   ....[201]....
        /*079c*/ 	.word	0x000075a0


	//   ....[202]....
        /*07a0*/ 	.word	0x000075f0


	//   ....[203]....
        /*07a4*/ 	.word	0x000076d0


	//   ....[204]....
        /*07a8*/ 	.word	0x00007720


	//   ....[205]....
        /*07ac*/ 	.word	0x00007800


	//   ....[206]....
        /*07b0*/ 	.word	0x00007850


	//   ....[207]....
        /*07b4*/ 	.word	0x00007930


	//   ....[208]....
        /*07b8*/ 	.word	0x00007980


	//   ....[209]....
        /*07bc*/ 	.word	0x00007a60


	//   ....[210]....
        /*07c0*/ 	.word	0x00007ab0


	//   ....[211]....
        /*07c4*/ 	.word	0x00007b90


	//   ....[212]....
        /*07c8*/ 	.word	0x00007be0


	//   ....[213]....
        /*07cc*/ 	.word	0x00007cc0


	//   ....[214]....
        /*07d0*/ 	.word	0x00007d10


	//   ....[215]....
        /*07d4*/ 	.word	0x00007df0


	//   ....[216]....
        /*07d8*/ 	.word	0x00007e40


	//   ....[217]....
        /*07dc*/ 	.word	0x00007fa0


	//   ....[218]....
        /*07e0*/ 	.word	0x00007ff0


	//   ....[219]....
        /*07e4*/ 	.word	0x000080e0


	//   ....[220]....
        /*07e8*/ 	.word	0x00008130


	//   ....[221]....
        /*07ec*/ 	.word	0x00008220


	//   ....[222]....
        /*07f0*/ 	.word	0x00008270


	//   ....[223]....
        /*07f4*/ 	.word	0x00008360


	//   ....[224]....
        /*07f8*/ 	.word	0x000083b0


	//   ....[225]....
        /*07fc*/ 	.word	0x000084a0


	//   ....[226]....
        /*0800*/ 	.word	0x000084f0


	//   ....[227]....
        /*0804*/ 	.word	0x000085a0


	//   ....[228]....
        /*0808*/ 	.word	0x00008640


	//   ....[229]....
        /*080c*/ 	.word	0x000086e0


	//   ....[230]....
        /*0810*/ 	.word	0x00008760


	//   ....[231]....
        /*0814*/ 	.word	0x000087c0


	//   ....[232]....
        /*0818*/ 	.word	0x00008820


	//   ....[233]....
        /*081c*/ 	.word	0x00008880


	//----- nvinfo : EIATTR_EXIT_INSTR_OFFSETS
	.align		4
.L_3613:
        /*0820*/ 	.byte	0x04, 0x1c
        /*0822*/ 	.short	(.L_3615 - .L_3614)


	//   ....[0]....
.L_3614:
        /*0824*/ 	.word	0x00000070


	//   ....[1]....
        /*0828*/ 	.word	0x000000f0


	//   ....[2]....
        /*082c*/ 	.word	0x00001900


	//   ....[3]....
        /*0830*/ 	.word	0x000066c0


	//   ....[4]....
        /*0834*/ 	.word	0x00006c00


	//----- nvinfo : EIATTR_CRS_STACK_SIZE
	.align		4
.L_3615:
        /*0838*/ 	.byte	0x04, 0x1e
        /*083a*/ 	.short	(.L_3617 - .L_3616)
.L_3616:
        /*083c*/ 	.word	0x00000000


	//----- nvinfo : EIATTR_CBANK_PARAM_SIZE
	.align		4
.L_3617:
        /*0840*/ 	.byte	0x03, 0x19
        /*0842*/ 	.short	0x0058


	//----- nvinfo : EIATTR_PARAM_CBANK
	.align		4
        /*0844*/ 	.byte	0x04, 0x0a
        /*0846*/ 	.short	(.L_3619 - .L_3618)
	.align		4
.L_3618:
        /*0848*/ 	.word	index@(.nv.constant0._ZN4vllm3moe25grouped_topk_fused_kernelI6__half13__nv_bfloat16iLNS0_11ScoringFuncE1EEEvPT_PfPT1_PKT0_lllllbd)
        /*084c*/ 	.short	0x0210
        /*084e*/ 	.short	0x0058


	//----- nvinfo : EIATTR_SW_WAR
	.align		4
.L_3619:
        /*0850*/ 	.byte	0x04, 0x36
        /*0852*/ 	.short	(.L_3621 - .L_3620)
.L_3620:
        /*0854*/ 	.word	0x00000008
.L_3621:


//--------------------- .nv.info._ZN4vllm3moe44grouped_topk_fused_small_expert_count_kernelI6__half13__nv_bfloat16iLNS0_11ScoringFuncE1ELi128ELb0ELi8EEEvPT_PfPT1_PKT0_llllllbd --------------------------
	.section	.nv.info._ZN4vllm3moe44grouped_topk_fused_small_expert_count_kernelI6__half13__nv_bfloat16iLNS0_11ScoringFuncE1ELi128ELb0ELi8EEEvPT_PfPT1_PKT0_llllllbd,"",@"SHT_CUDA_INFO"
	.sectionflags	@""
	.align	4


	//----- nvinfo : EIATTR_CUDA_API_VERSION
	.align		4
        /*0000*/ 	.byte	0x04, 0x37
        /*0002*/ 	.short	(.L_3623 - .L_3622)
.L_3622:
        /*0004*/ 	.word	0x00000082


	//----- nvinfo : EIATTR_KPARAM_INFO
	.align		4
.L_3623:
        /*0008*/ 	.byte	0x04, 0x17
        /*000a*/ 	.short	(.L_3625 - .L_3624)
.L_3624:
        /*000c*/ 	.word	0x00000000
        /*0010*/ 	.short	0x000b
        /*0012*/ 	.short	0x0058
        /*0014*/ 	.byte	0x00, 0xf0, 0x21, 0x00


	//----- nvinfo : EIATTR_KPARAM_INFO
	.align		4
.L_3625:
        /*0018*/ 	.byte	0x04, 0x17
        /*001a*/ 	.short	(.L_3627 - .L_3626)
.L_3626:
        /*001c*/ 	.word	0x00000000
        /*0020*/ 	.short	0x000a
        /*0022*/ 	.short	0x0050
        /*0024*/ 	.byte	0x00, 0xf0, 0x05, 0x00


	//----- nvinfo : EIATTR_KPARAM_INFO
	.align		4
.L_3627:
        /*0028*/ 	.byte	0x04, 0x17
        /*002a*/ 	.short	(.L_3629 - .L_3628)
.L_3628:
        /*002c*/ 	.word	0x00000000
        /*0030*/ 	.short	0x0009
        /*0032*/ 	.short	0x0048
        /*0034*/ 	.byte	0x00, 0xf0, 0x21, 0x00


	//----- nvinfo : EIATTR_KPARAM_INFO
	.align		4
.L_3629:
        /*0038*/ 	.byte	0x04, 0x17
        /*003a*/ 	.short	(.L_3631 - .L_3630)
.L_3630:
        /*003c*/ 	.word	0x00000000
        /*0040*/ 	.short	0x0008
        /*0042*/ 	.short	0x0040
        /*0044*/ 	.byte	0x00, 0xf0, 0x21, 0x00


	//----- nvinfo : EIATTR_KPARAM_INFO
	.align		4
.L_3631:
        /*0048*/ 	.byte	0x04, 0x17
        /*004a*/ 	.short	(.L_3633 - .L_3632)
.L_3632:
        /*004c*/ 	.word	0x00000000
        /*0050*/ 	.short	0x0007
        /*0052*/ 	.short	0x0038
        /*0054*/ 	.byte	0x00, 0xf0, 0x21, 0x00


	//----- nvinfo : EIATTR_KPARAM_INFO
	.align		4
.L_3633:
        /*0058*/ 	.byte	0x04, 0x17
        /*005a*/ 	.short	(.L_3635 - .L_3634)
.L_3634:
        /*005c*/ 	.word	0x00000000
        /*0060*/ 	.short	0x0006
        /*0062*/ 	.short	0x0030
        /*0064*/ 	.byte	0x00, 0xf0, 0x21, 0x00


	//----- nvinfo : EIATTR_KPARAM_INFO
	.align		4
.L_3635:
        /*0068*/ 	.byte	0x04, 0x17
        /*006a*/ 	.short	(.L_3637 - .L_3636)
.L_3636:
        /*006c*/ 	.word	0x00000000
        /*0070*/ 	.short	0x0005
        /*0072*/ 	.short	0x0028
        /*0074*/ 	.byte	0x00, 0xf0, 0x21, 0x00


	//----- nvinfo : EIATTR_KPARAM_INFO
	.align		4
.L_3637:
        /*0078*/ 	.byte	0x04, 0x17
        /*007a*/ 	.short	(.L_3639 - .L_3638)
.L_3638:
        /*007c*/ 	.word	0x00000000
        /*0080*/ 	.short	0x0004
        /*0082*/ 	.short	0x0020
        /*0084*/ 	.byte	0x00, 0xf0, 0x21, 0x00


	//----- nvinfo : EIATTR_KPARAM_INFO
	.align		4
.L_3639:
        /*0088*/ 	.byte	0x04, 0x17
        /*008a*/ 	.short	(.L_3641 - .L_3640)
.L_3640:
        /*008c*/ 	.word	0x00000000
        /*0090*/ 	.short	0x0003
        /*0092*/ 	.short	0x0018
        /*0094*/ 	.byte	0x00, 0xf0, 0x21, 0x00


	//----- nvinfo : EIATTR_KPARAM_INFO
	.align		4
.L_3641:
        /*0098*/ 	.byte	0x04, 0x17
        /*009a*/ 	.short	(.L_3643 - .L_3642)
.L_3642:
        /*009c*/ 	.word	0x00000000
        /*00a0*/ 	.short	0x0002
        /*00a2*/ 	.short	0x0010
        /*00a4*/ 	.byte	0x00, 0xf0, 0x21, 0x00


	//----- nvinfo : EIATTR_KPARAM_INFO
	.align		4
.L_3643:
        /*00a8*/ 	.byte	0x04, 0x17
        /*00aa*/ 	.short	(.L_3645 - .L_3644)
.L_3644:
        /*00ac*/ 	.word	0x00000000
        /*00b0*/ 	.short	0x0001
        /*00b2*/ 	.short	0x0008
        /*00b4*/ 	.byte	0x00, 0xf0, 0x21, 0x00


	//----- nvinfo : EIATTR_KPARAM_INFO
	.align		4
.L_3645:
        /*00b8*/ 	.byte	0x04, 0x17
        /*00ba*/ 	.short	(.L_3647 - .L_3646)
.L_3646:
        /*00bc*/ 	.word	0x00000000
        /*00c0*/ 	.short	0x0000
        /*00c2*/ 	.short	0x0000
        /*00c4*/ 	.byte	0x00, 0xf0, 0x21, 0x00


	//----- nvinfo : EIATTR_SPARSE_MMA_MASK
	.align		4
.L_3647:
        /*00c8*/ 	.byte	0x03, 0x50
        /*00ca*/ 	.short	0x0000


	//----- nvinfo : EIATTR_MAXREG_COUNT
	.align		4
        /*00cc*/ 	.byte	0x03, 0x1b
        /*00ce*/ 	.short	0x00ff


	//----- nvinfo : EIATTR_NUM_BARRIERS
	.align		4
        /*00d0*/ 	.byte	0x02, 0x4c
        /*00d2*/ 	.byte	0x01
	.zero		1


	//----- nvinfo : EIATTR_MERCURY_ISA_VERSION
	.align		4
        /*00d4*/ 	.byte	0x03, 0x5f
        /*00d6*/ 	.short	0x0101


	//----- nvinfo : EIATTR_COOP_GROUP_MASK_REGIDS
	.align		4
        /*00d8*/ 	.byte	0x04, 0x29
        /*00da*/ 	.short	(.L_3649 - .L_3648)


	//   ....[0]....
.L_3648:
        /*00dc*/ 	.word	0xffffffff


	//   ....[1]....
        /*00e0*/ 	.word	0xffffffff


	//   ....[2]....
        /*00e4*/ 	.word	0xffffffff


	//   ....[3]....
        /*00e8*/ 	.word	0xffffffff


	//   ....[4]....
        /*00ec*/ 	.word	0xffffffff


	//   ....[5]....
        /*00f0*/ 	.word	0xffffffff


	//   ....[6]....
        /*00f4*/ 	.word	0xffffffff


	//   ....[7]....
        /*00f8*/ 	.word	0xffffffff


	//   ....[8]....
        /*00fc*/ 	.word	0xffffffff


	//   ....[9]....
        /*0100*/ 	.word	0xffffffff


	//   ....[10]....
        /*0104*/ 	.word	0xffffffff


	//   ....[11]....
        /*0108*/ 	.word	0xffffffff


	//   ....[12]....
        /*010c*/ 	.word	0xffffffff


	//   ....[13]....
        /*0110*/ 	.word	0xffffffff


	//   ....[14]....
        /*0114*/ 	.word	0xffffffff


	//   ....[15]....
        /*0118*/ 	.word	0xffffffff


	//   ....[16]....
        /*011c*/ 	.word	0xffffffff


	//   ....[17]....
        /*0120*/ 	.word	0xffffffff


	//   ....[18]....
        /*0124*/ 	.word	0xffffffff


	//   ....[19]....
        /*0128*/ 	.word	0xffffffff


	//   ....[20]....
        /*012c*/ 	.word	0xffffffff


	//   ....[21]....
        /*0130*/ 	.word	0xffffffff


	//   ....[22]....
        /*0134*/ 	.word	0xffffffff


	//   ....[23]....
        /*0138*/ 	.word	0xffffffff


	//   ....[24]....
        /*013c*/ 	.word	0xffffffff


	//   ....[25]....
        /*0140*/ 	.word	0xffffffff


	//   ....[26]....
        /*0144*/ 	.word	0xffffffff


	//   ....[27]....
        /*0148*/ 	.word	0xffffffff


	//   ....[28]....
        /*014c*/ 	.word	0xffffffff


	//   ....[29]....
        /*0150*/ 	.word	0xffffffff


	//   ....[30]....
        /*0154*/ 	.word	0xffffffff


	//   ....[31]....
        /*0158*/ 	.word	0xffffffff


	//   ....[32]....
        /*015c*/ 	.word	0xffffffff


	//   ....[33]....
        /*0160*/ 	.word	0xffffffff


	//   ....[34]....
        /*0164*/ 	.word	0xffffffff


	//   ....[35]....
        /*0168*/ 	.word	0xffffffff


	//----- nvinfo : EIATTR_COOP_GROUP_INSTR_OFFSETS
	.align		4
.L_3649:
        /*016c*/ 	.byte	0x04, 0x28
        /*016e*/ 	.short	(.L_3651 - .L_3650)


	//   ....[0]....
.L_3650:
        /*0170*/ 	.word	0x00000230


	//   ....[1]....
        /*0174*/ 	.word	0x00000950


	//   ....[2]....
        /*0178*/ 	.word	0x00000980


	//   ....[3]....
        /*017c*/ 	.word	0x000009f0


	//   ....[4]....
        /*0180*/ 	.word	0x00000a00


	//   ....[5]....
        /*0184*/ 	.word	0x00000a50


	//   ....[6]....
        /*0188*/ 	.word	0x00000a60


	//   ....[7]....
        /*018c*/ 	.word	0x00000ab0


	//   ....[8]....
        /*0190*/ 	.word	0x00000ac0


	//   ....[9]....
        /*0194*/ 	.word	0x00000b10


	//   ....[10]....
        /*0198*/ 	.word	0x00000b20


	//   ....[11]....
        /*019c*/ 	.word	0x00000bc0


	//   ....[12]....
        /*01a0*/ 	.word	0x00000bf0


	//   ....[13]....
        /*01a4*/ 	.word	0x00000c50


	//   ....[14]....
        /*01a8*/ 	.word	0x00000c60


	//   ....[15]....
        /*01ac*/ 	.word	0x00000cb0


	//   ....[16]....
        /*01b0*/ 	.word	0x00000cc0


	//   ....[17]....
        /*01b4*/ 	.word	0x00000d20


	//   ....[18]....
        /*01b8*/ 	.word	0x00000d40


	//   ....[19]....
        /*01bc*/ 	.word	0x00000da0


	//   ....[20]....
        /*01c0*/ 	.word	0x00000db0


	//   ....[21]....
        /*01c4*/ 	.word	0x00000ed0


	//   ....[22]....
        /*01c8*/ 	.word	0x00000ee0


	//   ....[23]....
        /*01cc*/ 	.word	0x00000f30


	//   ....[24]....
        /*01d0*/ 	.word	0x00000f40


	//   ....[25]....
        /*01d4*/ 	.word	0x00000f90


	//   ....[26]....
        /*01d8*/ 	.word	0x00000fa0


	//   ....[27]....
        /*01dc*/ 	.word	0x00000ff0


	//   ....[28]....
        /*01e0*/ 	.word	0x00001000


	//   ....[29]....
        /*01e4*/ 	.word	0x00001050


	//   ....[30]....
        /*01e8*/ 	.word	0x00001060


	//   ....[31]....
        /*01ec*/ 	.word	0x00001230


	//   ....[32]....
        /*01f0*/ 	.word	0x00001290


	//   ....[33]....
        /*01f4*/ 	.word	0x000012b0


	//   ....[34]....
        /*01f8*/ 	.word	0x000012e0


	//   ....[35]....
        /*01fc*/ 	.word	0x00001310


	//----- nvinfo : EIATTR_EXIT_INSTR_OFFSETS
	.align		4
.L_3651:
        /*0200*/ 	.byte	0x04, 0x1c
        /*0202*/ 	.short	(.L_3653 - .L_3652)


	//   ....[0]....
.L_3652:
        /*0204*/ 	.word	0x000015e0


	//----- nvinfo : EIATTR_CRS_STACK_SIZE
	.align		4
.L_3653:
        /*0208*/ 	.byte	0x04, 0x1e
        /*020a*/ 	.short	(.L_3655 - .L_3654)
.L_3654:
        /*020c*/ 	.word	0x00000000


	//----- nvinfo : EIATTR_CBANK_PARAM_SIZE
	.align		4
.L_3655:
        /*0210*/ 	.byte	0x03, 0x19
        /*0212*/ 	.short	0x0060


	//----- nvinfo : EIATTR_PARAM_CBANK
	.align		4
        /*0214*/ 	.byte	0x04, 0x0a
        /*0216*/ 	.short	(.L_3657 - .L_3656)
	.align		4
.L_3656:
        /*0218*/ 	.word	index@(.nv.constant0._ZN4vllm3moe44grouped_topk_fused_small_expert_count_kernelI6__half13__nv_bfloat16iLNS0_11ScoringFuncE1ELi128ELb0ELi8EEEvPT_PfPT1_PKT0_llllllbd)
        /*021c*/ 	.short	0x0210
        /*021e*/ 	.short	0x0060


	//----- nvinfo : EIATTR_SW_WAR
	.align		4
.L_3657:
        /*0220*/ 	.byte	0x04, 0x36
        /*0222*/ 	.short	(.L_3659 - .L_3658)
.L_3658:
        /*0224*/ 	.word	0x00000008
.L_3659:


//--------------------- .nv.info._ZN4vllm3moe44grouped_topk_fused_small_expert_count_kernelI6__half13__nv_bfloat16iLNS0_11ScoringFuncE1ELi384ELb0ELi8EEEvPT_PfPT1_PKT0_llllllbd --------------------------
	.section	.nv.info._ZN4vllm3moe44grouped_topk_fused_small_expert_count_kernelI6__half13__nv_bfloat16iLNS0_11ScoringFuncE1ELi384ELb0ELi8EEEvPT_PfPT1_PKT0_llllllbd,"",@"SHT_CUDA_INFO"
	.sectionflags	@""
	.align	4


	//----- nvinfo : EIATTR_CUDA_API_VERSION
	.align		4
        /*0000*/ 	.byte	0x04, 0x37
        /*0002*/ 	.short	(.L_3661 - .L_3660)
.L_3660:
        /*0004*/ 	.word	0x00000082


	//----- nvinfo : EIATTR_KPARAM_INFO
	.align		4
.L_3661:
        /*0008*/ 	.byte	0x04, 0x17
        /*000a*/ 	.short	(.L_3663 - .L_3662)
.L_3662:
        /*000c*/ 	.word	0x00000000
        /*0010*/ 	.short	0x000b
        /*0012*/ 	.short	0x0058
        /*0014*/ 	.byte	0x00, 0xf0, 0x21, 0x00


	//----- nvinfo : EIATTR_KPARAM_INFO
	.align		4
.L_3663:
        /*0018*/ 	.byte	0x04, 0x17
        /*001a*/ 	.short	(.L_3665 - .L_3664)
.L_3664:
        /*001c*/ 	.word	0x00000000
        /*0020*/ 	.short	0x000a
        /*0022*/ 	.short	0x0050
        /*0024*/ 	.byte	0x00, 0xf0, 0x05, 0x00


	//----- nvinfo : EIATTR_KPARAM_INFO
	.align		4
.L_3665:
        /*0028*/ 	.byte	0x04, 0x17
        /*002a*/ 	.short	(.L_3667 - .L_3666)
.L_3666:
        /*002c*/ 	.word	0x00000000
        /*0030*/ 	.short	0x0009
        /*0032*/ 	.short	0x0048
        /*0034*/ 	.byte	0x00, 0xf0, 0x21, 0x00


	//----- nvinfo : EIATTR_KPARAM_INFO
	.align		4
.L_3667:
        /*0038*/ 	.byte	0x04, 0x17
        /*003a*/ 	.short	(.L_3669 - .L_3668)
.L_3668:
        /*003c*/ 	.word	0x00000000
        /*0040*/ 	.short	0x0008
        /*0042*/ 	.short	0x0040
        /*0044*/ 	.byte	0x00, 0xf0, 0x21, 0x00


	//----- nvinfo : EIATTR_KPARAM_INFO
	.align		4
.L_3669:
        /*0048*/ 	.byte	0x04, 0x17
        /*004a*/ 	.short	(.L_3671 - .L_3670)
.L_3670:
        /*004c*/ 	.word	0x00000000
        /*0050*/ 	.short	0x0007
        /*0052*/ 	.short	0x0038
        /*0054*/ 	.byte	0x00, 0xf0, 0x21, 0x00


	//----- nvinfo : EIATTR_KPARAM_INFO
	.align		4
.L_3671:
        /*0058*/ 	.byte	0x04, 0x17
        /*005a*/ 	.short	(.L_3673 - .L_3672)
.L_3672:
        /*005c*/ 	.word	0x00000000
        /*0060*/ 	.short	0x0006
        /*0062*/ 	.short	0x0030
        /*0064*/ 	.byte	0x00, 0xf0, 0x21, 0x00


	//----- nvinfo : EIATTR_KPARAM_INFO
	.align		4
.L_3673:
        /*0068*/ 	.byte	0x04, 0x17
        /*006a*/ 	.short	(.L_3675 - .L_3674)
.L_3674:
        /*006c*/ 	.word	0x00000000
        /*0070*/ 	.short	0x0005
        /*0072*/ 	.short	0x0028
        /*0074*/ 	.byte	0x00, 0xf0, 0x21, 0x00


	//----- nvinfo : EIATTR_KPARAM_INFO
	.align		4
.L_3675:
        /*0078*/ 	.byte	0x04, 0x17
        /*007a*/ 	.short	(.L_3677 - .L_3676)
.L_3676:
        /*007c*/ 	.word	0x00000000
        /*0080*/ 	.short	0x0004
        /*0082*/ 	.short	0x0020
        /*0084*/ 	.byte	0x00, 0xf0, 0x21, 0x00


	//----- nvinfo : EIATTR_KPARAM_INFO
	.align		4
.L_3677:
        /*0088*/ 	.byte	0x04, 0x17
        /*008a*/ 	.short	(.L_3679 - .L_3678)
.L_3678:
        /*008c*/ 	.word	0x00000000
        /*0090*/ 	.short	0x0003
        /*0092*/ 	.short	0x0018
        /*0094*/ 	.byte	0x00, 0xf0, 0x21, 0x00


	//----- nvinfo : EIATTR_KPARAM_INFO
	.align		4
.L_3679:
        /*0098*/ 	.byte	0x04, 0x17
        /*009a*/ 	.short	(.L_3681 - .L_3680)
.L_3680:
        /*009c*/ 	.word	0x00000000
        /*00a0*/ 	.short	0x0002
        /*00a2*/ 	.short	0x0010
        /*00a4*/ 	.byte	0x00, 0xf0, 0x21, 0x00


	//----- nvinfo : EIATTR_KPARAM_INFO
	.align		4
.L_3681:
        /*00a8*/ 	.byte	0x04, 0x17
        /*00aa*/ 	.short	(.L_3683 - .L_3682)
.L_3682:
        /*00ac*/ 	.word	0x00000000
        /*00b0*/ 	.short	0x0001
        /*00b2*/ 	.short	0x0008
        /*00b4*/ 	.byte	0x00, 0xf0, 0x21, 0x00


	//----- nvinfo : EIATTR_KPARAM_INFO
	.align		4
.L_3683:
        /*00b8*/ 	.byte	0x04, 0x17
        /*00ba*/ 	.short	(.L_3685 - .L_3684)
.L_3684:
        /*00bc*/ 	.word	0x00000000
        /*00c0*/ 	.short	0x0000
        /*00c2*/ 	.short	0x0000
        /*00c4*/ 	.byte	0x00, 0xf0, 0x21, 0x00


	//----- nvinfo : EIATTR_SPARSE_MMA_MASK
	.align		4
.L_3685:
        /*00c8*/ 	.byte	0x03, 0x50
        /*00ca*/ 	.short	0x0000


	//----- nvinfo : EIATTR_MAXREG_COUNT
	.align		4
        /*00cc*/ 	.byte	0x03, 0x1b
        /*00ce*/ 	.short	0x00ff


	//----- nvinfo : EIATTR_NUM_BARRIERS
	.align		4
        /*00d0*/ 	.byte	0x02, 0x4c
        /*00d2*/ 	.byte	0x01
	.zero		1


	//----- nvinfo : EIATTR_MERCURY_ISA_VERSION
	.align		4
        /*00d4*/ 	.byte	0x03, 0x5f
        /*00d6*/ 	.short	0x0101


	//----- nvinfo : EIATTR_COOP_GROUP_MASK_REGIDS
	.align		4
        /*00d8*/ 	.byte	0x04, 0x29
        /*00da*/ 	.short	(.L_3687 - .L_3686)


	//   ....[0]....
.L_3686:
        /*00dc*/ 	.word	0xffffffff


	//   ....[1]....
        /*00e0*/ 	.word	0xffffffff


	//   ....[2]....
        /*00e4*/ 	.word	0xffffffff


	//   ....[3]....
        /*00e8*/ 	.word	0xffffffff


	//   ....[4]....
        /*00ec*/ 	.word	0xffffffff


	//   ....[5]....
        /*00f0*/ 	.word	0xffffffff


	//   ....[6]....
        /*00f4*/ 	.word	0xffffffff


	//   ....[7]....
        /*00f8*/ 	.word	0xffffffff


	//   ....[8]....
        /*00fc*/ 	.word	0xffffffff


	//   ....[9]....
        /*0100*/ 	.word	0xffffffff


	//   ....[10]....
        /*0104*/ 	.word	0xffffffff


	//   ....[11]....
        /*0108*/ 	.word	0xffffffff


	//   ....[12]....
        /*010c*/ 	.word	0xffffffff


	//   ....[13]....
        /*0110*/ 	.word	0xffffffff


	//   ....[14]....
        /*0114*/ 	.word	0xffffffff


	//   ....[15]....
        /*0118*/ 	.word	0xffffffff


	//   ....[16]....
        /*011c*/ 	.word	0xffffffff


	//   ....[17]....
        /*0120*/ 	.word	0xffffffff


	//   ....[18]....
        /*0124*/ 	.word	0xffffffff


	//   ....[19]....
        /*0128*/ 	.word	0xffffffff


	//   ....[20]....
        /*012c*/ 	.word	0xffffffff


	//   ....[21]....
        /*0130*/ 	.word	0xffffffff


	//   ....[22]....
        /*0134*/ 	.word	0xffffffff


	//   ....[23]....
        /*0138*/ 	.word	0xffffffff


	//   ....[24]....
        /*013c*/ 	.word	0xffffffff


	//   ....[25]....
        /*0140*/ 	.word	0xffffffff


	//   ....[26]....
        /*0144*/ 	.word	0xffffffff


	//   ....[27]....
        /*0148*/ 	.word	0xffffffff


	//   ....[28]....
        /*014c*/ 	.word	0xffffffff


	//   ....[29]....
        /*0150*/ 	.word	0xffffffff


	//   ....[30]....
        /*0154*/ 	.word	0xffffffff


	//   ....[31]....
        /*0158*/ 	.word	0xffffffff


	//   ....[32]....
        /*015c*/ 	.word	0xffffffff


	//   ....[33]....
        /*0160*/ 	.word	0xffffffff


	//   ....[34]....
        /*0164*/ 	.word	0xffffffff


	//   ....[35]....
        /*0168*/ 	.word	0xffffffff


	//   ....[36]....
        /*016c*/ 	.word	0xffffffff


	//   ....[37]....
        /*0170*/ 	.word	0xffffffff


	//   ....[38]....
        /*0174*/ 	.word	0xffffffff


	//   ....[39]....
        /*0178*/ 	.word	0xffffffff


	//   ....[40]....
        /*017c*/ 	.word	0xffffffff


	//   ....[41]....
        /*0180*/ 	.word	0xffffffff


	//   ....[42]....
        /*0184*/ 	.word	0xffffffff


	//   ....[43]....
        /*0188*/ 	.word	0xffffffff


	//   ....[44]....
        /*018c*/ 	.word	0xffffffff


	//   ....[45]....
        /*0190*/ 	.word	0xffffffff


	//   ....[46]....
        /*0194*/ 	.word	0xffffffff


	//   ....[47]....
        /*0198*/ 	.word	0xffffffff


	//   ....[48]....
        /*019c*/ 	.word	0xffffffff


	//   ....[49]....
        /*01a0*/ 	.word	0xffffffff


	//   ....[50]....
        /*01a4*/ 	.word	0xffffffff


	//   ....[51]....
        /*01a8*/ 	.word	0xffffffff


	//   ....[52]....
        /*01ac*/ 	.word	0xffffffff


	//   ....[53]....
        /*01b0*/ 	.word	0xffffffff


	//   ....[54]....
        /*01b4*/ 	.word	0xffffffff


	//   ....[55]....
        /*01b8*/ 	.word	0xffffffff


	//   ....[56]....
        /*01bc*/ 	.word	0xffffffff


	//   ....[57]....
        /*01c0*/ 	.word	0xffffffff


	//   ....[58]....
        /*01c4*/ 	.word	0xffffffff


	//   ....[59]....
        /*01c8*/ 	.word	0xffffffff


	//   ....[60]....
        /*01cc*/ 	.word	0xffffffff


	//   ....[61]....
        /*01d0*/ 	.word	0xffffffff


	//   ....[62]....
        /*01d4*/ 	.word	0xffffffff


	//   ....[63]....
        /*01d8*/ 	.word	0xffffffff


	//   ....[64]....
        /*01dc*/ 	.word	0xffffffff


	//   ....[65]....
        /*01e0*/ 	.word	0xffffffff


	//   ....[66]....
        /*01e4*/ 	.word	0xffffffff


	//   ....[67]....
        /*01e8*/ 	.word	0xffffffff


	//   ....[68]....
        /*01ec*/ 	.word	0xffffffff


	//   ....[69]....
        /*01f0*/ 	.word	0xffffffff


	//   ....[70]....
        /*01f4*/ 	.word	0xffffffff


	//   ....[71]....
        /*01f8*/ 	.word	0xffffffff


	//   ....[72]....
        /*01fc*/ 	.word	0xffffffff


	//   ....[73]....
        /*0200*/ 	.word	0xffffffff


	//   ....[74]....
        /*0204*/ 	.word	0xffffffff


	//   ....[75]....
        /*0208*/ 	.word	0xffffffff


	//   ....[76]....
        /*020c*/ 	.word	0xffffffff


	//   ....[77]....
        /*0210*/ 	.word	0xffffffff


	//   ....[78]....
        /*0214*/ 	.word	0xffffffff


	//   ....[79]....
        /*0218*/ 	.word	0xffffffff


	//   ....[80]....
        /*021c*/ 	.word	0xffffffff


	//   ....[81]....
        /*0220*/ 	.word	0xffffffff


	//   ....[82]....
        /*0224*/ 	.word	0xffffffff


	//   ....[83]....
        /*0228*/ 	.word	0xffffffff


	//   ....[84]....
        /*022c*/ 	.word	0xffffffff


	//   ....[85]....
        /*0230*/ 	.word	0xffffffff


	//----- nvinfo : EIATTR_COOP_GROUP_INSTR_OFFSETS
	.align		4
.L_3687:
        /*0234*/ 	.byte	0x04, 0x28
        /*0236*/ 	.short	(.L_3689 - .L_3688)


	//   ....[0]....
.L_3688:
        /*0238*/ 	.word	0x00000220


	//   ....[1]....
        /*023c*/ 	.word	0x000009f0


	//   ....[2]....
        /*0240*/ 	.word	0x00000a00


	//   ....[3]....
        /*0244*/ 	.word	0x00000a50


	//   ....[4]....
        /*0248*/ 	.word	0x00000a60


	//   ....[5]....
        /*024c*/ 	.word	0x00000ab0


	//   ....[6]....
        /*0250*/ 	.word	0x00000ac0


	//   ....[7]....
        /*0254*/ 	.word	0x00000b10


	//   ....[8]....
        /*0258*/ 	.word	0x00000b20


	//   ....[9]....
        /*025c*/ 	.word	0x00000b80


	//   ....[10]....
        /*0260*/ 	.word	0x00000bb0


	//   ....[11]....
        /*0264*/ 	.word	0x00000ca0


	//   ....[12]....
        /*0268*/ 	.word	0x00000cd0


	//   ....[13]....
        /*026c*/ 	.word	0x00000d50


	//   ....[14]....
        /*0270*/ 	.word	0x00000d60


	//   ....[15]....
        /*0274*/ 	.word	0x00000db0


	//   ....[16]....
        /*0278*/ 	.word	0x00000dc0


	//   ....[17]....
        /*027c*/ 	.word	0x00000e10


	//   ....[18]....
        /*0280*/ 	.word	0x00000e20


	//   ....[19]....
        /*0284*/ 	.word	0x00000e70


	//   ....[20]....
        /*0288*/ 	.word	0x00000e80


	//   ....[21]....
        /*028c*/ 	.word	0x00001020


	//   ....[22]....
        /*0290*/ 	.word	0x00001030


	//   ....[23]....
        /*0294*/ 	.word	0x00001080


	//   ....[24]....
        /*0298*/ 	.word	0x00001090


	//   ....[25]....
        /*029c*/ 	.word	0x000010e0


	//   ....[26]....
        /*02a0*/ 	.word	0x000010f0


	//   ....[27]....
        /*02a4*/ 	.word	0x00001140


	//   ....[28]....
        /*02a8*/ 	.word	0x00001150


	//   ....[29]....
        /*02ac*/ 	.word	0x000011a0


	//   ....[30]....
        /*02b0*/ 	.word	0x000011b0


	//   ....[31]....
        /*02b4*/ 	.word	0x000016f0


	//   ....[32]....
        /*02b8*/ 	.word	0x00001700


	//   ....[33]....
        /*02bc*/ 	.word	0x00001750


	//   ....[34]....
        /*02c0*/ 	.word	0x00001760


	//   ....[35]....
        /*02c4*/ 	.word	0x000017b0


	//   ....[36]....
        /*02c8*/ 	.word	0x000017c0


	//   ....[37]....
        /*02cc*/ 	.word	0x00001810


	//   ....[38]....
        /*02d0*/ 	.word	0x00001820


	//   ....[39]....
        /*02d4*/ 	.word	0x00001870


	//   ....[40]....
        /*02d8*/ 	.word	0x00001880


	//   ....[41]....
        /*02dc*/ 	.word	0x00001910


	//   ....[42]....
        /*02e0*/ 	.word	0x00001920


	//   ....[43]....
        /*02e4*/ 	.word	0x00001970


	//   ....[44]....
        /*02e8*/ 	.word	0x00001980


	//   ....[45]....
        /*02ec*/ 	.word	0x000019d0


	//   ....[46]....
        /*02f0*/ 	.word	0x000019e0


	//   ....[47]....
        /*02f4*/ 	.word	0x00001a30


	//   ....[48]....
        /*02f8*/ 	.word	0x00001a40


	//   ....[49]....
        /*02fc*/ 	.word	0x00001a90


	//   ....[50]....
        /*0300*/ 	.word	0x00001aa0


	//   ....[51]....
        /*0304*/ 	.word	0x00001b40


	//   ....[52]....
        /*0308*/ 	.word	0x00001b50


	//   ....[53]....
        /*030c*/ 	.word	0x00001ba0


	//   ....[54]....
        /*0310*/ 	.word	0x00001bb0


	//   ....[55]....
        /*0314*/ 	.word	0x00001c00


	//   ....[56]....
        /*0318*/ 	.word	0x00001c10


	//   ....[57]....
        /*031c*/ 	.word	0x00001c60


	//   ....[58]....
        /*0320*/ 	.word	0x00001c70


	//   ....[59]....
        /*0324*/ 	.word	0x00001cc0


	//   ....[60]....
        /*0328*/ 	.word	0x00001cd0


	//   ....[61]....
        /*032c*/ 	.word	0x00001d60


	//   ....[62]....
        /*0330*/ 	.word	0x00001d70


	//   ....[63]....
        /*0334*/ 	.word	0x00001dc0


	//   ....[64]....
        /*0338*/ 	.word	0x00001dd0


	//   ....[65]....
        /*033c*/ 	.word	0x00001e20


	//   ....[66]....
        /*0340*/ 	.word	0x00001e30


	//   ....[67]....
        /*0344*/ 	.word	0x00001e90


	//   ....[68]....
        /*0348*/ 	.word	0x00001ea0


	//   ....[69]....
        /*034c*/ 	.word	0x00001f10


	//   ....[70]....
        /*0350*/ 	.word	0x00001f50


	//   ....[71]....
        /*0354*/ 	.word	0x000021a0


	//   ....[72]....
        /*0358*/ 	.word	0x000021b0


	//   ....[73]....
        /*035c*/ 	.word	0x00002200


	//   ....[74]....
        /*0360*/ 	.word	0x00002210


	//   ....[75]....
        /*0364*/ 	.word	0x00002260


	//   ....[76]....
        /*0368*/ 	.word	0x00002270


	//   ....[77]....
        /*036c*/ 	.word	0x000022d0


	//   ....[78]....
        /*0370*/ 	.word	0x000022e0


	//   ....[79]....
        /*0374*/ 	.word	0x00002330


	//   ....[80]....
        /*0378*/ 	.word	0x00002340


	//   ....[81]....
        /*037c*/ 	.word	0x000025c0


	//   ....[82]....
        /*0380*/ 	.word	0x00002620


	//   ....[83]....
        /*0384*/ 	.word	0x00002640


	//   ....[84]....
        /*0388*/ 	.word	0x00002670


	//   ....[85]....
        /*038c*/ 	.word	0x000026a0


	//----- nvinfo : EIATTR_EXIT_INSTR_OFFSETS
	.align		4
.L_3689:
        /*0390*/ 	.byte	0x04, 0x1c
        /*0392*/ 	.short	(.L_3691 - .L_3690)


	//   ....[0]....
.L_3690:
        /*0394*/ 	.word	0x00002970


	//----- nvinfo : EIATTR_CRS_STACK_SIZE
	.align		4
.L_3691:
        /*0398*/ 	.byte	0x04, 0x1e
        /*039a*/ 	.short	(.L_3693 - .L_3692)
.L_3692:
        /*039c*/ 	.word	0x00000000


	//----- nvinfo : EIATTR_CBANK_PARAM_SIZE
	.align		4
.L_3693:
        /*03a0*/ 	.byte	0x03, 0x19
        /*03a2*/ 	.short	0x0060


	//----- nvinfo : EIATTR_PARAM_CBANK
	.align		4
        /*03a4*/ 	.byte	0x04, 0x0a
        /*03a6*/ 	.short	(.L_3695 - .L_3694)
	.align		4
.L_3694:
        /*03a8*/ 	.word	index@(.nv.constant0._ZN4vllm3moe44grouped_topk_fused_small_expert_count_kernelI6__half13__nv_bfloat16iLNS0_11ScoringFuncE1ELi384ELb0ELi8EEEvPT_PfPT1_PKT0_llllllbd)
        /*03ac*/ 	.short	0x0210
        /*03ae*/ 	.short	0x0060


	//----- nvinfo : EIATTR_SW_WAR
	.align		4
.L_3695:
        /*03b0*/ 	.byte	0x04, 0x36
        /*03b2*/ 	.short	(.L_3697 - .L_3696)
.L_3696:
        /*03b4*/ 	.word	0x00000008
.L_3697:


//--------------------- .nv.info._ZN4vllm3moe44grouped_topk_fused_small_expert_count_kernelI6__half13__nv_bfloat16iLNS0_11ScoringFuncE1ELi512ELb0ELi8EEEvPT_PfPT1_PKT0_llllllbd --------------------------
	.section	.nv.info._ZN4vllm3moe44grouped_topk_fused_small_expert_count_kernelI6__half13__nv_bfloat16iLNS0_11ScoringFuncE1ELi512ELb0ELi8EEEvPT_PfPT1_PKT0_llllllbd,"",@"SHT_CUDA_INFO"
	.sectionflags	@""
	.align	4


	//----- nvinfo : EIATTR_CUDA_API_VERSION
	.align		4
        /*0000*/ 	.byte	0x04, 0x37
        /*0002*/ 	.short	(.L_3699 - .L_3698)
.L_3698:
        /*0004*/ 	.word	0x00000082


	//----- nvinfo : EIATTR_KPARAM_INFO
	.align		4
.L_3699:
        /*0008*/ 	.byte	0x04, 0x17
        /*000a*/ 	.short	(.L_3701 - .L_3700)
.L_3700:
        /*000c*/ 	.word	0x00000000
        /*0010*/ 	.short	0x000b
        /*0012*/ 	.short	0x0058
        /*0014*/ 	.byte	0x00, 0xf0, 0x21, 0x00


	//----- nvinfo : EIATTR_KPARAM_INFO
	.align		4
.L_3701:
        /*0018*/ 	.byte	0x04, 0x17
        /*001a*/ 	.short	(.L_3703 - .L_3702)
.L_3702:
        /*001c*/ 	.word	0x00000000
        /*0020*/ 	.short	0x000a
        /*0022*/ 	.short	0x0050
        /*0024*/ 	.byte	0x00, 0xf0, 0x05, 0x00


	//----- nvinfo : EIATTR_KPARAM_INFO
	.align		4
.L_3703:
        /*0028*/ 	.byte	0x04, 0x17
        /*002a*/ 	.short	(.L_3705 - .L_3704)
.L_3704:
        /*002c*/ 	.word	0x00000000
        /*0030*/ 	.short	0x0009
        /*0032*/ 	.short	0x0048
        /*0034*/ 	.byte	0x00, 0xf0, 0x21, 0x00


	//----- nvinfo : EIATTR_KPARAM_INFO
	.align		4
.L_3705:
        /*0038*/ 	.byte	0x04, 0x17
        /*003a*/ 	.short	(.L_3707 - .L_3706)
.L_3706:
        /*003c*/ 	.word	0x00000000
        /*0040*/ 	.short	0x0008
        /*0042*/ 	.short	0x0040
        /*0044*/ 	.byte	0x00, 0xf0, 0x21, 0x00


	//----- nvinfo : EIATTR_KPARAM_INFO
	.align		4
.L_3707:
        /*0048*/ 	.byte	0x04, 0x17
        /*004a*/ 	.short	(.L_3709 - .L_3708)
.L_3708:
        /*004c*/ 	.word	0x00000000
        /*0050*/ 	.short	0x0007
        /*0052*/ 	.short	0x0038
        /*0054*/ 	.byte	0x00, 0xf0, 0x21, 0x00


	//----- nvinfo : EIATTR_KPARAM_INFO
	.align		4
.L_3709:
        /*0058*/ 	.byte	0x04, 0x17
        /*005a*/ 	.short	(.L_3711 - .L_3710)
.L_3710:
        /*005c*/ 	.word	0x00000000
        /*0060*/ 	.short	0x0006
        /*0062*/ 	.short	0x0030
        /*0064*/ 	.byte	0x00, 0xf0, 0x21, 0x00


	//----- nvinfo : EIATTR_KPARAM_INFO
	.align		4
.L_3711:
        /*0068*/ 	.byte	0x04, 0x17
        /*006a*/ 	.short	(.L_3713 - .L_3712)
.L_3712:
        /*006c*/ 	.word	0x00000000
        /*0070*/ 	.short	0x0005
        /*0072*/ 	.short	0x0028
        /*0074*/ 	.byte	0x00, 0xf0, 0x21, 0x00


	//----- nvinfo : EIATTR_KPARAM_INFO
	.align		4
.L_3713:
        /*0078*/ 	.byte	0x04, 0x17
        /*007a*/ 	.short	(.L_3715 - .L_3714)
.L_3714:
        /*007c*/ 	.word	0x00000000
        /*0080*/ 	.short	0x0004
        /*0082*/ 	.short	0x0020
        /*0084*/ 	.byte	0x00, 0xf0, 0x21, 0x00


	//----- nvinfo : EIATTR_KPARAM_INFO
	.align		4
.L_3715:
        /*0088*/ 	.byte	0x04, 0x17
        /*008a*/ 	.short	(.L_3717 - .L_3716)
.L_3716:
        /*008c*/ 	.word	0x00000000
        /*0090*/ 	.short	0x0003
        /*0092*/ 	.short	0x0018
        /*0094*/ 	.byte	0x00, 0xf0, 0x21, 0x00


	//----- nvinfo : EIATTR_KPARAM_INFO
	.align		4
.L_3717:
        /*0098*/ 	.byte	0x04, 0x17
        /*009a*/ 	.short	(.L_3719 - .L_3718)
.L_3718:
        /*009c*/ 	.word	0x00000000
        /*00a0*/ 	.short	0x0002
        /*00a2*/ 	.short	0x0010
        /*00a4*/ 	.byte	0x00, 0xf0, 0x21, 0x00


	//----- nvinfo : EIATTR_KPARAM_INFO
	.align		4
.L_3719:
        /*00a8*/ 	.byte	0x04, 0x17
        /*00aa*/ 	.short	(.L_3721 - .L_3720)
.L_3720:
        /*00ac*/ 	.word	0x00000000
        /*00b0*/ 	.short	0x0001
        /*00b2*/ 	.short	0x0008
        /*00b4*/ 	.byte	0x00, 0xf0, 0x21, 0x00


	//----- nvinfo : EIATTR_KPARAM_INFO
	.align		4
.L_3721:
        /*00b8*/ 	.byte	0x04, 0x17
        /*00ba*/ 	.short	(.L_3723 - .L_3722)
.L_3722:
        /*00bc*/ 	.word	0x00000000
        /*00c0*/ 	.short	0x0000
        /*00c2*/ 	.short	0x0000
        /*00c4*/ 	.byte	0x00, 0xf0, 0x21, 0x00


	//----- nvinfo : EIATTR_SPARSE_MMA_MASK
	.align		4
.L_3723:
        /*00c8*/ 	.byte	0x03, 0x50
        /*00ca*/ 	.short	0x0000


	//----- nvinfo : EIATTR_MAXREG_COUNT
	.align		4
        /*00cc*/ 	.byte	0x03, 0x1b
        /*00ce*/ 	.short	0x00ff


	//----- nvinfo : EIATTR_NUM_BARRIERS
	.align		4
        /*00d0*/ 	.byte	0x02, 0x4c
        /*00d2*/ 	.byte	0x01
	.zero		1


	//----- nvinfo : EIATTR_MERCURY_ISA_VERSION
	.align		4
        /*00d4*/ 	.byte	0x03, 0x5f
        /*00d6*/ 	.short	0x0101


	//----- nvinfo : EIATTR_COOP_GROUP_MASK_REGIDS
	.align		4
        /*00d8*/ 	.byte	0x04, 0x29
        /*00da*/ 	.short	(.L_3725 - .L_3724)


	//   ....[0]....
.L_3724:
        /*00dc*/ 	.word	0xffffffff


	//   ....[1]....
        /*00e0*/ 	.word	0xffffffff


	//   ....[2]....
        /*00e4*/ 	.word	0xffffffff


	//   ....[3]....
        /*00e8*/ 	.word	0xffffffff


	//   ....[4]....
        /*00ec*/ 	.word	0xffffffff


	//   ....[5]....
        /*00f0*/ 	.word	0xffffffff


	//   ....[6]....
        /*00f4*/ 	.word	0xffffffff


	//   ....[7]....
        /*00f8*/ 	.word	0xffffffff


	//   ....[8]....
        /*00fc*/ 	.word	0xffffffff


	//   ....[9]....
        /*0100*/ 	.word	0xffffffff


	//   ....[10]....
        /*0104*/ 	.word	0xffffffff


	//   ....[11]....
        /*0108*/ 	.word	0xffffffff


	//   ....[12]....
        /*010c*/ 	.word	0xffffffff


	//   ....[13]....
        /*0110*/ 	.word	0xffffffff


	//   ....[14]....
        /*0114*/ 	.word	0xffffffff


	//   ....[15]....
        /*0118*/ 	.word	0xffffffff


	//   ....[16]....
        /*011c*/ 	.word	0xffffffff


	//   ....[17]....
        /*0120*/ 	.word	0xffffffff


	//   ....[18]....
        /*0124*/ 	.word	0xffffffff


	//   ....[19]....
        /*0128*/ 	.word	0xffffffff


	//   ....[20]....
        /*012c*/ 	.word	0xffffffff


	//   ....[21]....
        /*0130*/ 	.word	0xffffffff


	//   ....[22]....
        /*0134*/ 	.word	0xffffffff


	//   ....[23]....
        /*0138*/ 	.word	0xffffffff


	//   ....[24]....
        /*013c*/ 	.word	0xffffffff


	//   ....[25]....
        /*0140*/ 	.word	0xffffffff


	//   ....[26]....
        /*0144*/ 	.word	0xffffffff


	//   ....[27]....
        /*0148*/ 	.word	0xffffffff


	//   ....[28]....
        /*014c*/ 	.word	0xffffffff


	//   ....[29]....
        /*0150*/ 	.word	0xffffffff


	//   ....[30]....
        /*0154*/ 	.word	0xffffffff


	//   ....[31]....
        /*0158*/ 	.word	0xffffffff


	//   ....[32]....
        /*015c*/ 	.word	0xffffffff


	//   ....[33]....
        /*0160*/ 	.word	0xffffffff


	//   ....[34]....
        /*0164*/ 	.word	0xffffffff


	//   ....[35]....
        /*0168*/ 	.word	0xffffffff


	//   ....[36]....
        /*016c*/ 	.word	0xffffffff


	//   ....[37]....
        /*0170*/ 	.word	0xffffffff


	//   ....[38]....
        /*0174*/ 	.word	0xffffffff


	//   ....[39]....
        /*0178*/ 	.word	0xffffffff


	//   ....[40]....
        /*017c*/ 	.word	0xffffffff


	//   ....[41]....
        /*0180*/ 	.word	0xffffffff


	//   ....[42]....
        /*0184*/ 	.word	0xffffffff


	//   ....[43]....
        /*0188*/ 	.word	0xffffffff


	//   ....[44]....
        /*018c*/ 	.word	0xffffffff


	//   ....[45]....
        /*0190*/ 	.word	0xffffffff


	//   ....[46]....
        /*0194*/ 	.word	0xffffffff


	//   ....[47]....
        /*0198*/ 	.word	0xffffffff


	//   ....[48]....
        /*019c*/ 	.word	0xffffffff


	//   ....[49]....
        /*01a0*/ 	.word	0xffffffff


	//   ....[50]....
        /*01a4*/ 	.word	0xffffffff


	//   ....[51]....
        /*01a8*/ 	.word	0xffffffff


	//   ....[52]....
        /*01ac*/ 	.word	0xffffffff


	//   ....[53]....
        /*01b0*/ 	.word	0xffffffff


	//   ....[54]....
        /*01b4*/ 	.word	0xffffffff


	//   ....[55]....
        /*01b8*/ 	.word	0xffffffff


	//   ....[56]....
        /*01bc*/ 	.word	0xffffffff


	//   ....[57]....
        /*01c0*/ 	.word	0xffffffff


	//   ....[58]....
        /*01c4*/ 	.word	0xffffffff


	//   ....[59]....
        /*01c8*/ 	.word	0xffffffff


	//   ....[60]....
        /*01cc*/ 	.word	0xffffffff


	//   ....[61]....
        /*01d0*/ 	.word	0xffffffff


	//   ....[62]....
        /*01d4*/ 	.word	0xffffffff


	//   ....[63]....
        /*01d8*/ 	.word	0xffffffff


	//   ....[64]....
        /*01dc*/ 	.word	0xffffffff


	//   ....[65]....
        /*01e0*/ 	.word	0xffffffff


	//   ....[66]....
        /*01e4*/ 	.word	0xffffffff


	//   ....[67]....
        /*01e8*/ 	.word	0xffffffff


	//   ....[68]....
        /*01ec*/ 	.word	0xffffffff


	//   ....[69]....
        /*01f0*/ 	.word	0xffffffff


	//   ....[70]....
        /*01f4*/ 	.word	0xffffffff


	//   ....[71]....
        /*01f8*/ 	.word	0xffffffff


	//   ....[72]....
        /*01fc*/ 	.word	0xffffffff


	//   ....[73]....
        /*0200*/ 	.word	0xffffffff


	//   ....[74]....
        /*0204*/ 	.word	0xffffffff


	//   ....[75]....
        /*0208*/ 	.word	0xffffffff


	//   ....[76]....
        /*020c*/ 	.word	0xffffffff


	//   ....[77]....
        /*0210*/ 	.word	0xffffffff


	//   ....[78]....
        /*0214*/ 	.word	0xffffffff


	//   ....[79]....
        /*0218*/ 	.word	0xffffffff


	//   ....[80]....
        /*021c*/ 	.word	0xffffffff


	//   ....[81]....
        /*0220*/ 	.word	0xffffffff


	//   ....[82]....
        /*0224*/ 	.word	0xffffffff


	//   ....[83]....
        /*0228*/ 	.word	0xffffffff


	//   ....[84]....
        /*022c*/ 	.word	0xffffffff


	//   ....[85]....
        /*0230*/ 	.word	0xffffffff


	//----- nvinfo : EIATTR_COOP_GROUP_INSTR_OFFSETS
	.align		4
.L_3725:
        /*0234*/ 	.byte	0x04, 0x28
        /*0236*/ 	.short	(.L_3727 - .L_3726)


	//   ....[0]....
.L_3726:
        /*0238*/ 	.word	0x00000220


	//   ....[1]....
        /*023c*/ 	.word	0x000009f0


	//   ....[2]....
        /*0240*/ 	.word	0x00000a00


	//   ....[3]....
        /*0244*/ 	.word	0x00000a50


	//   ....[4]....
        /*0248*/ 	.word	0x00000a60


	//   ....[5]....
        /*024c*/ 	.word	0x00000ab0


	//   ....[6]....
        /*0250*/ 	.word	0x00000ac0


	//   ....[7]....
        /*0254*/ 	.word	0x00000b10


	//   ....[8]....
        /*0258*/ 	.word	0x00000b20


	//   ....[9]....
        /*025c*/ 	.word	0x00000b80


	//   ....[10]....
        /*0260*/ 	.word	0x00000bb0


	//   ....[11]....
        /*0264*/ 	.word	0x00000ca0


	//   ....[12]....
        /*0268*/ 	.word	0x00000cd0


	//   ....[13]....
        /*026c*/ 	.word	0x00000d50


	//   ....[14]....
        /*0270*/ 	.word	0x00000d60


	//   ....[15]....
        /*0274*/ 	.word	0x00000db0


	//   ....[16]....
        /*0278*/ 	.word	0x00000dc0


	//   ....[17]....
        /*027c*/ 	.word	0x00000e10


	//   ....[18]....
        /*0280*/ 	.word	0x00000e20


	//   ....[19]....
        /*0284*/ 	.word	0x00000e70


	//   ....[20]....
        /*0288*/ 	.word	0x00000e80


	//   ....[21]....
        /*028c*/ 	.word	0x00001020


	//   ....[22]....
        /*0290*/ 	.word	0x00001030


	//   ....[23]....
        /*0294*/ 	.word	0x00001080


	//   ....[24]....
        /*0298*/ 	.word	0x00001090


	//   ....[25]....
        /*029c*/ 	.word	0x000010e0


	//   ....[26]....
        /*02a0*/ 	.word	0x000010f0


	//   ....[27]....
        /*02a4*/ 	.word	0x00001140


	//   ....[28]....
        /*02a8*/ 	.word	0x00001150


	//   ....[29]....
        /*02ac*/ 	.word	0x000011a0


	//   ....[30]....
        /*02b0*/ 	.word	0x000011b0


	//   ....[31]....
        /*02b4*/ 	.word	0x00001670


	//   ....[32]....
        /*02b8*/ 	.word	0x00001680


	//   ....[33]....
        /*02bc*/ 	.word	0x000016d0


	//   ....[34]....
        /*02c0*/ 	.word	0x000016e0


	//   ....[35]....
        /*02c4*/ 	.word	0x00001730


	//   ....[36]....
        /*02c8*/ 	.word	0x00001740


	//   ....[37]....
        /*02cc*/ 	.word	0x00001790


	//   ....[38]....
        /*02d0*/ 	.word	0x000017a0


	//   ....[39]....
        /*02d4*/ 	.word	0x000017f0


	//   ....[40]....
        /*02d8*/ 	.word	0x00001800


	//   ....[41]....
        /*02dc*/ 	.word	0x00001890


	//   ....[42]....
        /*02e0*/ 	.word	0x000018a0


	//   ....[43]....
        /*02e4*/ 	.word	0x000018f0


	//   ....[44]....
        /*02e8*/ 	.word	0x00001900


	//   ....[45]....
        /*02ec*/ 	.word	0x00001950


	//   ....[46]....
        /*02f0*/ 	.word	0x00001960


	//   ....[47]....
        /*02f4*/ 	.word	0x000019b0


	//   ....[48]....
        /*02f8*/ 	.word	0x000019c0


	//   ....[49]....
        /*02fc*/ 	.word	0x00001a10


	//   ....[50]....
        /*0300*/ 	.word	0x00001a20


	//   ....[51]....
        /*0304*/ 	.word	0x00001ac0


	//   ....[52]....
        /*0308*/ 	.word	0x00001ad0


	//   ....[53]....
        /*030c*/ 	.word	0x00001b20


	//   ....[54]....
        /*0310*/ 	.word	0x00001b30


	//   ....[55]....
        /*0314*/ 	.word	0x00001b80


	//   ....[56]....
        /*0318*/ 	.word	0x00001b90


	//   ....[57]....
        /*031c*/ 	.word	0x00001be0


	//   ....[58]....
        /*0320*/ 	.word	0x00001bf0


	//   ....[59]....
        /*0324*/ 	.word	0x00001c40


	//   ....[60]....
        /*0328*/ 	.word	0x00001c50


	//   ....[61]....
        /*032c*/ 	.word	0x00001ce0


	//   ....[62]....
        /*0330*/ 	.word	0x00001cf0


	//   ....[63]....
        /*0334*/ 	.word	0x00001d40


	//   ....[64]....
        /*0338*/ 	.word	0x00001d50


	//   ....[65]....
        /*033c*/ 	.word	0x00001da0


	//   ....[66]....
        /*0340*/ 	.word	0x00001db0


	//   ....[67]....
        /*0344*/ 	.word	0x00001e10


	//   ....[68]....
        /*0348*/ 	.word	0x00001e20


	//   ....[69]....
        /*034c*/ 	.word	0x00001e90


	//   ....[70]....
        /*0350*/ 	.word	0x00001ed0


	//   ....[71]....
        /*0354*/ 	.word	0x00002130


	//   ....[72]....
        /*0358*/ 	.word	0x00002140


	//   ....[73]....
        /*035c*/ 	.word	0x00002190


	//   ....[74]....
        /*0360*/ 	.word	0x000021a0


	//   ....[75]....
        /*0364*/ 	.word	0x000021f0


	//   ....[76]....
        /*0368*/ 	.word	0x00002200


	//   ....[77]....
        /*036c*/ 	.word	0x00002250


	//   ....[78]....
        /*0370*/ 	.word	0x00002260


	//   ....[79]....
        /*0374*/ 	.word	0x000022b0


	//   ....[80]....
        /*0378*/ 	.word	0x000022c0


	//   ....[81]....
        /*037c*/ 	.word	0x00002530


	//   ....[82]....
        /*0380*/ 	.word	0x00002590


	//   ....[83]....
        /*0384*/ 	.word	0x000025b0


	//   ....[84]....
        /*0388*/ 	.word	0x000025e0


	//   ....[85]....
        /*038c*/ 	.word	0x00002610


	//----- nvinfo : EIATTR_EXIT_INSTR_OFFSETS
	.align		4
.L_3727:
        /*0390*/ 	.byte	0x04, 0x1c
        /*0392*/ 	.short	(.L_3729 - .L_3728)


	//   ....[0]....
.L_3728:
        /*0394*/ 	.word	0x000028e0


	//----- nvinfo : EIATTR_CRS_STACK_SIZE
	.align		4
.L_3729:
        /*0398*/ 	.byte	0x04, 0x1e
        /*039a*/ 	.short	(.L_3731 - .L_3730)
.L_3730:
        /*039c*/ 	.word	0x00000000


	//----- nvinfo : EIATTR_CBANK_PARAM_SIZE
	.align		4
.L_3731:
        /*03a0*/ 	.byte	0x03, 0x19
        /*03a2*/ 	.short	0x0060


	//----- nvinfo : EIATTR_PARAM_CBANK
	.align		4
        /*03a4*/ 	.byte	0x04, 0x0a
        /*03a6*/ 	.short	(.L_3733 - .L_3732)
	.align		4
.L_3732:
        /*03a8*/ 	.word	index@(.nv.constant0._ZN4vllm3moe44grouped_topk_fused_small_expert_count_kernelI6__half13__nv_bfloat16iLNS0_11ScoringFuncE1ELi512ELb0ELi8EEEvPT_PfPT1_PKT0_llllllbd)
        /*03ac*/ 	.short	0x0210
        /*03ae*/ 	.short	0x0060


	//----- nvinfo : EIATTR_SW_WAR
	.align		4
.L_3733:
        /*03b0*/ 	.byte	0x04, 0x36
        /*03b2*/ 	.short	(.L_3735 - .L_3734)
.L_3734:
        /*03b4*/ 	.word	0x00000008
.L_3735:


//--------------------- .nv.info._ZN4vllm3moe44grouped_topk_fused_small_expert_count_kernelI6__half13__nv_bfloat16iLNS0_11ScoringFuncE1ELi512ELb0ELi22EEEvPT_PfPT1_PKT0_llllllbd --------------------------
	.section	.nv.info._ZN4vllm3moe44grouped_topk_fused_small_expert_count_kernelI6__half13__nv_bfloat16iLNS0_11ScoringFuncE1ELi512ELb0ELi22EEEvPT_PfPT1_PKT0_llllllbd,"",@"SHT_CUDA_INFO"
	.sectionflags	@""
	.align	4


	//----- nvinfo : EIATTR_CUDA_API_VERSION
	.align		4
        /*0000*/ 	.byte	0x04, 0x37
        /*0002*/ 	.short	(.L_3737 - .L_3736)
.L_3736:
        /*0004*/ 	.word	0x00000082


	//----- nvinfo : EIATTR_KPARAM_INFO
	.align		4
.L_3737:
        /*0008*/ 	.byte	0x04, 0x17
        /*000a*/ 	.short	(.L_3739 - .L_3738)
.L_3738:
        /*000c*/ 	.word	0x00000000
        /*0010*/ 	.short	0x000b
        /*0012*/ 	.short	0x0058
        /*0014*/ 	.byte	0x00, 0xf0, 0x21, 0x00


	//----- nvinfo : EIATTR_KPARAM_INFO
	.align		4
.L_3739:
        /*0018*/ 	.byte	0x04, 0x17
        /*001a*/ 	.short	(.L_3741 - .L_3740)
.L_3740:
        /*001c*/ 	.word	0x00000000
        /*0020*/ 	.short	0x000a
        /*0022*/ 	.short	0x0050
        /*0024*/ 	.byte	0x00, 0xf0, 0x05, 0x00


	//----- nvinfo : EIATTR_KPARAM_INFO
	.align		4
.L_3741:
        /*0028*/ 	.byte	0x04, 0x17
        /*002a*/ 	.short	(.L_3743 - .L_3742)
.L_3742:
        /*002c*/ 	.word	0x00000000
        /*0030*/ 	.short	0x0009
        /*0032*/ 	.short	0x0048
        /*0034*/ 	.byte	0x00, 0xf0, 0x21, 0x00


	//----- nvinfo : EIATTR_KPARAM_INFO
	.align		4
.L_3743:
        /*0038*/ 	.byte	0x04, 0x17
        /*003a*/ 	.short	(.L_3745 - .L_3744)
.L_3744:
        /*003c*/ 	.word	0x00000000
        /*0040*/ 	.short	0x0008
        /*0042*/ 	.short	0x0040
        /*0044*/ 	.byte	0x00, 0xf0, 0x21, 0x00


	//----- nvinfo : EIATTR_KPARAM_INFO
	.align		4
.L_3745:
        /*0048*/ 	.byte	0x04, 0x17
        /*004a*/ 	.short	(.L_3747 - .L_3746)
.L_3746:
        /*004c*/ 	.word	0x00000000
        /*0050*/ 	.short	0x0007
        /*0052*/ 	.short	0x0038
        /*0054*/ 	.byte	0x00, 0xf0, 0x21, 0x00


	//----- nvinfo : EIATTR_KPARAM_INFO
	.align		4
.L_3747:
        /*0058*/ 	.byte	0x04, 0x17
        /*005a*/ 	.short	(.L_3749 - .L_3748)
.L_3748:
        /*005c*/ 	.word	0x00000000
        /*0060*/ 	.short	0x0006
        /*0062*/ 	.short	0x0030
        /*0064*/ 	.byte	0x00, 0xf0, 0x21, 0x00


	//----- nvinfo : EIATTR_KPARAM_INFO
	.align		4
.L_3749:
        /*0068*/ 	.byte	0x04, 0x17
        /*006a*/ 	.short	(.L_3751 - .L_3750)
.L_3750:
        /*006c*/ 	.word	0x00000000
        /*0070*/ 	.short	0x0005
        /*0072*/ 	.short	0x0028
        /*0074*/ 	.byte	0x00, 0xf0, 0x21, 0x00


	//----- nvinfo : EIATTR_KPARAM_INFO
	.align		4
.L_3751:
        /*0078*/ 	.byte	0x04, 0x17
        /*007a*/ 	.short	(.L_3753 - .L_3752)
.L_3752:
        /*007c*/ 	.word	0x00000000
        /*0080*/ 	.short	0x0004
        /*0082*/ 	.short	0x0020
        /*0084*/ 	.byte	0x00, 0xf0, 0x21, 0x00


	//----- nvinfo : EIATTR_KPARAM_INFO
	.align		4
.L_3753:
        /*0088*/ 	.byte	0x04, 0x17
        /*008a*/ 	.short	(.L_3755 - .L_3754)
.L_3754:
        /*008c*/ 	.word	0x00000000
        /*0090*/ 	.short	0x0003
        /*0092*/ 	.short	0x0018
        /*0094*/ 	.byte	0x00, 0xf0, 0x21, 0x00


	//----- nvinfo : EIATTR_KPARAM_INFO
	.align		4
.L_3755:
        /*0098*/ 	.byte	0x04, 0x17
        /*009a*/ 	.short	(.L_3757 - .L_3756)
.L_3756:
        /*009c*/ 	.word	0x00000000
        /*00a0*/ 	.short	0x0002
        /*00a2*/ 	.short	0x0010
        /*00a4*/ 	.byte	0x00, 0xf0, 0x21, 0x00


	//----- nvinfo : EIATTR_KPARAM_INFO
	.align		4
.L_3757:
        /*00a8*/ 	.byte	0x04, 0x17
        /*00aa*/ 	.short	(.L_3759 - .L_3758)
.L_3758:
        /*00ac*/ 	.word	0x00000000
        /*00b0*/ 	.short	0x0001
        /*00b2*/ 	.short	0x0008
        /*00b4*/ 	.byte	0x00, 0xf0, 0x21, 0x00


	//----- nvinfo : EIATTR_KPARAM_INFO
	.align		4
.L_3759:
        /*00b8*/ 	.byte	0x04, 0x17
        /*00ba*/ 	.short	(.L_3761 - .L_3760)
.L_3760:
        /*00bc*/ 	.word	0x00000000
        /*00c0*/ 	.short	0x0000
        /*00c2*/ 	.short	0x0000
        /*00c4*/ 	.byte	0x00, 0xf0, 0x21, 0x00


	//----- nvinfo : EIATTR_SPARSE_MMA_MASK
	.align		4
.L_3761:
        /*00c8*/ 	.byte	0x03, 0x50
        /*00ca*/ 	.short	0x0000


	//----- nvinfo : EIATTR_MAXREG_COUNT
	.align		4
        /*00cc*/ 	.byte	0x03, 0x1b
        /*00ce*/ 	.short	0x00ff


	//----- nvinfo : EIATTR_NUM_BARRIERS
	.align		4
        /*00d0*/ 	.byte	0x02, 0x4c
        /*00d2*/ 	.byte	0x01
	.zero		1


	//----- nvinfo : EIATTR_MERCURY_ISA_VERSION
	.align		4
        /*00d4*/ 	.byte	0x03, 0x5f
        /*00d6*/ 	.short	0x0101


	//----- nvinfo : EIATTR_COOP_GROUP_MASK_REGIDS
	.align		4
        /*00d8*/ 	.byte	0x04, 0x29
        /*00da*/ 	.short	(.L_3763 - .L_3762)


	//   ....[0]....
.L_3762:
        /*00dc*/ 	.word	0xffffffff


	//   ....[1]....
        /*00e0*/ 	.word	0xffffffff


	//   ....[2]....
        /*00e4*/ 	.word	0xffffffff


	//   ....[3]....
        /*00e8*/ 	.word	0xffffffff


	//   ....[4]....
        /*00ec*/ 	.word	0xffffffff


	//   ....[5]....
        /*00f0*/ 	.word	0xffffffff


	//   ....[6]....
        /*00f4*/ 	.word	0xffffffff


	//   ....[7]....
        /*00f8*/ 	.word	0xffffffff


	//   ....[8]....
        /*00fc*/ 	.word	0xffffffff


	//   ....[9]....
        /*0100*/ 	.word	0xffffffff


	//   ....[10]....
        /*0104*/ 	.word	0xffffffff


	//   ....[11]....
        /*0108*/ 	.word	0xffffffff


	//   ....[12]....
        /*010c*/ 	.word	0xffffffff


	//   ....[13]....
        /*0110*/ 	.word	0xffffffff


	//   ....[14]....
        /*0114*/ 	.word	0xffffffff


	//   ....[15]....
        /*0118*/ 	.word	0xffffffff


	//   ....[16]....
        /*011c*/ 	.word	0xffffffff


	//   ....[17]....
        /*0120*/ 	.word	0xffffffff


	//   ....[18]....
        /*0124*/ 	.word	0xffffffff


	//   ....[19]....
        /*0128*/ 	.word	0xffffffff


	//   ....[20]....
        /*012c*/ 	.word	0xffffffff


	//   ....[21]....
        /*0130*/ 	.word	0xffffffff


	//   ....[22]....
        /*0134*/ 	.word	0xffffffff


	//   ....[23]....
        /*0138*/ 	.word	0xffffffff


	//   ....[24]....
        /*013c*/ 	.word	0xffffffff


	//   ....[25]....
        /*0140*/ 	.word	0xffffffff


	//   ....[26]....
        /*0144*/ 	.word	0xffffffff


	//   ....[27]....
        /*0148*/ 	.word	0xffffffff


	//   ....[28]....
        /*014c*/ 	.word	0xffffffff


	//   ....[29]....
        /*0150*/ 	.word	0xffffffff


	//   ....[30]....
        /*0154*/ 	.word	0xffffffff


	//   ....[31]....
        /*0158*/ 	.word	0xffffffff


	//   ....[32]....
        /*015c*/ 	.word	0xffffffff


	//   ....[33]....
        /*0160*/ 	.word	0xffffffff


	//   ....[34]....
        /*0164*/ 	.word	0xffffffff


	//   ....[35]....
        /*0168*/ 	.word	0xffffffff


	//   ....[36]....
        /*016c*/ 	.word	0xffffffff


	//   ....[37]....
        /*0170*/ 	.word	0xffffffff


	//   ....[38]....
        /*0174*/ 	.word	0xffffffff


	//   ....[39]....
        /*0178*/ 	.word	0xffffffff


	//   ....[40]....
        /*017c*/ 	.word	0xffffffff


	//   ....[41]....
        /*0180*/ 	.word	0xffffffff


	//   ....[42]....
        /*0184*/ 	.word	0xffffffff


	//   ....[43]....
        /*0188*/ 	.word	0xffffffff


	//   ....[44]....
        /*018c*/ 	.word	0xffffffff


	//   ....[45]....
        /*0190*/ 	.word	0xffffffff


	//   ....[46]....
        /*0194*/ 	.word	0xffffffff


	//   ....[47]....
        /*0198*/ 	.word	0xffffffff


	//   ....[48]....
        /*019c*/ 	.word	0xffffffff


	//   ....[49]....
        /*01a0*/ 	.word	0xffffffff


	//   ....[50]....
        /*01a4*/ 	.word	0xffffffff


	//   ....[51]....
        /*01a8*/ 	.word	0xffffffff


	//   ....[52]....
        /*01ac*/ 	.word	0xffffffff


	//   ....[53]....
        /*01b0*/ 	.word	0xffffffff


	//   ....[54]....
        /*01b4*/ 	.word	0xffffffff


	//   ....[55]....
        /*01b8*/ 	.word	0xffffffff


	//   ....[56]....
        /*01bc*/ 	.word	0xffffffff


	//   ....[57]....
        /*01c0*/ 	.word	0xffffffff


	//   ....[58]....
        /*01c4*/ 	.word	0xffffffff


	//   ....[59]....
        /*01c8*/ 	.word	0xffffffff


	//   ....[60]....
        /*01cc*/ 	.word	0xffffffff


	//   ....[61]....
        /*01d0*/ 	.word	0xffffffff


	//   ....[62]....
        /*01d4*/ 	.word	0xffffffff


	//   ....[63]....
        /*01d8*/ 	.word	0xffffffff


	//   ....[64]....
        /*01dc*/ 	.word	0xffffffff


	//   ....[65]....
        /*01e0*/ 	.word	0xffffffff


	//----- nvinfo : EIATTR_COOP_GROUP_INSTR_OFFSETS
	.align		4
.L_3763:
        /*01e4*/ 	.byte	0x04, 0x28
        /*01e6*/ 	.short	(.L_3765 - .L_3764)


	//   ....[0]....
.L_3764:
        /*01e8*/ 	.word	0x00000220


	//   ....[1]....
        /*01ec*/ 	.word	0x000009f0


	//   ....[2]....
        /*01f0*/ 	.word	0x00000a20


	//   ....[3]....
        /*01f4*/ 	.word	0x00000aa0


	//   ....[4]....
        /*01f8*/ 	.word	0x00000ab0


	//   ....[5]....
        /*01fc*/ 	.word	0x00000b00


	//   ....[6]....
        /*0200*/ 	.word	0x00000b10


	//   ....[7]....
        /*0204*/ 	.word	0x00000b60


	//   ....[8]....
        /*0208*/ 	.word	0x00000b70


	//   ....[9]....
        /*020c*/ 	.word	0x00000bc0


	//   ....[10]....
        /*0210*/ 	.word	0x00000bd0


	//   ....[11]....
        /*0214*/ 	.word	0x00000c90


	//   ....[12]....
        /*0218*/ 	.word	0x00000cc0


	//   ....[13]....
        /*021c*/ 	.word	0x00000d40


	//   ....[14]....
        /*0220*/ 	.word	0x00000d50


	//   ....[15]....
        /*0224*/ 	.word	0x00000da0


	//   ....[16]....
        /*0228*/ 	.word	0x00000db0


	//   ....[17]....
        /*022c*/ 	.word	0x00000e00


	//   ....[18]....
        /*0230*/ 	.word	0x00000e10


	//   ....[19]....
        /*0234*/ 	.word	0x00000e70


	//   ....[20]....
        /*0238*/ 	.word	0x00000e90


	//   ....[21]....
        /*023c*/ 	.word	0x00001010


	//   ....[22]....
        /*0240*/ 	.word	0x00001020


	//   ....[23]....
        /*0244*/ 	.word	0x00001070


	//   ....[24]....
        /*0248*/ 	.word	0x00001080


	//   ....[25]....
        /*024c*/ 	.word	0x000010d0


	//   ....[26]....
        /*0250*/ 	.word	0x000010e0


	//   ....[27]....
        /*0254*/ 	.word	0x00001130


	//   ....[28]....
        /*0258*/ 	.word	0x00001140


	//   ....[29]....
        /*025c*/ 	.word	0x00001190


	//   ....[30]....
        /*0260*/ 	.word	0x000011a0


	//   ....[31]....
        /*0264*/ 	.word	0x00001930


	//   ....[32]....
        /*0268*/ 	.word	0x00001950


	//   ....[33]....
        /*026c*/ 	.word	0x000019a0


	//   ....[34]....
        /*0270*/ 	.word	0x000019b0


	//   ....[35]....
        /*0274*/ 	.word	0x00001a00


	//   ....[36]....
        /*0278*/ 	.word	0x00001a10


	//   ....[37]....
        /*027c*/ 	.word	0x00001a70


	//   ....[38]....
        /*0280*/ 	.word	0x00001aa0


	//   ....[39]....
        /*0284*/ 	.word	0x00001af0


	//   ....[40]....
        /*0288*/ 	.word	0x00001b00


	//   ....[41]....
        /*028c*/ 	.word	0x00001bc0


	//   ....[42]....
        /*0290*/ 	.word	0x00001be0


	//   ....[43]....
        /*0294*/ 	.word	0x00001c30


	//   ....[44]....
        /*0298*/ 	.word	0x00001c40


	//   ....[45]....
        /*029c*/ 	.word	0x00001c90


	//   ....[46]....
        /*02a0*/ 	.word	0x00001ca0


	//   ....[47]....
        /*02a4*/ 	.word	0x00001cf0


	//   ....[48]....
        /*02a8*/ 	.word	0x00001d00


	//   ....[49]....
        /*02ac*/ 	.word	0x00001d70


	//   ....[50]....
        /*02b0*/ 	.word	0x00001da0


	//   ....[51]....
        /*02b4*/ 	.word	0x00001f10


	//   ....[52]....
        /*02b8*/ 	.word	0x00001f20


	//   ....[53]....
        /*02bc*/ 	.word	0x00001f70


	//   ....[54]....
        /*02c0*/ 	.word	0x00001f80


	//   ....[55]....
        /*02c4*/ 	.word	0x00001fd0


	//   ....[56]....
        /*02c8*/ 	.word	0x00001fe0


	//   ....[57]....
        /*02cc*/ 	.word	0x00002030


	//   ....[58]....
        /*02d0*/ 	.word	0x00002040


	//   ....[59]....
        /*02d4*/ 	.word	0x00002090


	//   ....[60]....
        /*02d8*/ 	.word	0x000020a0


	//   ....[61]....
        /*02dc*/ 	.word	0x000022c0


	//   ....[62]....
        /*02e0*/ 	.word	0x00002320


	//   ....[63]....
        /*02e4*/ 	.word	0x00002340


	//   ....[64]....
        /*02e8*/ 	.word	0x00002370


	//   ....[65]....
        /*02ec*/ 	.word	0x000023a0


	//----- nvinfo : EIATTR_EXIT_INSTR_OFFSETS
	.align		4
.L_3765:
        /*02f0*/ 	.byte	0x04, 0x1c
        /*02f2*/ 	.short	(.L_3767 - .L_3766)


	//   ....[0]....
.L_3766:
        /*02f4*/ 	.word	0x00002670


	//----- nvinfo : EIATTR_CRS_STACK_SIZE
	.align		4
.L_3767:
        /*02f8*/ 	.byte	0x04, 0x1e
        /*02fa*/ 	.short	(.L_3769 - .L_3768)
.L_3768:
        /*02fc*/ 	.word	0x00000000


	//----- nvinfo : EIATTR_CBANK_PARAM_SIZE
	.align		4
.L_3769:
        /*0300*/ 	.byte	0x03, 0x19
        /*0302*/ 	.short	0x0060


	//----- nvinfo : EIATTR_PARAM_CBANK
	.align		4
        /*0304*/ 	.byte	0x04, 0x0a
        /*0306*/ 	.short	(.L_3771 - .L_3770)
	.align		4
.L_3770:
        /*0308*/ 	.word	index@(.nv.constant0._ZN4vllm3moe44grouped_topk_fused_small_expert_count_kernelI6__half13__nv_bfloat16iLNS0_11ScoringFuncE1ELi512ELb0ELi22EEEvPT_PfPT1_PKT0_llllllbd)
        /*030c*/ 	.short	0x0210
        /*030e*/ 	.short	0x0060


	//----- nvinfo : EIATTR_SW_WAR
	.align		4
.L_3771:
        /*0310*/ 	.byte	0x04, 0x36
        /*0312*/ 	.short	(.L_3773 - .L_3772)
.L_3772:
        /*0314*/ 	.word	0x00000008
.L_3773:


//--------------------- .nv.info._ZN4vllm3moe44grouped_topk_fused_small_expert_count_kernelI6__half13__nv_bfloat16iLNS0_11ScoringFuncE1ELi256ELb1ELi8EEEvPT_PfPT1_PKT0_llllllbd --------------------------
	.section	.nv.info._ZN4vllm3moe44grouped_topk_fused_small_expert_count_kernelI6__half13__nv_bfloat16iLNS0_11ScoringFuncE1ELi256ELb1ELi8EEEvPT_PfPT1_PKT0_llllllbd,"",@"SHT_CUDA_INFO"
	.sectionflags	@""
	.align	4


	//----- nvinfo : EIATTR_CUDA_API_VERSION
	.align		4
        /*0000*/ 	.byte	0x04, 0x37
        /*0002*/ 	.short	(.L_3775 - .L_3774)
.L_3774:
        /*0004*/ 	.word	0x00000082


	//----- nvinfo : EIATTR_KPARAM_INFO
	.align		4
.L_3775:
        /*0008*/ 	.byte	0x04, 0x17
        /*000a*/ 	.short	(.L_3777 - .L_3776)
.L_3776:
        /*000c*/ 	.word	0x00000000
        /*0010*/ 	.short	0x000b
        /*0012*/ 	.short	0x0058
        /*0014*/ 	.byte	0x00, 0xf0, 0x21, 0x00


	//----- nvinfo : EIATTR_KPARAM_INFO
	.align		4
.L_3777:
        /*0018*/ 	.byte	0x04, 0x17
        /*001a*/ 	.short	(.L_3779 - .L_3778)
.L_3778:
        /*001c*/ 	.word	0x00000000
        /*0020*/ 	.short	0x000a
        /*0022*/ 	.short	0x0050
        /*0024*/ 	.byte	0x00, 0xf0, 0x05, 0x00


	//----- nvinfo : EIATTR_KPARAM_INFO
	.align		4
.L_3779:
        /*0028*/ 	.byte	0x04, 0x17
        /*002a*/ 	.short	(.L_3781 - .L_3780)
.L_3780:
        /*002c*/ 	.word	0x00000000
        /*0030*/ 	.short	0x0009
        /*0032*/ 	.short	0x0048
        /*0034*/ 	.byte	0x00, 0xf0, 0x21, 0x00


	//----- nvinfo : EIATTR_KPARAM_INFO
	.align		4
.L_3781:
        /*0038*/ 	.byte	0x04, 0x17
        /*003a*/ 	.short	(.L_3783 - .L_3782)
.L_3782:
        /*003c*/ 	.word	0x00000000
        /*0040*/ 	.short	0x0008
        /*0042*/ 	.short	0x0040
        /*0044*/ 	.byte	0x00, 0xf0, 0x21, 0x00


	//----- nvinfo : EIATTR_KPARAM_INFO
	.align		4
.L_3783:
        /*0048*/ 	.byte	0x04, 0x17
        /*004a*/ 	.short	(.L_3785 - .L_3784)
.L_3784:
        /*004c*/ 	.word	0x00000000
        /*0050*/ 	.short	0x0007
        /*0052*/ 	.short	0x0038
        /*0054*/ 	.byte	0x00, 0xf0, 0x21, 0x00


	//----- nvinfo : EIATTR_KPARAM_INFO
	.align		4
.L_3785:
        /*0058*/ 	.byte	0x04, 0x17
        /*005a*/ 	.short	(.L_3787 - .L_3786)
.L_3786:
        /*005c*/ 	.word	0x00000000
        /*0060*/ 	.short	0x0006
        /*0062*/ 	.short	0x0030
        /*0064*/ 	.byte	0x00, 0xf0, 0x21, 0x00


	//----- nvinfo : EIATTR_KPARAM_INFO
	.align		4
.L_3787:
        /*0068*/ 	.byte	0x04, 0x17
        /*006a*/ 	.short	(.L_3789 - .L_3788)
.L_3788:
        /*006c*/ 	.word	0x00000000
        /*0070*/ 	.short	0x0005
        /*0072*/ 	.short	0x0028
        /*0074*/ 	.byte	0x00, 0xf0, 0x21, 0x00


	//----- nvinfo : EIATTR_KPARAM_INFO
	.align		4
.L_3789:
        /*0078*/ 	.byte	0x04, 0x17
        /*007a*/ 	.short	(.L_3791 - .L_3790)
.L_3790:
        /*007c*/ 	.word	0x00000000
        /*0080*/ 	.short	0x0004
        /*0082*/ 	.short	0x0020
        /*0084*/ 	.byte	0x00, 0xf0, 0x21, 0x00


	//----- nvinfo : EIATTR_KPARAM_INFO
	.align		4
.L_3791:
        /*0088*/ 	.byte	0x04, 0x17
        /*008a*/ 	.short	(.L_3793 - .L_3792)
.L_3792:
        /*008c*/ 	.word	0x00000000
        /*0090*/ 	.short	0x0003
        /*0092*/ 	.short	0x0018
        /*0094*/ 	.byte	0x00, 0xf0, 0x21, 0x00


	//----- nvinfo : EIATTR_KPARAM_INFO
	.align		4
.L_3793:
        /*0098*/ 	.byte	0x04, 0x17
        /*009a*/ 	.short	(.L_3795 - .L_3794)
.L_3794:
        /*009c*/ 	.word	0x00000000
        /*00a0*/ 	.short	0x0002
        /*00a2*/ 	.short	0x0010
        /*00a4*/ 	.byte	0x00, 0xf0, 0x21, 0x00


	//----- nvinfo : EIATTR_KPARAM_INFO
	.align		4
.L_3795:
        /*00a8*/ 	.byte	0x04, 0x17
        /*00aa*/ 	.short	(.L_3797 - .L_3796)
.L_3796:
        /*00ac*/ 	.word	0x00000000
        /*00b0*/ 	.short	0x0001
        /*00b2*/ 	.short	0x0008
        /*00b4*/ 	.byte	0x00, 0xf0, 0x21, 0x00


	//----- nvinfo : EIATTR_KPARAM_INFO
	.align		4
.L_3797:
        /*00b8*/ 	.byte	0x04, 0x17
        /*00ba*/ 	.short	(.L_3799 - .L_3798)
.L_3798:
        /*00bc*/ 	.word	0x00000000
        /*00c0*/ 	.short	0x0000
        /*00c2*/ 	.short	0x0000
        /*00c4*/ 	.byte	0x00, 0xf0, 0x21, 0x00


	//----- nvinfo : EIATTR_SPARSE_MMA_MASK
	.align		4
.L_3799:
        /*00c8*/ 	.byte	0x03, 0x50
        /*00ca*/ 	.short	0x0000


	//----- nvinfo : EIATTR_MAXREG_COUNT
	.align		4
        /*00cc*/ 	.byte	0x03, 0x1b
        /*00ce*/ 	.short	0x00ff


	//----- nvinfo : EIATTR_NUM_BARRIERS
	.align		4
        /*00d0*/ 	.byte	0x02, 0x4c
        /*00d2*/ 	.byte	0x01
	.zero		1


	//----- nvinfo : EIATTR_MERCURY_ISA_VERSION
	.align		4
        /*00d4*/ 	.byte	0x03, 0x5f
        /*00d6*/ 	.short	0x0101


	//----- nvinfo : EIATTR_COOP_GROUP_MASK_REGIDS
	.align		4
        /*00d8*/ 	.byte	0x04, 0x29
        /*00da*/ 	.short	(.L_3801 - .L_3800)


	//   ....[0]....
.L_3800:
        /*00dc*/ 	.word	0xffffffff


	//   ....[1]....
        /*00e0*/ 	.word	0xffffffff


	//   ....[2]....
        /*00e4*/ 	.word	0xffffffff


	//   ....[3]....
        /*00e8*/ 	.word	0xffffffff


	//   ....[4]....
        /*00ec*/ 	.word	0xffffffff


	//   ....[5]....
        /*00f0*/ 	.word	0xffffffff


	//   ....[6]....
        /*00f4*/ 	.word	0xffffffff


	//   ....[7]....
        /*00f8*/ 	.word	0xffffffff


	//   ....[8]....
        /*00fc*/ 	.word	0xffffffff


	//   ....[9]....
        /*0100*/ 	.word	0xffffffff


	//   ....[10]....
        /*0104*/ 	.word	0xffffffff


	//   ....[11]....
        /*0108*/ 	.word	0xffffffff


	//   ....[12]....
        /*010c*/ 	.word	0xffffffff


	//   ....[13]....
        /*0110*/ 	.word	0xffffffff


	//   ....[14]....
        /*0114*/ 	.word	0xffffffff


	//   ....[15]....
        /*0118*/ 	.word	0xffffffff


	//   ....[16]....
        /*011c*/ 	.word	0xffffffff


	//   ....[17]....
        /*0120*/ 	.word	0xffffffff


	//   ....[18]....
        /*0124*/ 	.word	0xffffffff


	//   ....[19]....
        /*0128*/ 	.word	0xffffffff


	//   ....[20]....
        /*012c*/ 	.word	0xffffffff


	//   ....[21]....
        /*0130*/ 	.word	0xffffffff


	//   ....[22]....
        /*0134*/ 	.word	0xffffffff


	//   ....[23]....
        /*0138*/ 	.word	0xffffffff


	//   ....[24]....
        /*013c*/ 	.word	0xffffffff


	//   ....[25]....
        /*0140*/ 	.word	0xffffffff


	//   ....[26]....
        /*0144*/ 	.word	0xffffffff


	//   ....[27]....
        /*0148*/ 	.word	0xffffffff


	//   ....[28]....
        /*014c*/ 	.word	0xffffffff


	//   ....[29]....
        /*0150*/ 	.word	0xffffffff


	//   ....[30]....
        /*0154*/ 	.word	0xffffffff


	//   ....[31]....
        /*0158*/ 	.word	0xffffffff


	//   ....[32]....
        /*015c*/ 	.word	0xffffffff


	//   ....[33]....
        /*0160*/ 	.word	0xffffffff


	//   ....[34]....
        /*0164*/ 	.word	0xffffffff


	//   ....[35]....
        /*0168*/ 	.word	0xffffffff


	//   ....[36]....
        /*016c*/ 	.word	0xffffffff


	//   ....[37]....
        /*0170*/ 	.word	0xffffffff


	//   ....[38]....
        /*0174*/ 	.word	0xffffffff


	//   ....[39]....
        /*0178*/ 	.word	0xffffffff


	//   ....[40]....
        /*017c*/ 	.word	0xffffffff


	//   ....[41]....
        /*0180*/ 	.word	0xffffffff


	//   ....[42]....
        /*0184*/ 	.word	0xffffffff


	//   ....[43]....
        /*0188*/ 	.word	0xffffffff


	//   ....[44]....
        /*018c*/ 	.word	0xffffffff


	//   ....[45]....
        /*0190*/ 	.word	0xffffffff


	//   ....[46]....
        /*0194*/ 	.word	0xffffffff


	//   ....[47]....
        /*0198*/ 	.word	0xffffffff


	//   ....[48]....
        /*019c*/ 	.word	0xffffffff


	//   ....[49]....
        /*01a0*/ 	.word	0xffffffff


	//   ....[50]....
        /*01a4*/ 	.word	0xffffffff


	//   ....[51]....
        /*01a8*/ 	.word	0xffffffff


	//   ....[52]....
        /*01ac*/ 	.word	0xffffffff


	//   ....[53]....
        /*01b0*/ 	.word	0xffffffff


	//   ....[54]....
        /*01b4*/ 	.word	0xffffffff


	//   ....[55]....
        /*01b8*/ 	.word	0xffffffff


	//   ....[56]....
        /*01bc*/ 	.word	0xffffffff


	//   ....[57]....
        /*01c0*/ 	.word	0xffffffff


	//   ....[58]....
        /*01c4*/ 	.word	0xffffffff


	//   ....[59]....
        /*01c8*/ 	.word	0xffffffff


	//   ....[60]....
        /*01cc*/ 	.word	0xffffffff


	//   ....[61]....
        /*01d0*/ 	.word	0xffffffff


	//   ....[62]....
        /*01d4*/ 	.word	0xffffffff


	//   ....[63]....
        /*01d8*/ 	.word	0xffffffff


	//   ....[64]....
        /*01dc*/ 	.word	0xffffffff


	//   ....[65]....
        /*01e0*/ 	.word	0xffffffff


	//   ....[66]....
        /*01e4*/ 	.word	0xffffffff


	//   ....[67]....
        /*01e8*/ 	.word	0xffffffff


	//   ....[68]....
        /*01ec*/ 	.word	0xffffffff


	//   ....[69]....
        /*01f0*/ 	.word	0xffffffff


	//   ....[70]....
        /*01f4*/ 	.word	0xffffffff


	//   ....[71]....
        /*01f8*/ 	.word	0xffffffff


	//   ....[72]....
        /*01fc*/ 	.word	0xffffffff


	//   ....[73]....
        /*0200*/ 	.word	0xffffffff


	//   ....[74]....
        /*0204*/ 	.word	0xffffffff


	//   ....[75]....
        /*0208*/ 	.word	0xffffffff


	//   ....[76]....
        /*020c*/ 	.word	0xffffffff


	//   ....[77]....
        /*0210*/ 	.word	0xffffffff


	//   ....[78]....
        /*0214*/ 	.word	0xffffffff


	//   ....[79]....
        /*0218*/ 	.word	0xffffffff


	//   ....[80]....
        /*021c*/ 	.word	0xffffffff


	//   ....[81]....
        /*0220*/ 	.word	0xffffffff


	//   ....[82]....
        /*0224*/ 	.word	0xffffffff


	//   ....[83]....
        /*0228*/ 	.word	0xffffffff


	//   ....[84]....
        /*022c*/ 	.word	0xffffffff


	//   ....[85]....
        /*0230*/ 	.word	0xffffffff


	//   ....[86]....
        /*0234*/ 	.word	0xffffffff


	//   ....[87]....
        /*0238*/ 	.word	0xffffffff


	//   ....[88]....
        /*023c*/ 	.word	0xffffffff


	//   ....[89]....
        /*0240*/ 	.word	0xffffffff


	//   ....[90]....
        /*0244*/ 	.word	0xffffffff


	//   ....[91]....
        /*0248*/ 	.word	0xffffffff


	//----- nvinfo : EIATTR_COOP_GROUP_INSTR_OFFSETS
	.align		4
.L_3801:
        /*024c*/ 	.byte	0x04, 0x28
        /*024e*/ 	.short	(.L_3803 - .L_3802)


	//   ....[0]....
.L_3802:
        /*0250*/ 	.word	0x00000060


	//   ....[1]....
        /*0254*/ 	.word	0x00000250


	//   ....[2]....
        /*0258*/ 	.word	0x00000310


	//   ....[3]....
        /*025c*/ 	.word	0x00000350


	//   ....[4]....
        /*0260*/ 	.word	0x00000360


	//   ....[5]....
        /*0264*/ 	.word	0x000003b0


	//   ....[6]....
        /*0268*/ 	.word	0x000003c0


	//   ....[7]....
        /*026c*/ 	.word	0x00000420


	//   ....[8]....
        /*0270*/ 	.word	0x00000430


	//   ....[9]....
        /*0274*/ 	.word	0x00000480


	//   ....[10]....
        /*0278*/ 	.word	0x00000490


	//   ....[11]....
        /*027c*/ 	.word	0x00000530


	//   ....[12]....
        /*0280*/ 	.word	0x00000570


	//   ....[13]....
        /*0284*/ 	.word	0x00000580


	//   ....[14]....
        /*0288*/ 	.word	0x000005e0


	//   ....[15]....
        /*028c*/ 	.word	0x000005f0


	//   ....[16]....
        /*0290*/ 	.word	0x00000650


	//   ....[17]....
        /*0294*/ 	.word	0x00000660


	//   ....[18]....
        /*0298*/ 	.word	0x00000700


	//   ....[19]....
        /*029c*/ 	.word	0x00000730


	//   ....[20]....
        /*02a0*/ 	.word	0x000009b0


	//   ....[21]....
        /*02a4*/ 	.word	0x000009c0


	//   ....[22]....
        /*02a8*/ 	.word	0x00000a10


	//   ....[23]....
        /*02ac*/ 	.word	0x00000a20


	//   ....[24]....
        /*02b0*/ 	.word	0x00000a70


	//   ....[25]....
        /*02b4*/ 	.word	0x00000a80


	//   ....[26]....
        /*02b8*/ 	.word	0x00000ad0


	//   ....[27]....
        /*02bc*/ 	.word	0x00000ae0


	//   ....[28]....
        /*02c0*/ 	.word	0x00000b30


	//   ....[29]....
        /*02c4*/ 	.word	0x00000b40


	//   ....[30]....
        /*02c8*/ 	.word	0x00000be0


	//   ....[31]....
        /*02cc*/ 	.word	0x00000c20


	//   ....[32]....
        /*02d0*/ 	.word	0x00000c30


	//   ....[33]....
        /*02d4*/ 	.word	0x00000c80


	//   ....[34]....
        /*02d8*/ 	.word	0x00000c90


	//   ....[35]....
        /*02dc*/ 	.word	0x00000ce0


	//   ....[36]....
        /*02e0*/ 	.word	0x00000cf0


	//   ....[37]....
        /*02e4*/ 	.word	0x00000d40


	//   ....[38]....
        /*02e8*/ 	.word	0x00000d50


	//   ....[39]....
        /*02ec*/ 	.word	0x00000dd0


	//   ....[40]....
        /*02f0*/ 	.word	0x00000e10


	//   ....[41]....
        /*02f4*/ 	.word	0x00000e20


	//   ....[42]....
        /*02f8*/ 	.word	0x00000e70


	//   ....[43]....
        /*02fc*/ 	.word	0x00000e80


	//   ....[44]....
        /*0300*/ 	.word	0x00000ed0


	//   ....[45]....
        /*0304*/ 	.word	0x00000ee0


	//   ....[46]....
        /*0308*/ 	.word	0x00000f30


	//   ....[47]....
        /*030c*/ 	.word	0x00000f40


	//   ....[48]....
        /*0310*/ 	.word	0x00000fc0


	//   ....[49]....
        /*0314*/ 	.word	0x00001000


	//   ....[50]....
        /*0318*/ 	.word	0x00001010


	//   ....[51]....
        /*031c*/ 	.word	0x00001060


	//   ....[52]....
        /*0320*/ 	.word	0x00001070


	//   ....[53]....
        /*0324*/ 	.word	0x000010d0


	//   ....[54]....
        /*0328*/ 	.word	0x000010e0


	//   ....[55]....
        /*032c*/ 	.word	0x00001190


	//   ....[56]....
        /*0330*/ 	.word	0x000011e0


	//   ....[57]....
        /*0334*/ 	.word	0x00001940


	//   ....[58]....
        /*0338*/ 	.word	0x00001970


	//   ....[59]....
        /*033c*/ 	.word	0x000019f0


	//   ....[60]....
        /*0340*/ 	.word	0x00001a00


	//   ....[61]....
        /*0344*/ 	.word	0x00001a50


	//   ....[62]....
        /*0348*/ 	.word	0x00001a60


	//   ....[63]....
        /*034c*/ 	.word	0x00001ab0


	//   ....[64]....
        /*0350*/ 	.word	0x00001ac0


	//   ....[65]....
        /*0354*/ 	.word	0x00001b10


	//   ....[66]....
        /*0358*/ 	.word	0x00001b20


	//   ....[67]....
        /*035c*/ 	.word	0x00001bd0


	//   ....[68]....
        /*0360*/ 	.word	0x00001c00


	//   ....[69]....
        /*0364*/ 	.word	0x00001c80


	//   ....[70]....
        /*0368*/ 	.word	0x00001c90


	//   ....[71]....
        /*036c*/ 	.word	0x00001ce0


	//   ....[72]....
        /*0370*/ 	.word	0x00001cf0


	//   ....[73]....
        /*0374*/ 	.word	0x00001d40


	//   ....[74]....
        /*0378*/ 	.word	0x00001d50


	//   ....[75]....
        /*037c*/ 	.word	0x00001dc0


	//   ....[76]....
        /*0380*/ 	.word	0x00001dd0


	//   ....[77]....
        /*0384*/ 	.word	0x00001ec0


	//   ....[78]....
        /*0388*/ 	.word	0x00001ed0


	//   ....[79]....
        /*038c*/ 	.word	0x00001f20


	//   ....[80]....
        /*0390*/ 	.word	0x00001f30


	//   ....[81]....
        /*0394*/ 	.word	0x00001f80


	//   ....[82]....
        /*0398*/ 	.word	0x00001f90


	//   ....[83]....
        /*039c*/ 	.word	0x00001fe0


	//   ....[84]....
        /*03a0*/ 	.word	0x00001ff0


	//   ....[85]....
        /*03a4*/ 	.word	0x00002040


	//   ....[86]....
        /*03a8*/ 	.word	0x00002050


	//   ....[87]....
        /*03ac*/ 	.word	0x00002240


	//   ....[88]....
        /*03b0*/ 	.word	0x000022a0


	//   ....[89]....
        /*03b4*/ 	.word	0x000022c0


	//   ....[90]....
        /*03b8*/ 	.word	0x000022f0


	//   ....[91]....
        /*03bc*/ 	.word	0x00002320


	//----- nvinfo : EIATTR_EXIT_INSTR_OFFSETS
	.align		4
.L_3803:
        /*03c0*/ 	.byte	0x04, 0x1c
        /*03c2*/ 	.short	(.L_3805 - .L_3804)


	//   ....[0]....
.L_3804:
        /*03c4*/ 	.word	0x000000a0


	//   ....[1]....
        /*03c8*/ 	.word	0x000025f0


	//----- nvinfo : EIATTR_CRS_STACK_SIZE
	.align		4
.L_3805:
        /*03cc*/ 	.byte	0x04, 0x1e
        /*03ce*/ 	.short	(.L_3807 - .L_3806)
.L_3806:
        /*03d0*/ 	.word	0x00000000


	//----- nvinfo : EIATTR_CBANK_PARAM_SIZE
	.align		4
.L_3807:
        /*03d4*/ 	.byte	0x03, 0x19
        /*03d6*/ 	.short	0x0060


	//----- nvinfo : EIATTR_PARAM_CBANK
	.align		4
        /*03d8*/ 	.byte	0x04, 0x0a
        /*03da*/ 	.short	(.L_3809 - .L_3808)
	.align		4
.L_3808:
        /*03dc*/ 	.word	index@(.nv.constant0._ZN4vllm3moe44grouped_topk_fused_small_expert_count_kernelI6__half13__nv_bfloat16iLNS0_11ScoringFuncE1ELi256ELb1ELi8EEEvPT_PfPT1_PKT0_llllllbd)
        /*03e0*/ 	.short	0x0210
        /*03e2*/ 	.short	0x0060


	//----- nvinfo : EIATTR_SW_WAR
	.align		4
.L_3809:
        /*03e4*/ 	.byte	0x04, 0x36
        /*03e6*/ 	.short	(.L_3811 - .L_3810)
.L_3810:
        /*03e8*/ 	.word	0x00000008
.L_3811:


//--------------------- .nv.info._ZN4vllm3moe25grouped_topk_fused_kernelI6__halfS2_iLNS0_11ScoringFuncE1EEEvPT_PfPT1_PKT0_lllllbd --------------------------
	.section	.nv.info._ZN4vllm3moe25grouped_topk_fused_kernelI6__halfS2_iLNS0_11ScoringFuncE1EEEvPT_PfPT1_PKT0_lllllbd,"",@"SHT_CUDA_INFO"
	.sectionflags	@""
	.align	4


	//----- nvinfo : EIATTR_CUDA_API_VERSION
	.align		4
        /*0000*/ 	.byte	0x04, 0x37
        /*0002*/ 	.short	(.L_3813 - .L_3812)
.L_3812:
        /*0004*/ 	.word	0x00000082


	//----- nvinfo : EIATTR_KPARAM_INFO
	.align		4
.L_3813:
        /*0008*/ 	.byte	0x04, 0x17
        /*000a*/ 	.short	(.L_3815 - .L_3814)
.L_3814:
        /*000c*/ 	.word	0x00000000
        /*0010*/ 	.short	0x000a
        /*0012*/ 	.short	0x0050
        /*0014*/ 	.byte	0x00, 0xf0, 0x21, 0x00


	//----- nvinfo : EIATTR_KPARAM_INFO
	.align		4
.L_3815:
        /*0018*/ 	.byte	0x04, 0x17
        /*001a*/ 	.short	(.L_3817 - .L_3816)
.L_3816:
        /*001c*/ 	.word	0x00000000
        /*0020*/ 	.short	0x0009
        /*0022*/ 	.short	0x0048
        /*0024*/ 	.byte	0x00, 0xf0, 0x05, 0x00


	//----- nvinfo : EIATTR_KPARAM_INFO
	.align		4
.L_3817:
        /*0028*/ 	.byte	0x04, 0x17
        /*002a*/ 	.short	(.L_3819 - .L_3818)
.L_3818:
        /*002c*/ 	.word	0x00000000
        /*0030*/ 	.short	0x0008
        /*0032*/ 	.short	0x0040
        /*0034*/ 	.byte	0x00, 0xf0, 0x21, 0x00


	//----- nvinfo : EIATTR_KPARAM_INFO
	.align		4
.L_3819:
        /*0038*/ 	.byte	0x04, 0x17
        /*003a*/ 	.short	(.L_3821 - .L_3820)
.L_3820:
        /*003c*/ 	.word	0x00000000
        /*0040*/ 	.short	0x0007
        /*0042*/ 	.short	0x0038
        /*0044*/ 	.byte	0x00, 0xf0, 0x21, 0x00


	//----- nvinfo : EIATTR_KPARAM_INFO
	.align		4
.L_3821:
        /*0048*/ 	.byte	0x04, 0x17
        /*004a*/ 	.short	(.L_3823 - .L_3822)
.L_3822:
        /*004c*/ 	.word	0x00000000
        /*0050*/ 	.short	0x0006
        /*0052*/ 	.short	0x0030
        /*0054*/ 	.byte	0x00, 0xf0, 0x21, 0x00


	//----- nvinfo : EIATTR_KPARAM_INFO
	.align		4
.L_3823:
        /*0058*/ 	.byte	0x04, 0x17
        /*005a*/ 	.short	(.L_3825 - .L_3824)
.L_3824:
        /*005c*/ 	.word	0x00000000
        /*0060*/ 	.short	0x0005
        /*0062*/ 	.short	0x0028
        /*0064*/ 	.byte	0x00, 0xf0, 0x21, 0x00


	//----- nvinfo : EIATTR_KPARAM_INFO
	.align		4
.L_3825:
        /*0068*/ 	.byte	0x04, 0x17
        /*006a*/ 	.short	(.L_3827 - .L_3826)
.L_3826:
        /*006c*/ 	.word	0x00000000
        /*0070*/ 	.short	0x0004
        /*0072*/ 	.short	0x0020
        /*0074*/ 	.byte	0x00, 0xf0, 0x21, 0x00


	//----- nvinfo : EIATTR_KPARAM_INFO
	.align		4
.L_3827:
        /*0078*/ 	.byte	0x04, 0x17
        /*007a*/ 	.short	(.L_3829 - .L_3828)
.L_3828:
        /*007c*/ 	.word	0x00000000
        /*0080*/ 	.short	0x0003
        /*0082*/ 	.short	0x0018
        /*0084*/ 	.byte	0x00, 0xf0, 0x21, 0x00


	//----- nvinfo : EIATTR_KPARAM_INFO
	.align		4
.L_3829:
        /*0088*/ 	.byte	0x04, 0x17
        /*008a*/ 	.short	(.L_3831 - .L_3830)
.L_3830:
        /*008c*/ 	.word	0x00000000
        /*0090*/ 	.short	0x0002
        /*0092*/ 	.short	0x0010
        /*0094*/ 	.byte	0x00, 0xf0, 0x21, 0x00


	//----- nvinfo : EIATTR_KPARAM_INFO
	.align		4
.L_3831:
        /*0098*/ 	.byte	0x04, 0x17
        /*009a*/ 	.short	(.L_3833 - .L_3832)
.L_3832:
        /*009c*/ 	.word	0x00000000
        /*00a0*/ 	.short	0x0001
        /*00a2*/ 	.short	0x0008
        /*00a4*/ 	.byte	0x00, 0xf0, 0x21, 0x00


	//----- nvinfo : EIATTR_KPARAM_INFO
	.align		4
.L_3833:
        /*00a8*/ 	.byte	0x04, 0x17
        /*00aa*/ 	.short	(.L_3835 - .L_3834)
.L_3834:
        /*00ac*/ 	.word	0x00000000
        /*00b0*/ 	.short	0x0000
        /*00b2*/ 	.short	0x0000
        /*00b4*/ 	.byte	0x00, 0xf0, 0x21, 0x00


	//----- nvinfo : EIATTR_SPARSE_MMA_MASK
	.align		4
.L_3835:
        /*00b8*/ 	.byte	0x03, 0x50
        /*00ba*/ 	.short	0x0000


	//----- nvinfo : EIATTR_MAXREG_COUNT
	.align		4
        /*00bc*/ 	.byte	0x03, 0x1b
        /*00be*/ 	.short	0x00ff


	//----- nvinfo : EIATTR_NUM_BARRIERS
	.align		4
        /*00c0*/ 	.byte	0x02, 0x4c
        /*00c2*/ 	.byte	0x01
	.zero		1


	//----- nvinfo : EIATTR_MERCURY_ISA_VERSION
	.align		4
        /*00c4*/ 	.byte	0x03, 0x5f
        /*00c6*/ 	.short	0x0101


	//----- nvinfo : EIATTR_COOP_GROUP_MASK_REGIDS
	.align		4
        /*00c8*/ 	.byte	0x04, 0x29
        /*00ca*/ 	.short	(.L_3837 - .L_3836)


	//   ....[0]....
.L_3836:
        /*00cc*/ 	.word	0xffffffff


	//   ....[1]....
        /*00d0*/ 	.word	0xffffffff


	//   ....[2]....
        /*00d4*/ 	.word	0xffffffff


	//   ....[3]....
        /*00d8*/ 	.word	0xffffffff


	//   ....[4]....
        /*00dc*/ 	.word	0xffffffff


	//   ....[5]....
        /*00e0*/ 	.word	0xffffffff


	//   ....[6]....
        /*00e4*/ 	.word	0xffffffff


	//   ....[7]....
        /*00e8*/ 	.word	0xffffffff


	//   ....[8]....
        /*00ec*/ 	.word	0xffffffff


	//   ....[9]....
        /*00f0*/ 	.word	0xffffffff


	//   ....[10]....
        /*00f4*/ 	.word	0xffffffff


	//   ....[11]....
        /*00f8*/ 	.word	0xffffffff


	//   ....[12]....
        /*00fc*/ 	.word	0xffffffff


	//   ....[13]....
        /*0100*/ 	.word	0xffffffff


	//   ....[14]....
        /*0104*/ 	.word	0xffffffff


	//   ....[15]....
        /*0108*/ 	.word	0xffffffff


	//   ....[16]....
        /*010c*/ 	.word	0xffffffff


	//   ....[17]....
        /*0110*/ 	.word	0xffffffff


	//   ....[18]....
        /*0114*/ 	.word	0xffffffff


	//   ....[19]....
        /*0118*/ 	.word	0xffffffff


	//   ....[20]....
        /*011c*/ 	.word	0xffffffff


	//   ....[21]....
        /*0120*/ 	.word	0xffffffff


	//   ....[22]....
        /*0124*/ 	.word	0xffffffff


	//   ....[23]....
        /*0128*/ 	.word	0xffffffff


	//   ....[24]....
        /*012c*/ 	.word	0xffffffff


	//   ....[25]....
        /*0130*/ 	.word	0xffffffff


	//   ....[26]....
        /*0134*/ 	.word	0xffffffff


	//   ....[27]....
        /*0138*/ 	.word	0xffffffff


	//   ....[28]....
        /*013c*/ 	.word	0xffffffff


	//   ....[29]....
        /*0140*/ 	.word	0xffffffff


	//   ....[30]....
        /*0144*/ 	.word	0xffffffff


	//   ....[31]....
        /*0148*/ 	.word	0xffffffff


	//   ....[32]....
        /*014c*/ 	.word	0xffffffff


	//   ....[33]....
        /*0150*/ 	.word	0xffffffff


	//   ....[34]....
        /*0154*/ 	.word	0xffffffff


	//   ....[35]....
        /*0158*/ 	.word	0xffffffff


	//   ....[36]....
        /*015c*/ 	.word	0xffffffff


	//   ....[37]....
        /*0160*/ 	.word	0xffffffff


	//   ....[38]....
        /*0164*/ 	.word	0xffffffff


	//   ....[39]....
        /*0168*/ 	.word	0xffffffff


	//   ....[40]....
        /*016c*/ 	.word	0xffffffff


	//   ....[41]....
        /*0170*/ 	.word	0xffffffff


	//   ....[42]....
        /*0174*/ 	.word	0xffffffff


	//   ....[43]....
        /*0178*/ 	.word	0xffffffff


	//   ....[44]....
        /*017c*/ 	.word	0xffffffff


	//   ....[45]....
        /*0180*/ 	.word	0xffffffff


	//   ....[46]....
        /*0184*/ 	.word	0xffffffff


	//   ....[47]....
        /*0188*/ 	.word	0xffffffff


	//   ....[48]....
        /*018c*/ 	.word	0xffffffff


	//   ....[49]....
        /*0190*/ 	.word	0xffffffff


	//   ....[50]....
        /*0194*/ 	.word	0xffffffff


	//   ....[51]....
        /*0198*/ 	.word	0xffffffff


	//   ....[52]....
        /*019c*/ 	.word	0xffffffff


	//   ....[53]....
        /*01a0*/ 	.word	0xffffffff


	//   ....[54]....
        /*01a4*/ 	.word	0xffffffff


	//   ....[55]....
        /*01a8*/ 	.word	0xffffffff


	//   ....[56]....
        /*01ac*/ 	.word	0xffffffff


	//   ....[57]....
        /*01b0*/ 	.word	0xffffffff


	//   ....[58]....
        /*01b4*/ 	.word	0xffffffff


	//   ....[59]....
        /*01b8*/ 	.word	0xffffffff


	//   ....[60]....
        /*01bc*/ 	.word	0xffffffff


	//   ....[61]....
        /*01c0*/ 	.word	0xffffffff


	//   ....[62]....
        /*01c4*/ 	.word	0xffffffff


	//   ....[63]....
        /*01c8*/ 	.word	0xffffffff


	//   ....[64]....
        /*01cc*/ 	.word	0xffffffff


	//   ....[65]....
        /*01d0*/ 	.word	0xffffffff


	//   ....[66]....
        /*01d4*/ 	.word	0xffffffff


	//   ....[67]....
        /*01d8*/ 	.word	0xffffffff


	//   ....[68]....
        /*01dc*/ 	.word	0xffffffff


	//   ....[69]....
        /*01e0*/ 	.word	0xffffffff


	//   ....[70]....
        /*01e4*/ 	.word	0xffffffff


	//   ....[71]....
        /*01e8*/ 	.word	0xffffffff


	//   ....[72]....
        /*01ec*/ 	.word	0xffffffff


	//   ....[73]....
        /*01f0*/ 	.word	0xffffffff


	//   ....[74]....
        /*01f4*/ 	.word	0xffffffff


	//   ....[75]....
        /*01f8*/ 	.word	0xffffffff


	//   ....[76]....
        /*01fc*/ 	.word	0xffffffff


	//   ....[77]....
        /*0200*/ 	.word	0xffffffff


	//   ....[78]....
        /*0204*/ 	.word	0xffffffff


	//   ....[79]....
        /*0208*/ 	.word	0xffffffff


	//   ....[80]....
        /*020c*/ 	.word	0xffffffff


	//   ....[81]....
        /*0210*/ 	.word	0xffffffff


	//   ....[82]....
        /*0214*/ 	.word	0xffffffff


	//   ....[83]....
        /*0218*/ 	.word	0xffffffff


	//   ....[84]....
        /*021c*/ 	.word	0xffffffff


	//   ....[85]....
        /*0220*/ 	.word	0xffffffff


	//   ....[86]....
        /*0224*/ 	.word	0xffffffff


	//   ....[87]....
        /*0228*/ 	.word	0xffffffff


	//   ....[88]....
        /*022c*/ 	.word	0xffffffff


	//   ....[89]....
        /*0230*/ 	.word	0xffffffff


	//   ....[90]....
        /*0234*/ 	.word	0xffffffff


	//   ....[91]....
        /*0238*/ 	.word	0xffffffff


	//   ....[92]....
        /*023c*/ 	.word	0xffffffff


	//   ....[93]....
        /*0240*/ 	.word	0xffffffff


	//   ....[94]....
        /*0244*/ 	.word	0xffffffff


	//   ....[95]....
        /*0248*/ 	.word	0xffffffff


	//   ....[96]....
        /*024c*/ 	.word	0xffffffff


	//   ....[97]....
        /*0250*/ 	.word	0xffffffff


	//   ....[98]....
        /*0254*/ 	.word	0xffffffff


	//   ....[99]....
        /*0258*/ 	.word	0xffffffff


	//   ....[100]....
        /*025c*/ 	.word	0xffffffff


	//   ....[101]....
        /*0260*/ 	.word	0xffffffff


	//   ....[102]....
        /*0264*/ 	.word	0xffffffff


	//   ....[103]....
        /*0268*/ 	.word	0xffffffff


	//   ....[104]....
        /*026c*/ 	.word	0xffffffff


	//   ....[105]....
        /*0270*/ 	.word	0xffffffff


	//   ....[106]....
        /*0274*/ 	.word	0xffffffff


	//   ....[107]....
        /*0278*/ 	.word	0xffffffff


	//   ....[108]....
        /*027c*/ 	.word	0xffffffff


	//   ....[109]....
        /*0280*/ 	.word	0xffffffff


	//   ....[110]....
        /*0284*/ 	.word	0xffffffff


	//   ....[111]....
        /*0288*/ 	.word	0xffffffff


	//   ....[112]....
        /*028c*/ 	.word	0xffffffff


	//   ....[113]....
        /*0290*/ 	.word	0xffffffff


	//   ....[114]....
        /*0294*/ 	.word	0xffffffff


	//   ....[115]....
        /*0298*/ 	.word	0xffffffff


	//   ....[116]....
        /*029c*/ 	.word	0xffffffff


	//   ....[117]....
        /*02a0*/ 	.word	0xffffffff


	//   ....[118]....
        /*02a4*/ 	.word	0xffffffff


	//   ....[119]....
        /*02a8*/ 	.word	0xffffffff


	//   ....[120]....
        /*02ac*/ 	.word	0xffffffff


	//   ....[121]....
        /*02b0*/ 	.word	0xffffffff


	//   ....[122]....
        /*02b4*/ 	.word	0xffffffff


	//   ....[123]....
        /*02b8*/ 	.word	0xffffffff


	//   ....[124]....
        /*02bc*/ 	.word	0xffffffff


	//   ....[125]....
        /*02c0*/ 	.word	0xffffffff


	//   ....[126]....
        /*02c4*/ 	.word	0xffffffff


	//   ....[127]....
        /*02c8*/ 	.word	0xffffffff


	//   ....[128]....
        /*02cc*/ 	.word	0xffffffff


	//   ....[129]....
        /*02d0*/ 	.word	0xffffffff


	//   ....[130]....
        /*02d4*/ 	.word	0xffffffff


	//   ....[131]....
        /*02d8*/ 	.word	0xffffffff


	//   ....[132]....
        /*02dc*/ 	.word	0xffffffff


	//   ....[133]....
        /*02e0*/ 	.word	0xffffffff


	//   ....[134]....
        /*02e4*/ 	.word	0xffffffff


	//   ....[135]....
        /*02e8*/ 	.word	0xffffffff


	//   ....[136]....
        /*02ec*/ 	.word	0xffffffff


	//   ....[137]....
        /*02f0*/ 	.word	0xffffffff


	//   ....[138]....
        /*02f4*/ 	.word	0xffffffff


	//   ....[139]....
        /*02f8*/ 	.word	0xffffffff


	//   ....[140]....
        /*02fc*/ 	.word	0xffffffff


	//   ....[141]....
        /*0300*/ 	.word	0xffffffff


	//   ....[142]....
        /*0304*/ 	.word	0xffffffff


	//   ....[143]....
        /*0308*/ 	.word	0xffffffff


	//   ....[144]....
        /*030c*/ 	.word	0xffffffff


	//   ....[145]....
        /*0310*/ 	.word	0xffffffff


	//   ....[146]....
        /*0314*/ 	.word	0xffffffff


	//   ....[147]....
        /*0318*/ 	.word	0xffffffff


	//   ....[148]....
        /*031c*/ 	.word	0xffffffff


	//   ....[149]....
        /*0320*/ 	.word	0xffffffff


	//   ....[150]....
        /*0324*/ 	.word	0xffffffff


	//   ....[151]....
        /*0328*/ 	.word	0xffffffff


	//   ....[152]....
        /*032c*/ 	.word	0xffffffff


	//   ....[153]....
        /*0330*/ 	.word	0xffffffff


	//   ....[154]....
        /*0334*/ 	.word	0xffffffff


	//   ....[155]....
        /*0338*/ 	.word	0xffffffff


	//   ....[156]....
        /*033c*/ 	.word	0xffffffff


	//   ....[157]....
        /*0340*/ 	.word	0xffffffff


	//   ....[158]....
        /*0344*/ 	.word	0xffffffff


	//   ....[159]....
        /*0348*/ 	.word	0xffffffff


	//   ....[160]....
        /*034c*/ 	.word	0xffffffff


	//   ....[161]....
        /*0350*/ 	.word	0xffffffff


	//   ....[162]....
        /*0354*/ 	.word	0xffffffff


	//   ....[163]....
        /*0358*/ 	.word	0xffffffff


	//   ....[164]....
        /*035c*/ 	.word	0xffffffff


	//   ....[165]....
        /*0360*/ 	.word	0xffffffff


	//   ....[166]....
        /*0364*/ 	.word	0xffffffff


	//   ....[167]....
        /*0368*/ 	.word	0xffffffff


	//   ....[168]....
        /*036c*/ 	.word	0xffffffff


	//   ....[169]....
        /*0370*/ 	.word	0xffffffff


	//   ....[170]....
        /*0374*/ 	.word	0xffffffff


	//   ....[171]....
        /*0378*/ 	.word	0xffffffff


	//   ....[172]....
        /*037c*/ 	.word	0xffffffff


	//   ....[173]....
        /*0380*/ 	.word	0xffffffff


	//   ....[174]....
        /*0384*/ 	.word	0xffffffff


	//   ....[175]....
        /*0388*/ 	.word	0xffffffff


	//   ....[176]....
        /*038c*/ 	.word	0xffffffff


	//   ....[177]....
        /*0390*/ 	.word	0xffffffff


	//   ....[178]....
        /*0394*/ 	.word	0xffffffff


	//   ....[179]....
        /*0398*/ 	.word	0xffffffff


	//   ....[180]....
        /*039c*/ 	.word	0xffffffff


	//   ....[181]....
        /*03a0*/ 	.word	0xffffffff


	//   ....[182]....
        /*03a4*/ 	.word	0xffffffff


	//   ....[183]....
        /*03a8*/ 	.word	0xffffffff


	//   ....[184]....
        /*03ac*/ 	.word	0xffffffff


	//   ....[185]....
        /*03b0*/ 	.word	0xffffffff


	//   ....[186]....
        /*03b4*/ 	.word	0x05000002


	//   ....[187]....
        /*03b8*/ 	.word	0x05000002


	//   ....[188]....
        /*03bc*/ 	.word	0x05000002


	//   ....[189]....
        /*03c0*/ 	.word	0x05000002


	//   ....[190]....
        /*03c4*/ 	.word	0x05000002


	//   ....[191]....
        /*03c8*/ 	.word	0x05000002


	//   ....[192]....
        /*03cc*/ 	.word	0x05000002


	//   ....[193]....
        /*03d0*/ 	.word	0x05000002


	//   ....[194]....
        /*03d4*/ 	.word	0x05000002


	//   ....[195]....
        /*03d8*/ 	.word	0x05000002


	//   ....[196]....
        /*03dc*/ 	.word	0x05000002


	//   ....[197]....
        /*03e0*/ 	.word	0x05000002


	//   ....[198]....
        /*03e4*/ 	.word	0x05000002


	//   ....[199]....
        /*03e8*/ 	.word	0x05000002


	//   ....[200]....
        /*03ec*/ 	.word	0x05000002


	//   ....[201]....
        /*03f0*/ 	.word	0x05000002


	//   ....[202]....
        /*03f4*/ 	.word	0x05000002


	//   ....[203]....
        /*03f8*/ 	.word	0x05000002


	//   ....[204]....
        /*03fc*/ 	.word	0x05000002


	//   ....[205]....
        /*0400*/ 	.word	0x05000002


	//   ....[206]....
        /*0404*/ 	.word	0x05000002


	//   ....[207]....
        /*0408*/ 	.word	0x05000002


	//   ....[208]....
        /*040c*/ 	.word	0x05000002


	//   ....[209]....
        /*0410*/ 	.word	0x05000002


	//   ....[210]....
        /*0414*/ 	.word	0x05000002


	//   ....[211]....
        /*0418*/ 	.word	0x05000002


	//   ....[212]....
        /*041c*/ 	.word	0x05000002


	//   ....[213]....
        /*0420*/ 	.word	0x05000002


	//   ....[214]....
        /*0424*/ 	.word	0x05000002


	//   ....[215]....
        /*0428*/ 	.word	0x05000002


	//   ....[216]....
        /*042c*/ 	.word	0x05000002


	//   ....[217]....
        /*0430*/ 	.word	0x05000002


	//   ....[218]....
        /*0434*/ 	.word	0x05000002


	//   ....[219]....
        /*0438*/ 	.word	0x05000002


	//   ....[220]....
        /*043c*/ 	.word	0x05000002


	//   ....[221]....
        /*0440*/ 	.word	0x05000002


	//   ....[222]....
        /*0444*/ 	.word	0x05000002


	//   ....[223]....
        /*0448*/ 	.word	0x05000002


	//   ....[224]....
        /*044c*/ 	.word	0x05000002


	//   ....[225]....
        /*0450*/ 	.word	0x05000002


	//   ....[226]....
        /*0454*/ 	.word	0x05000002


	//   ....[227]....
        /*0458*/ 	.word	0x05000002


	//   ....[228]....
        /*045c*/ 	.word	0x05000002


	//   ....[229]....
        /*0460*/ 	.word	0x05000002


	//   ....[230]....
        /*0464*/ 	.word	0x05000002


	//   ....[231]....
        /*0468*/ 	.word	0x05000002


	//   ....[232]....
        /*046c*/ 	.word	0x05000002


	//   ....[233]....
        /*0470*/ 	.word	0x05000002


	//----- nvinfo : EIATTR_COOP_GROUP_INSTR_OFFSETS
	.align		4
.L_3837:
        /*0474*/ 	.byte	0x04, 0x28
        /*0476*/ 	.short	(.L_3839 - .L_3838)


	//   ....[0]....
.L_3838:
        /*0478*/ 	.word	0x00001510


	//   ....[1]....
        /*047c*/ 	.word	0x00001560


	//   ....[2]....
        /*0480*/ 	.word	0x000015a0


	//   ....[3]....
        /*0484*/ 	.word	0x000015e0


	//   ....[4]....
        /*0488*/ 	.word	0x00001620


	//   ....[5]....
        /*048c*/ 	.word	0x00001670


	//   ....[6]....
        /*0490*/ 	.word	0x000016f0


	//   ....[7]....
        /*0494*/ 	.word	0x00001730


	//   ....[8]....
        /*0498*/ 	.word	0x00001770


	//   ....[9]....
        /*049c*/ 	.word	0x000017b0


	//   ....[10]....
        /*04a0*/ 	.word	0x000017f0


	//   ....[11]....
        /*04a4*/ 	.word	0x00001a60


	//   ....[12]....
        /*04a8*/ 	.word	0x00001bc0


	//   ....[13]....
        /*04ac*/ 	.word	0x00001c50


	//   ....[14]....
        /*04b0*/ 	.word	0x00001c60


	//   ....[15]....
        /*04b4*/ 	.word	0x00001d00


	//   ....[16]....
        /*04b8*/ 	.word	0x00001d30


	//   ....[17]....
        /*04bc*/ 	.word	0x00001dd0


	//   ....[18]....
        /*04c0*/ 	.word	0x00001de0


	//   ....[19]....
        /*04c4*/ 	.word	0x00001e80


	//   ....[20]....
        /*04c8*/ 	.word	0x00001ea0


	//   ....[21]....
        /*04cc*/ 	.word	0x00001f40


	//   ....[22]....
        /*04d0*/ 	.word	0x00001f50


	//   ....[23]....
        /*04d4*/ 	.word	0x00001ff0


	//   ....[24]....
        /*04d8*/ 	.word	0x00002000


	//   ....[25]....
        /*04dc*/ 	.word	0x000020e0


	//   ....[26]....
        /*04e0*/ 	.word	0x000020f0


	//   ....[27]....
        /*04e4*/ 	.word	0x000021a0


	//   ....[28]....
        /*04e8*/ 	.word	0x000021b0


	//   ....[29]....
        /*04ec*/ 	.word	0x00002240


	//   ....[30]....
        /*04f0*/ 	.word	0x00002250


	//   ....[31]....
        /*04f4*/ 	.word	0x000022e0


	//   ....[32]....
        /*04f8*/ 	.word	0x000022f0


	//   ....[33]....
        /*04fc*/ 	.word	0x00002380


	//   ....[34]....
        /*0500*/ 	.word	0x00002390


	//   ....[35]....
        /*0504*/ 	.word	0x00002420


	//   ....[36]....
        /*0508*/ 	.word	0x00002430


	//   ....[37]....
        /*050c*/ 	.word	0x000024c0


	//   ....[38]....
        /*0510*/ 	.word	0x000024d0


	//   ....[39]....
        /*0514*/ 	.word	0x00002560


	//   ....[40]....
        /*0518*/ 	.word	0x00002570


	//   ....[41]....
        /*051c*/ 	.word	0x00002600


	//   ....[42]....
        /*0520*/ 	.word	0x00002610


	//   ....[43]....
        /*0524*/ 	.word	0x00002720


	//   ....[44]....
        /*0528*/ 	.word	0x00002730


	//   ....[45]....
        /*052c*/ 	.word	0x000027c0


	//   ....[46]....
        /*0530*/ 	.word	0x000027d0


	//   ....[47]....
        /*0534*/ 	.word	0x00002860


	//   ....[48]....
        /*0538*/ 	.word	0x00002870


	//   ....[49]....
        /*053c*/ 	.word	0x00002900


	//   ....[50]....
        /*0540*/ 	.word	0x00002910


	//   ....[51]....
        /*0544*/ 	.word	0x000029b0


	//   ....[52]....
        /*0548*/ 	.word	0x000029c0


	//   ....[53]....
        /*054c*/ 	.word	0x00002a60


	//   ....[54]....
        /*0550*/ 	.word	0x00002b30


	//   ....[55]....
        /*0554*/ 	.word	0x00002b60


	//   ....[56]....
        /*0558*/ 	.word	0x00002c10


	//   ....[57]....
        /*055c*/ 	.word	0x00002c40


	//   ....[58]....
        /*0560*/ 	.word	0x00002ce0


	//   ....[59]....
        /*0564*/ 	.word	0x00002cf0


	//   ....[60]....
        /*0568*/ 	.word	0x00002da0


	//   ....[61]....
        /*056c*/ 	.word	0x00002db0


	//   ....[62]....
        /*0570*/ 	.word	0x00002e50


	//   ....[63]....
        /*0574*/ 	.word	0x00002e60


	//   ....[64]....
        /*0578*/ 	.word	0x00002f00


	//   ....[65]....
        /*057c*/ 	.word	0x00002f10


	//   ....[66]....
        /*0580*/ 	.word	0x00002ff0


	//   ....[67]....
        /*0584*/ 	.word	0x00003000


	//   ....[68]....
        /*0588*/ 	.word	0x000030b0


	//   ....[69]....
        /*058c*/ 	.word	0x000030c0


	//   ....[70]....
        /*0590*/ 	.word	0x00003150


	//   ....[71]....
        /*0594*/ 	.word	0x00003160


	//   ....[72]....
        /*0598*/ 	.word	0x000031f0


	//   ....[73]....
        /*059c*/ 	.word	0x00003200


	//   ....[74]....
        /*05a0*/ 	.word	0x00003290


	//   ....[75]....
        /*05a4*/ 	.word	0x000032a0


	//   ....[76]....
        /*05a8*/ 	.word	0x00003330


	//   ....[77]....
        /*05ac*/ 	.word	0x00003340


	//   ....[78]....
        /*05b0*/ 	.word	0x000033d0


	//   ....[79]....
        /*05b4*/ 	.word	0x000033e0


	//   ....[80]....
        /*05b8*/ 	.word	0x00003470


	//   ....[81]....
        /*05bc*/ 	.word	0x00003480


	//   ....[82]....
        /*05c0*/ 	.word	0x00003510


	//   ....[83]....
        /*05c4*/ 	.word	0x00003520


	//   ....[84]....
        /*05c8*/ 	.word	0x00003640


	//   ....[85]....
        /*05cc*/ 	.word	0x00003650


	//   ....[86]....
        /*05d0*/ 	.word	0x000036e0


	//   ....[87]....
        /*05d4*/ 	.word	0x000036f0


	//   ....[88]....
        /*05d8*/ 	.word	0x00003780


	//   ....[89]....
        /*05dc*/ 	.word	0x00003790


	//   ....[90]....
        /*05e0*/ 	.word	0x00003820


	//   ....[91]....
        /*05e4*/ 	.word	0x00003830


	//   ....[92]....
        /*05e8*/ 	.word	0x000038c0


	//   ....[93]....
        /*05ec*/ 	.word	0x000038d0


	//   ....[94]....
        /*05f0*/ 	.word	0x00003960


	//   ....[95]....
        /*05f4*/ 	.word	0x00003df0


	//   ....[96]....
        /*05f8*/ 	.word	0x00004090


	//   ....[97]....
        /*05fc*/ 	.word	0x000041e0


	//   ....[98]....
        /*0600*/ 	.word	0x00004240


	//   ....[99]....
        /*0604*/ 	.word	0x00004250


	//   ....[100]....
        /*0608*/ 	.word	0x000042f0


	//   ....[101]....
        /*060c*/ 	.word	0x00004300


	//   ....[102]....
        /*0610*/ 	.word	0x000043a0


	//   ....[103]....
        /*0614*/ 	.word	0x000043b0


	//   ....[104]....
        /*0618*/ 	.word	0x00004450


	//   ....[105]....
        /*061c*/ 	.word	0x00004460


	//   ....[106]....
        /*0620*/ 	.word	0x00004500


	//   ....[107]....
        /*0624*/ 	.word	0x00004510


	//   ....[108]....
        /*0628*/ 	.word	0x000045b0


	//   ....[109]....
        /*062c*/ 	.word	0x000045c0


	//   ....[110]....
        /*0630*/ 	.word	0x00004660


	//   ....[111]....
        /*0634*/ 	.word	0x00004670


	//   ....[112]....
        /*0638*/ 	.word	0x00004700


	//   ....[113]....
        /*063c*/ 	.word	0x00004710


	//   ....[114]....
        /*0640*/ 	.word	0x000047a0


	//   ....[115]....
        /*0644*/ 	.word	0x000047b0


	//   ....[116]....
        /*0648*/ 	.word	0x00004840


	//   ....[117]....
        /*064c*/ 	.word	0x00004850


	//   ....[118]....
        /*0650*/ 	.word	0x000048e0


	//   ....[119]....
        /*0654*/ 	.word	0x000048f0


	//   ....[120]....
        /*0658*/ 	.word	0x00004980


	//   ....[121]....
        /*065c*/ 	.word	0x00004990


	//   ....[122]....
        /*0660*/ 	.word	0x00004a20


	//   ....[123]....
        /*0664*/ 	.word	0x00004a30


	//   ....[124]....
        /*0668*/ 	.word	0x00004ac0


	//   ....[125]....
        /*066c*/ 	.word	0x00004ad0


	//   ....[126]....
        /*0670*/ 	.word	0x00004b60


	//   ....[127]....
        /*0674*/ 	.word	0x00004b70


	//   ....[128]....
        /*0678*/ 	.word	0x00004c90


	//   ....[129]....
        /*067c*/ 	.word	0x00004ca0


	//   ....[130]....
        /*0680*/ 	.word	0x00004d30


	//   ....[131]....
        /*0684*/ 	.word	0x00004d40


	//   ....[132]....
        /*0688*/ 	.word	0x00004dd0


	//   ....[133]....
        /*068c*/ 	.word	0x00004de0


	//   ....[134]....
        /*0690*/ 	.word	0x00004e70


	//   ....[135]....
        /*0694*/ 	.word	0x00004e80


	//   ....[136]....
        /*0698*/ 	.word	0x00004f10


	//   ....[137]....
        /*069c*/ 	.word	0x00004f20


	//   ....[138]....
        /*06a0*/ 	.word	0x00004fa0


	//   ....[139]....
        /*06a4*/ 	.word	0x00004fb0


	//   ....[140]....
        /*06a8*/ 	.word	0x00005000


	//   ....[141]....
        /*06ac*/ 	.word	0x00005190


	//   ....[142]....
        /*06b0*/ 	.word	0x000051b0


	//   ....[143]....
        /*06b4*/ 	.word	0x00005260


	//   ....[144]....
        /*06b8*/ 	.word	0x00005270


	//   ....[145]....
        /*06bc*/ 	.word	0x00005340


	//   ....[146]....
        /*06c0*/ 	.word	0x00005350


	//   ....[147]....
        /*06c4*/ 	.word	0x00005400


	//   ....[148]....
        /*06c8*/ 	.word	0x00005410


	//   ....[149]....
        /*06cc*/ 	.word	0x000054e0


	//   ....[150]....
        /*06d0*/ 	.word	0x000054f0


	//   ....[151]....
        /*06d4*/ 	.word	0x000055b0


	//   ....[152]....
        /*06d8*/ 	.word	0x000055c0


	//   ....[153]....
        /*06dc*/ 	.word	0x00005680


	//   ....[154]....
        /*06e0*/ 	.word	0x00005690


	//   ....[155]....
        /*06e4*/ 	.word	0x00005740


	//   ....[156]....
        /*06e8*/ 	.word	0x00005750


	//   ....[157]....
        /*06ec*/ 	.word	0x00005800


	//   ....[158]....
        /*06f0*/ 	.word	0x00005810


	//   ....[159]....
        /*06f4*/ 	.word	0x000058c0


	//   ....[160]....
        /*06f8*/ 	.word	0x000058d0


	//   ....[161]....
        /*06fc*/ 	.word	0x00005980


	//   ....[162]....
        /*0700*/ 	.word	0x00005990


	//   ....[163]....
        /*0704*/ 	.word	0x00005a40


	//   ....[164]....
        /*0708*/ 	.word	0x00005a50


	//   ....[165]....
        /*070c*/ 	.word	0x00005b00


	//   ....[166]....
        /*0710*/ 	.word	0x00005b10


	//   ....[167]....
        /*0714*/ 	.word	0x00005bc0


	//   ....[168]....
        /*0718*/ 	.word	0x00005bd0


	//   ....[169]....
        /*071c*/ 	.word	0x00005c80


	//   ....[170]....
        /*0720*/ 	.word	0x00005c90


	//   ....[171]....
        /*0724*/ 	.word	0x00005dd0


	//   ....[172]....
        /*0728*/ 	.word	0x00005de0


	//   ....[173]....
        /*072c*/ 	.word	0x00005e80


	//   ....[174]....
        /*0730*/ 	.word	0x00005e90


	//   ....[175]....
        /*0734*/ 	.word	0x00005f30


	//   ....[176]....
        /*0738*/ 	.word	0x00005f40


	//   ....[177]....
        /*073c*/ 	.word	0x00005fe0


	//   ....[178]....
        /*0740*/ 	.word	0x00005ff0


	//   ....[179]....
        /*0744*/ 	.word	0x00006090


	//   ....[180]....
        /*0748*/ 	.word	0x000060a0


	//   ....[181]....
        /*074c*/ 	.word	0x00006380


	//   ....[182]....
        /*0750*/ 	.word	0x000063a0


	//   ....[183]....
        /*0754*/ 	.word	0x000063c0


	//   ....[184]....
        /*0758*/ 	.word	0x000063e0


	//   ....[185]....
        /*075c*/ 	.word	0x00006400


	//   ....[186]....
        /*0760*/ 	.word	0x00006bc0


	//   ....[187]....
        /*0764*/ 	.word	0x00006c50


	//   ....[188]....
        /*0768*/ 	.word	0x00006cf0


	//   ....[189]....
        /*076c*/ 	.word	0x00006dc0


	//   ....[190]....
        /*0770*/ 	.word	0x00006e10


	//   ....[191]....
        /*0774*/ 	.word	0x00006f00


	//   ....[192]....
        /*0778*/ 	.word	0x00006f50


	//   ....[193]....
        /*077c*/ 	.word	0x00007020


	//   ....[194]....
        /*0780*/ 	.word	0x00007070


	//   ....[195]....
        /*0784*/ 	.word	0x00007170


	//   ....[196]....
        /*0788*/ 	.word	0x000071c0


	//   ....[197]....
        /*078c*/ 	.word	0x000072a0


	//   ....[198]....
        /*0790*/ 	.word	0x000072f0


	//   ....[199]....
        /*0794*/ 	.word	0x000073e0


	//   ....[200]....
        /*0798*/ 	.word	0x00007430


	//   ....[201]....
        /*079c*/ 	.word	0x00007510


	//   ....[202]....
        /*07a0*/ 	.word	0x00007560


	//   ....[203]....
        /*07a4*/ 	.word	0x00007640


	//   ....[204]....
        /*07a8*/ 	.word	0x00007690


	//   ....[205]....
        /*07ac*/ 	.word	0x00007770


	//   ....[206]....
        /*07b0*/ 	.word	0x000077c0


	//   ....[207]....
        /*07b4*/ 	.word	0x000078a0


	//   ....[208]....
        /*07b8*/ 	.word	0x000078f0


	//   ....[209]....
        /*07bc*/ 	.word	0x000079d0


	//   ....[210]....
        /*07c0*/ 	.word	0x00007a20


	//   ....[211]....
        /*07c4*/ 	.word	0x00007b00


	//   ....[212]....
        /*07c8*/ 	.word	0x00007b50


	//   ....[213]....
        /*07cc*/ 	.word	0x00007c30


	//   ....[214]....
        /*07d0*/ 	.word	0x00007c80


	//   ....[215]....
        /*07d4*/ 	.word	0x00007d60


	//   ....[216]....
        /*07d8*/ 	.word	0x00007db0


	//   ....[217]....
        /*07dc*/ 	.word	0x00007f10


	//   ....[218]....
        /*07e0*/ 	.word	0x00007f60


	//   ....[219]....
        /*07e4*/ 	.word	0x00008050


	//   ....[220]....
        /*07e8*/ 	.word	0x000080a0


	//   ....[221]....
        /*07ec*/ 	.word	0x00008190


	//   ....[222]....
        /*07f0*/ 	.word	0x000081e0


	//   ....[223]....
        /*07f4*/ 	.word	0x000082d0


	//   ....[224]....
        /*07f8*/ 	.word	0x00008320


	//   ....[225]....
        /*07fc*/ 	.word	0x00008410


	//   ....[226]....
        /*0800*/ 	.word	0x00008460


	//   ....[227]....
        /*0804*/ 	.word	0x00008510


	//   ....[228]....
        /*0808*/ 	.word	0x000085b0


	//   ....[229]....
        /*080c*/ 	.word	0x00008650


	//   ....[230]....
        /*0810*/ 	.word	0x000086d0


	//   ....[231]....
        /*0814*/ 	.word	0x00008730


	//   ....[232]....
        /*0818*/ 	.word	0x00008790


	//   ....[233]....
        /*081c*/ 	.word	0x000087f0


	//----- nvinfo : EIATTR_EXIT_INSTR_OFFSETS
	.align		4
.L_3839:
        /*0820*/ 	.byte	0x04, 0x1c
        /*0822*/ 	.short	(.L_3841 - .L_3840)


	//   ....[0]....
.L_3840:
        /*0824*/ 	.word	0x00000070


	//   ....[1]....
        /*0828*/ 	.word	0x000000f0


	//   ....[2]....
        /*082c*/ 	.word	0x00001880


	//   ....[3]....
        /*0830*/ 	.word	0x00006630


	//   ....[4]....
        /*0834*/ 	.word	0x00006b70


	//----- nvinfo : EIATTR_CRS_STACK_SIZE
	.align		4
.L_3841:
        /*0838*/ 	.byte	0x04, 0x1e
        /*083a*/ 	.short	(.L_3843 - .L_3842)
.L_3842:
        /*083c*/ 	.word	0x00000000


	//----- nvinfo : EIATTR_CBANK_PARAM_SIZE
	.align		4
.L_3843:
        /*0840*/ 	.byte	0x03, 0x19
        /*0842*/ 	.short	0x0058


	//----- nvinfo : EIATTR_PARAM_CBANK
	.align		4
        /*0844*/ 	.byte	0x04, 0x0a
        /*0846*/ 	.short	(.L_3845 - .L_3844)
	.align		4
.L_3844:
        /*0848*/ 	.word	index@(.nv.constant0._ZN4vllm3moe25grouped_topk_fused_kernelI6__halfS2_iLNS0_11ScoringFuncE1EEEvPT_PfPT1_PKT0_lllllbd)
        /*084c*/ 	.short	0x0210
        /*084e*/ 	.short	0x0058


	//----- nvinfo : EIATTR_SW_WAR
	.align		4
.L_3845:
        /*0850*/ 	.byte	0x04, 0x36
        /*0852*/ 	.short	(.L_3847 - .L_3846)
.L_3846:
        /*0854*/ 	.word	0x00000008
.L_3847:


//--------------------- .nv.info._ZN4vllm3moe44grouped_topk_fused_small_expert_count_kernelI6__halfS2_iLNS0_11ScoringFuncE1ELi128ELb0ELi8EEEvPT_PfPT1_PKT0_llllllbd --------------------------
	.section	.nv.info._ZN4vllm3moe44grouped_topk_fused_small_expert_count_kernelI6__halfS2_iLNS0_11ScoringFuncE1ELi128ELb0ELi8EEEvPT_PfPT1_PKT0_llllllbd,"",@"SHT_CUDA_INFO"
	.sectionflags	@""
	.align	4


	//----- nvinfo : EIATTR_CUDA_API_VERSION
	.align		4
        /*0000*/ 	.byte	0x04, 0x37
        /*0002*/ 	.short	(.L_3849 - .L_3848)
.L_3848:
        /*0004*/ 	.word	0x00000082


	//----- nvinfo : EIATTR_KPARAM_INFO
	.align		4
.L_3849:
        /*0008*/ 	.byte	0x04, 0x17
        /*000a*/ 	.short	(.L_3851 - .L_3850)
.L_3850:
        /*000c*/ 	.word	0x00000000
        /*0010*/ 	.short	0x000b
        /*0012*/ 	.short	0x0058
        /*0014*/ 	.byte	0x00, 0xf0, 0x21, 0x00


	//----- nvinfo : EIATTR_KPARAM_INFO
	.align		4
.L_3851:
        /*0018*/ 	.byte	0x04, 0x17
        /*001a*/ 	.short	(.L_3853 - .L_3852)
.L_3852:
        /*001c*/ 	.word	0x00000000
        /*0020*/ 	.short	0x000a
        /*0022*/ 	.short	0x0050
        /*0024*/ 	.byte	0x00, 0xf0, 0x05, 0x00


	//----- nvinfo : EIATTR_KPARAM_INFO
	.align		4
.L_3853:
        /*0028*/ 	.byte	0x04, 0x17
        /*002a*/ 	.short	(.L_3855 - .L_3854)
.L_3854:
        /*002c*/ 	.word	0x00000000
        /*0030*/ 	.short	0x0009
        /*0032*/ 	.short	0x0048
        /*0034*/ 	.byte	0x00, 0xf0, 0x21, 0x00


	//----- nvinfo : EIATTR_KPARAM_INFO
	.align		4
.L_3855:
        /*0038*/ 	.byte	0x04, 0x17
        /*003a*/ 	.short	(.L_3857 - .L_3856)
.L_3856:
        /*003c*/ 	.word	0x00000000
        /*0040*/ 	.short	0x0008
        /*0042*/ 	.short	0x0040
        /*0044*/ 	.byte	0x00, 0xf0, 0x21, 0x00


	//----- nvinfo : EIATTR_KPARAM_INFO
	.align		4
.L_3857:
        /*0048*/ 	.byte	0x04, 0x17
        /*004a*/ 	.short	(.L_3859 - .L_3858)
.L_3858:
        /*004c*/ 	.word	0x00000000
        /*0050*/ 	.short	0x0007
        /*0052*/ 	.short	0x0038
        /*0054*/ 	.byte	0x00, 0xf0, 0x21, 0x00


	//----- nvinfo : EIATTR_KPARAM_INFO
	.align		4
.L_3859:
        /*0058*/ 	.byte	0x04, 0x17
        /*005a*/ 	.short	(.L_3861 - .L_3860)
.L_3860:
        /*005c*/ 	.word	0x00000000
        /*0060*/ 	.short	0x0006
        /*0062*/ 	.short	0x0030
        /*0064*/ 	.byte	0x00, 0xf0, 0x21, 0x00


	//----- nvinfo : EIATTR_KPARAM_INFO
	.align		4
.L_3861:
        /*0068*/ 	.byte	0x04, 0x17
        /*006a*/ 	.short	(.L_3863 - .L_3862)
.L_3862:
        /*006c*/ 	.word	0x00000000
        /*0070*/ 	.short	0x0005
        /*0072*/ 	.short	0x0028
        /*0074*/ 	.byte	0x00, 0xf0, 0x21, 0x00


	//----- nvinfo : EIATTR_KPARAM_INFO
	.align		4
.L_3863:
        /*0078*/ 	.byte	0x04, 0x17
        /*007a*/ 	.short	(.L_3865 - .L_3864)
.L_3864:
        /*007c*/ 	.word	0x00000000
        /*0080*/ 	.short	0x0004
        /*0082*/ 	.short	0x0020
        /*0084*/ 	.byte	0x00, 0xf0, 0x21, 0x00


	//----- nvinfo : EIATTR_KPARAM_INFO
	.align		4
.L_3865:
        /*0088*/ 	.byte	0x04, 0x17
        /*008a*/ 	.short	(.L_3867 - .L_3866)
.L_3866:
        /*008c*/ 	.word	0x00000000
        /*0090*/ 	.short	0x0003
        /*0092*/ 	.short	0x0018
        /*0094*/ 	.byte	0x00, 0xf0, 0x21, 0x00


	//----- nvinfo : EIATTR_KPARAM_INFO
	.align		4
.L_3867:
        /*0098*/ 	.byte	0x04, 0x17
        /*009a*/ 	.short	(.L_3869 - .L_3868)
.L_3868:
        /*009c*/ 	.word	0x00000000
        /*00a0*/ 	.short	0x0002
        /*00a2*/ 	.short	0x0010
        /*00a4*/ 	.byte	0x00, 0xf0, 0x21, 0x00


	//----- nvinfo : EIATTR_KPARAM_INFO
	.align		4
.L_3869:
        /*00a8*/ 	.byte	0x04, 0x17
        /*00aa*/ 	.short	(.L_3871 - .L_3870)
.L_3870:
        /*00ac*/ 	.word	0x00000000
        /*00b0*/ 	.short	0x0001
        /*00b2*/ 	.short	0x0008
        /*00b4*/ 	.byte	0x00, 0xf0, 0x21, 0x00


	//----- nvinfo : EIATTR_KPARAM_INFO
	.align		4
.L_3871:
        /*00b8*/ 	.byte	0x04, 0x17
        /*00ba*/ 	.short	(.L_3873 - .L_3872)
.L_3872:
        /*00bc*/ 	.word	0x00000000
        /*00c0*/ 	.short	0x0000
        /*00c2*/ 	.short	0x0000
        /*00c4*/ 	.byte	0x00, 0xf0, 0x21, 0x00


	//----- nvinfo : EIATTR_SPARSE_MMA_MASK
	.align		4
.L_3873:
        /*00c8*/ 	.byte	0x03, 0x50
        /*00ca*/ 	.short	0x0000


	//----- nvinfo : EIATTR_MAXREG_COUNT
	.align		4
        /*00cc*/ 	.byte	0x03, 0x1b
        /*00ce*/ 	.short	0x00ff


	//----- nvinfo : EIATTR_NUM_BARRIERS
	.align		4
        /*00d0*/ 	.byte	0x02, 0x4c
        /*00d2*/ 	.byte	0x01
	.zero		1


	//----- nvinfo : EIATTR_MERCURY_ISA_VERSION
	.align		4
        /*00d4*/ 	.byte	0x03, 0x5f
        /*00d6*/ 	.short	0x0101


	//----- nvinfo : EIATTR_COOP_GROUP_MASK_REGIDS
	.align		4
        /*00d8*/ 	.byte	0x04, 0x29
        /*00da*/ 	.short	(.L_3875 - .L_3874)


	//   ....[0]....
.L_3874:
        /*00dc*/ 	.word	0xffffffff


	//   ....[1]....
        /*00e0*/ 	.word	0xffffffff


	//   ....[2]....
        /*00e4*/ 	.word	0xffffffff


	//   ....[3]....
        /*00e8*/ 	.word	0xffffffff


	//   ....[4]....
        /*00ec*/ 	.word	0xffffffff


	//   ....[5]....
        /*00f0*/ 	.word	0xffffffff


	//   ....[6]....
        /*00f4*/ 	.word	0xffffffff


	//   ....[7]....
        /*00f8*/ 	.word	0xffffffff


	//   ....[8]....
        /*00fc*/ 	.word	0xffffffff


	//   ....[9]....
        /*0100*/ 	.word	0xffffffff


	//   ....[10]....
        /*0104*/ 	.word	0xffffffff


	//   ....[11]....
        /*0108*/ 	.word	0xffffffff


	//   ....[12]....
        /*010c*/ 	.word	0xffffffff


	//   ....[13]....
        /*0110*/ 	.word	0xffffffff


	//   ....[14]....
        /*0114*/ 	.word	0xffffffff


	//   ....[15]....
        /*0118*/ 	.word	0xffffffff


	//   ....[16]....
        /*011c*/ 	.word	0xffffffff


	//   ....[17]....
        /*0120*/ 	.word	0xffffffff


	//   ....[18]....
        /*0124*/ 	.word	0xffffffff


	//   ....[19]....
        /*0128*/ 	.word	0xffffffff


	//   ....[20]....
        /*012c*/ 	.word	0xffffffff


	//   ....[21]....
        /*0130*/ 	.word	0xffffffff


	//   ....[22]....
        /*0134*/ 	.word	0xffffffff


	//   ....[23]....
        /*0138*/ 	.word	0xffffffff


	//   ....[24]....
        /*013c*/ 	.word	0xffffffff


	//   ....[25]....
        /*0140*/ 	.word	0xffffffff


	//   ....[26]....
        /*0144*/ 	.word	0xffffffff


	//   ....[27]....
        /*0148*/ 	.word	0xffffffff


	//   ....[28]....
        /*014c*/ 	.word	0xffffffff


	//   ....[29]....
        /*0150*/ 	.word	0xffffffff


	//   ....[30]....
        /*0154*/ 	.word	0xffffffff


	//   ....[31]....
        /*0158*/ 	.word	0xffffffff


	//   ....[32]....
        /*015c*/ 	.word	0xffffffff


	//   ....[33]....
        /*0160*/ 	.word	0xffffffff


	//   ....[34]....
        /*0164*/ 	.word	0xffffffff


	//   ....[35]....
        /*0168*/ 	.word	0xffffffff


	//----- nvinfo : EIATTR_COOP_GROUP_INSTR_OFFSETS
	.align		4
.L_3875:
        /*016c*/ 	.byte	0x04, 0x28
        /*016e*/ 	.short	(.L_3877 - .L_3876)


	//   ....[0]....
.L_3876:
        /*0170*/ 	.word	0x00000250


	//   ....[1]....
        /*0174*/ 	.word	0x00000950


	//   ....[2]....
        /*0178*/ 	.word	0x00000980


	//   ....[3]....
        /*017c*/ 	.word	0x000009f0


	//   ....[4]....
        /*0180*/ 	.word	0x00000a00


	//   ....[5]....
        /*0184*/ 	.word	0x00000a50


	//   ....[6]....
        /*0188*/ 	.word	0x00000a60


	//   ....[7]....
        /*018c*/ 	.word	0x00000ab0


	//   ....[8]....
        /*0190*/ 	.word	0x00000ac0


	//   ....[9]....
        /*0194*/ 	.word	0x00000b10


	//   ....[10]....
        /*0198*/ 	.word	0x00000b20


	//   ....[11]....
        /*019c*/ 	.word	0x00000bc0


	//   ....[12]....
        /*01a0*/ 	.word	0x00000bf0


	//   ....[13]....
        /*01a4*/ 	.word	0x00000c50


	//   ....[14]....
        /*01a8*/ 	.word	0x00000c60


	//   ....[15]....
        /*01ac*/ 	.word	0x00000cb0


	//   ....[16]....
        /*01b0*/ 	.word	0x00000cc0


	//   ....[17]....
        /*01b4*/ 	.word	0x00000d20


	//   ....[18]....
        /*01b8*/ 	.word	0x00000d40


	//   ....[19]....
        /*01bc*/ 	.word	0x00000da0


	//   ....[20]....
        /*01c0*/ 	.word	0x00000db0


	//   ....[21]....
        /*01c4*/ 	.word	0x00000ed0


	//   ....[22]....
        /*01c8*/ 	.word	0x00000ee0


	//   ....[23]....
        /*01cc*/ 	.word	0x00000f30


	//   ....[24]....
        /*01d0*/ 	.word	0x00000f40


	//   ....[25]....
        /*01d4*/ 	.word	0x00000f90


	//   ....[26]....
        /*01d8*/ 	.word	0x00000fa0


	//   ....[27]....
        /*01dc*/ 	.word	0x00000ff0


	//   ....[28]....
        /*01e0*/ 	.word	0x00001000


	//   ....[29]....
        /*01e4*/ 	.word	0x00001050


	//   ....[30]....
        /*01e8*/ 	.word	0x00001060


	//   ....[31]....
        /*01ec*/ 	.word	0x00001230


	//   ....[32]....
        /*01f0*/ 	.word	0x00001290


	//   ....[33]....
        /*01f4*/ 	.word	0x000012b0


	//   ....[34]....
        /*01f8*/ 	.word	0x000012e0


	//   ....[35]....
        /*01fc*/ 	.word	0x00001310


	//----- nvinfo : EIATTR_EXIT_INSTR_OFFSETS
	.align		4
.L_3877:
        /*0200*/ 	.byte	0x04, 0x1c
        /*0202*/ 	.short	(.L_3879 - .L_3878)


	//   ....[0]....
.L_3878:
        /*0204*/ 	.word	0x000015e0


	//----- nvinfo : EIATTR_CRS_STACK_SIZE
	.align		4
.L_3879:
        /*0208*/ 	.byte	0x04, 0x1e
        /*020a*/ 	.short	(.L_3881 - .L_3880)
.L_3880:
        /*020c*/ 	.word	0x00000000


	//----- nvinfo : EIATTR_CBANK_PARAM_SIZE
	.align		4
.L_3881:
        /*0210*/ 	.byte	0x03, 0x19
        /*0212*/ 	.short	0x0060


	//----- nvinfo : EIATTR_PARAM_CBANK
	.align		4
        /*0214*/ 	.byte	0x04, 0x0a
        /*0216*/ 	.short	(.L_3883 - .L_3882)
	.align		4
.L_3882:
        /*0218*/ 	.word	index@(.nv.constant0._ZN4vllm3moe44grouped_topk_fused_small_expert_count_kernelI6__halfS2_iLNS0_11ScoringFuncE1ELi128ELb0ELi8EEEvPT_PfPT1_PKT0_llllllbd)
        /*021c*/ 	.short	0x0210
        /*021e*/ 	.short	0x0060


	//----- nvinfo : EIATTR_SW_WAR
	.align		4
.L_3883:
        /*0220*/ 	.byte	0x04, 0x36
        /*0222*/ 	.short	(.L_3885 - .L_3884)
.L_3884:
        /*0224*/ 	.word	0x00000008
.L_3885:


//--------------------- .nv.info._ZN4vllm3moe44grouped_topk_fused_small_expert_count_kernelI6__halfS2_iLNS0_11ScoringFuncE1ELi384ELb0ELi8EEEvPT_PfPT1_PKT0_llllllbd --------------------------
	.section	.nv.info._ZN4vllm3moe44grouped_topk_fused_small_expert_count_kernelI6__halfS2_iLNS0_11ScoringFuncE1ELi384ELb0ELi8EEEvPT_PfPT1_PKT0_llllllbd,"",@"SHT_CUDA_INFO"
	.sectionflags	@""
	.align	4


	//----- nvinfo : EIATTR_CUDA_API_VERSION
	.align		4
        /*0000*/ 	.byte	0x04, 0x37
        /*0002*/ 	.short	(.L_3887 - .L_3886)
.L_3886:
        /*0004*/ 	.word	0x00000082


	//----- nvinfo : EIATTR_KPARAM_INFO
	.align		4
.L_3887:
        /*0008*/ 	.byte	0x04, 0x17
        /*000a*/ 	.short	(.L_3889 - .L_3888)
.L_3888:
        /*000c*/ 	.word	0x00000000
        /*0010*/ 	.short	0x000b
        /*0012*/ 	.short	0x0058
        /*0014*/ 	.byte	0x00, 0xf0, 0x21, 0x00


	//----- nvinfo : EIATTR_KPARAM_INFO
	.align		4
.L_3889:
        /*0018*/ 	.byte	0x04, 0x17
        /*001a*/ 	.short	(.L_3891 - .L_3890)
.L_3890:
        /*001c*/ 	.word	0x00000000
        /*0020*/ 	.short	0x000a
        /*0022*/ 	.short	0x0050
        /*0024*/ 	.byte	0x00, 0xf0, 0x05, 0x00


	//----- nvinfo : EIATTR_KPARAM_INFO
	.align		4
.L_3891:
        /*0028*/ 	.byte	0x04, 0x17
        /*002a*/ 	.short	(.L_3893 - .L_3892)
.L_3892:
        /*002c*/ 	.word	0x00000000
        /*0030*/ 	.short	0x0009
        /*0032*/ 	.short	0x0048
        /*0034*/ 	.byte	0x00, 0xf0, 0x21, 0x00


	//----- nvinfo : EIATTR_KPARAM_INFO
	.align		4
.L_3893:
        /*0038*/ 	.byte	0x04, 0x17
        /*003a*/ 	.short	(.L_3895 - .L_3894)
.L_3894:
        /*003c*/ 	.word	0x00000000
        /*0040*/ 	.short	0x0008
        /*0042*/ 	.short	0x0040
        /*0044*/ 	.byte	0x00, 0xf0, 0x21, 0x00


	//----- nvinfo : EIATTR_KPARAM_INFO
	.align		4
.L_3895:
        /*0048*/ 	.byte	0x04, 0x17
        /*004a*/ 	.short	(.L_3897 - .L_3896)
.L_3896:
        /*004c*/ 	.word	0x00000000
        /*0050*/ 	.short	0x0007
        /*0052*/ 	.short	0x0038
        /*0054*/ 	.byte	0x00, 0xf0, 0x21, 0x00


	//----- nvinfo : EIATTR_KPARAM_INFO
	.align		4
.L_3897:
        /*0058*/ 	.byte	0x04, 0x17
        /*005a*/ 	.short	(.L_3899 - .L_3898)
.L_3898:
        /*005c*/ 	.word	0x00000000
        /*0060*/ 	.short	0x0006
        /*0062*/ 	.short	0x0030
        /*0064*/ 	.byte	0x00, 0xf0, 0x21, 0x00


	//----- nvinfo : EIATTR_KPARAM_INFO
	.align		4
.L_3899:
        /*0068*/ 	.byte	0x04, 0x17
        /*006a*/ 	.short	(.L_3901 - .L_3900)
.L_3900:
        /*006c*/ 	.word	0x00000000
        /*0070*/ 	.short	0x0005
        /*0072*/ 	.short	0x0028
        /*0074*/ 	.byte	0x00, 0xf0, 0x21, 0x00


	//----- nvinfo : EIATTR_KPARAM_INFO
	.align		4
.L_3901:
        /*0078*/ 	.byte	0x04, 0x17
        /*007a*/ 	.short	(.L_3903 - .L_3902)
.L_3902:
        /*007c*/ 	.word	0x00000000
        /*0080*/ 	.short	0x0004
        /*0082*/ 	.short	0x0020
        /*0084*/ 	.byte	0x00, 0xf0, 0x21, 0x00


	//----- nvinfo : EIATTR_KPARAM_INFO
	.align		4
.L_3903:
        /*0088*/ 	.byte	0x04, 0x17
        /*008a*/ 	.short	(.L_3905 - .L_3904)
.L_3904:
        /*008c*/ 	.word	0x00000000
        /*0090*/ 	.short	0x0003
        /*0092*/ 	.short	0x0018
        /*0094*/ 	.byte	0x00, 0xf0, 0x21, 0x00


	//----- nvinfo : EIATTR_KPARAM_INFO
	.align		4
.L_3905:
        /*0098*/ 	.byte	0x04, 0x17
        /*009a*/ 	.short	(.L_3907 - .L_3906)
.L_3906:
        /*009c*/ 	.word	0x00000000
        /*00a0*/ 	.short	0x0002
        /*00a2*/ 	.short	0x0010
        /*00a4*/ 	.byte	0x00, 0xf0, 0x21, 0x00


	//----- nvinfo : EIATTR_KPARAM_INFO
	.align		4
.L_3907:
        /*00a8*/ 	.byte	0x04, 0x17
        /*00aa*/ 	.short	(.L_3909 - .L_3908)
.L_3908:
        /*00ac*/ 	.word	0x00000000
        /*00b0*/ 	.short	0x0001
        /*00b2*/ 	.short	0x0008
        /*00b4*/ 	.byte	0x00, 0xf0, 0x21, 0x00


	//----- nvinfo : EIATTR_KPARAM_INFO
	.align		4
.L_3909:
        /*00b8*/ 	.byte	0x04, 0x17
        /*00ba*/ 	.short	(.L_3911 - .L_3910)
.L_3910:
        /*00bc*/ 	.word	0x00000000
        /*00c0*/ 	.short	0x0000
        /*00c2*/ 	.short	0x0000
        /*00c4*/ 	.byte	0x00, 0xf0, 0x21, 0x00


	//----- nvinfo : EIATTR_SPARSE_MMA_MASK
	.align		4
.L_3911:
        /*00c8*/ 	.byte	0x03, 0x50
        /*00ca*/ 	.short	0x0000


	//----- nvinfo : EIATTR_MAXREG_COUNT
	.align		4
        /*00cc*/ 	.byte	0x03, 0x1b
        /*00ce*/ 	.short	0x00ff


	//----- nvinfo : EIATTR_NUM_BARRIERS
	.align		4
        /*00d0*/ 	.byte	0x02, 0x4c
        /*00d2*/ 	.byte	0x01
	.zero		1


	//----- nvinfo : EIATTR_MERCURY_ISA_VERSION
	.align		4
        /*00d4*/ 	.byte	0x03, 0x5f
        /*00d6*/ 	.short	0x0101


	//----- nvinfo : EIATTR_COOP_GROUP_MASK_REGIDS
	.align		4
        /*00d8*/ 	.byte	0x04, 0x29
        /*00da*/ 	.short	(.L_3913 - .L_3912)


	//   ....[0]....
.L_3912:
        /*00dc*/ 	.word	0xffffffff


	//   ....[1]....
        /*00e0*/ 	.word	0xffffffff


	//   ....[2]....
        /*00e4*/ 	.word	0xffffffff


	//   ....[3]....
        /*00e8*/ 	.word	0xffffffff


	//   ....[4]....
        /*00ec*/ 	.word	0xffffffff


	//   ....[5]....
        /*00f0*/ 	.word	0xffffffff


	//   ....[6]....
        /*00f4*/ 	.word	0xffffffff


	//   ....[7]....
        /*00f8*/ 	.word	0xffffffff


	//   ....[8]....
        /*00fc*/ 	.word	0xffffffff


	//   ....[9]....
        /*0100*/ 	.word	0xffffffff


	//   ....[10]....
        /*0104*/ 	.word	0xffffffff


	//   ....[11]....
        /*0108*/ 	.word	0xffffffff


	//   ....[12]....
        /*010c*/ 	.word	0xffffffff


	//   ....[13]....
        /*0110*/ 	.word	0xffffffff


	//   ....[14]....
        /*0114*/ 	.word	0xffffffff


	//   ....[15]....
        /*0118*/ 	.word	0xffffffff


	//   ....[16]....
        /*011c*/ 	.word	0xffffffff


	//   ....[17]....
        /*0120*/ 	.word	0xffffffff


	//   ....[18]....
        /*0124*/ 	.word	0xffffffff


	//   ....[19]....
        /*0128*/ 	.word	0xffffffff


	//   ....[20]....
        /*012c*/ 	.word	0xffffffff


	//   ....[21]....
        /*0130*/ 	.word	0xffffffff


	//   ....[22]....
        /*0134*/ 	.word	0xffffffff


	//   ....[23]....
        /*0138*/ 	.word	0xffffffff


	//   ....[24]....
        /*013c*/ 	.word	0xffffffff


	//   ....[25]....
        /*0140*/ 	.word	0xffffffff


	//   ....[26]....
        /*0144*/ 	.word	0xffffffff


	//   ....[27]....
        /*0148*/ 	.word	0xffffffff


	//   ....[28]....
        /*014c*/ 	.word	0xffffffff


	//   ....[29]....
        /*0150*/ 	.word	0xffffffff


	//   ....[30]....
        /*0154*/ 	.word	0xffffffff


	//   ....[31]....
        /*0158*/ 	.word	0xffffffff


	//   ....[32]....
        /*015c*/ 	.word	0xffffffff


	//   ....[33]....
        /*0160*/ 	.word	0xffffffff


	//   ....[34]....
        /*0164*/ 	.word	0xffffffff


	//   ....[35]....
        /*0168*/ 	.word	0xffffffff


	//   ....[36]....
        /*016c*/ 	.word	0xffffffff


	//   ....[37]....
        /*0170*/ 	.word	0xffffffff


	//   ....[38]....
        /*0174*/ 	.word	0xffffffff


	//   ....[39]....
        /*0178*/ 	.word	0xffffffff


	//   ....[40]....
        /*017c*/ 	.word	0xffffffff


	//   ....[41]....
        /*0180*/ 	.word	0xffffffff


	//   ....[42]....
        /*0184*/ 	.word	0xffffffff


	//   ....[43]....
        /*0188*/ 	.word	0xffffffff


	//   ....[44]....
        /*018c*/ 	.word	0xffffffff


	//   ....[45]....
        /*0190*/ 	.word	0xffffffff


	//   ....[46]....
        /*0194*/ 	.word	0xffffffff


	//   ....[47]....
        /*0198*/ 	.word	0xffffffff


	//   ....[48]....
        /*019c*/ 	.word	0xffffffff


	//   ....[49]....
        /*01a0*/ 	.word	0xffffffff


	//   ....[50]....
        /*01a4*/ 	.word	0xffffffff


	//   ....[51]....
        /*01a8*/ 	.word	0xffffffff


	//   ....[52]....
        /*01ac*/ 	.word	0xffffffff


	//   ....[53]....
        /*01b0*/ 	.word	0xffffffff


	//   ....[54]....
        /*01b4*/ 	.word	0xffffffff


	//   ....[55]....
        /*01b8*/ 	.word	0xffffffff


	//   ....[56]....
        /*01bc*/ 	.word	0xffffffff


	//   ....[57]....
        /*01c0*/ 	.word	0xffffffff


	//   ....[58]....
        /*01c4*/ 	.word	0xffffffff


	//   ....[59]....
        /*01c8*/ 	.word	0xffffffff


	//   ....[60]....
        /*01cc*/ 	.word	0xffffffff


	//   ....[61]....
        /*01d0*/ 	.word	0xffffffff


	//   ....[62]....
        /*01d4*/ 	.word	0xffffffff


	//   ....[63]....
        /*01d8*/ 	.word	0xffffffff


	//   ....[64]....
        /*01dc*/ 	.word	0xffffffff


	//   ....[65]....
        /*01e0*/ 	.word	0xffffffff


	//   ....[66]....
        /*01e4*/ 	.word	0xffffffff


	//   ....[67]....
        /*01e8*/ 	.word	0xffffffff


	//   ....[68]....
        /*01ec*/ 	.word	0xffffffff


	//   ....[69]....
        /*01f0*/ 	.word	0xffffffff


	//   ....[70]....
        /*01f4*/ 	.word	0xffffffff


	//   ....[71]....
        /*01f8*/ 	.word	0xffffffff


	//   ....[72]....
        /*01fc*/ 	.word	0xffffffff


	//   ....[73]....
        /*0200*/ 	.word	0xffffffff


	//   ....[74]....
        /*0204*/ 	.word	0xffffffff


	//   ....[75]....
        /*0208*/ 	.word	0xffffffff


	//   ....[76]....
        /*020c*/ 	.word	0xffffffff


	//   ....[77]....
        /*0210*/ 	.word	0xffffffff


	//   ....[78]....
        /*0214*/ 	.word	0xffffffff


	//   ....[79]....
        /*0218*/ 	.word	0xffffffff


	//   ....[80]....
        /*021c*/ 	.word	0xffffffff


	//   ....[81]....
        /*0220*/ 	.word	0xffffffff


	//   ....[82]....
        /*0224*/ 	.word	0xffffffff


	//   ....[83]....
        /*0228*/ 	.word	0xffffffff


	//   ....[84]....
        /*022c*/ 	.word	0xffffffff


	//   ....[85]....
        /*0230*/ 	.word	0xffffffff


	//----- nvinfo : EIATTR_COOP_GROUP_INSTR_OFFSETS
	.align		4
.L_3913:
        /*0234*/ 	.byte	0x04, 0x28
        /*0236*/ 	.short	(.L_3915 - .L_3914)


	//   ....[0]....
.L_3914:
        /*0238*/ 	.word	0x00000240


	//   ....[1]....
        /*023c*/ 	.word	0x000009f0


	//   ....[2]....
        /*0240*/ 	.word	0x00000a00


	//   ....[3]....
        /*0244*/ 	.word	0x00000a50


	//   ....[4]....
        /*0248*/ 	.word	0x00000a60


	//   ....[5]....
        /*024c*/ 	.word	0x00000ab0


	//   ....[6]....
        /*0250*/ 	.word	0x00000ac0


	//   ....[7]....
        /*0254*/ 	.word	0x00000b10


	//   ....[8]....
        /*0258*/ 	.word	0x00000b20


	//   ....[9]....
        /*025c*/ 	.word	0x00000b80


	//   ....[10]....
        /*0260*/ 	.word	0x00000bb0


	//   ....[11]....
        /*0264*/ 	.word	0x00000ca0


	//   ....[12]....
        /*0268*/ 	.word	0x00000cd0


	//   ....[13]....
        /*026c*/ 	.word	0x00000d50


	//   ....[14]....
        /*0270*/ 	.word	0x00000d60


	//   ....[15]....
        /*0274*/ 	.word	0x00000db0


	//   ....[16]....
        /*0278*/ 	.word	0x00000dc0


	//   ....[17]....
        /*027c*/ 	.word	0x00000e10


	//   ....[18]....
        /*0280*/ 	.word	0x00000e20


	//   ....[19]....
        /*0284*/ 	.word	0x00000e70


	//   ....[20]....
        /*0288*/ 	.word	0x00000e80


	//   ....[21]....
        /*028c*/ 	.word	0x00001020


	//   ....[22]....
        /*0290*/ 	.word	0x00001030


	//   ....[23]....
        /*0294*/ 	.word	0x00001080


	//   ....[24]....
        /*0298*/ 	.word	0x00001090


	//   ....[25]....
        /*029c*/ 	.word	0x000010e0


	//   ....[26]....
        /*02a0*/ 	.word	0x000010f0


	//   ....[27]....
        /*02a4*/ 	.word	0x00001140


	//   ....[28]....
        /*02a8*/ 	.word	0x00001150


	//   ....[29]....
        /*02ac*/ 	.word	0x000011a0


	//   ....[30]....
        /*02b0*/ 	.word	0x000011b0


	//   ....[31]....
        /*02b4*/ 	.word	0x000016f0


	//   ....[32]....
        /*02b8*/ 	.word	0x00001700


	//   ....[33]....
        /*02bc*/ 	.word	0x00001750


	//   ....[34]....
        /*02c0*/ 	.word	0x00001760


	//   ....[35]....
        /*02c4*/ 	.word	0x000017b0


	//   ....[36]....
        /*02c8*/ 	.word	0x000017c0


	//   ....[37]....
        /*02cc*/ 	.word	0x00001810


	//   ....[38]....
        /*02d0*/ 	.word	0x00001820


	//   ....[39]....
        /*02d4*/ 	.word	0x00001870


	//   ....[40]....
        /*02d8*/ 	.word	0x00001880


	//   ....[41]....
        /*02dc*/ 	.word	0x00001910


	//   ....[42]....
        /*02e0*/ 	.word	0x00001920


	//   ....[43]....
        /*02e4*/ 	.word	0x00001970


	//   ....[44]....
        /*02e8*/ 	.word	0x00001980


	//   ....[45]....
        /*02ec*/ 	.word	0x000019d0


	//   ....[46]....
        /*02f0*/ 	.word	0x000019e0


	//   ....[47]....
        /*02f4*/ 	.word	0x00001a30


	//   ....[48]....
        /*02f8*/ 	.word	0x00001a40


	//   ....[49]....
        /*02fc*/ 	.word	0x00001a90


	//   ....[50]....
        /*0300*/ 	.word	0x00001aa0


	//   ....[51]....
        /*0304*/ 	.word	0x00001b40


	//   ....[52]....
        /*0308*/ 	.word	0x00001b50


	//   ....[53]....
        /*030c*/ 	.word	0x00001ba0


	//   ....[54]....
        /*0310*/ 	.word	0x00001bb0


	//   ....[55]....
        /*0314*/ 	.word	0x00001c00


	//   ....[56]....
        /*0318*/ 	.word	0x00001c10


	//   ....[57]....
        /*031c*/ 	.word	0x00001c60


	//   ....[58]....
        /*0320*/ 	.word	0x00001c70


	//   ....[59]....
        /*0324*/ 	.word	0x00001cc0


	//   ....[60]....
        /*0328*/ 	.word	0x00001cd0


	//   ....[61]....
        /*032c*/ 	.word	0x00001d60


	//   ....[62]....
        /*0330*/ 	.word	0x00001d70


	//   ....[63]....
        /*0334*/ 	.word	0x00001dc0


	//   ....[64]....
        /*0338*/ 	.word	0x00001dd0


	//   ....[65]....
        /*033c*/ 	.word	0x00001e20


	//   ....[66]....
        /*0340*/ 	.word	0x00001e30


	//   ....[67]....
        /*0344*/ 	.word	0x00001e90


	//   ....[68]....
        /*0348*/ 	.word	0x00001ea0


	//   ....[69]....
        /*034c*/ 	.word	0x00001f10


	//   ....[70]....
        /*0350*/ 	.word	0x00001f50


	//   ....[71]....
        /*0354*/ 	.word	0x000021a0


	//   ....[72]....
        /*0358*/ 	.word	0x000021b0


	//   ....[73]....
        /*035c*/ 	.word	0x00002200


	//   ....[74]....
        /*0360*/ 	.word	0x00002210


	//   ....[75]....
        /*0364*/ 	.word	0x00002260


	//   ....[76]....
        /*0368*/ 	.word	0x00002270


	//   ....[77]....
        /*036c*/ 	.word	0x000022d0


	//   ....[78]....
        /*0370*/ 	.word	0x000022e0


	//   ....[79]....
        /*0374*/ 	.word	0x00002330


	//   ....[80]....
        /*0378*/ 	.word	0x00002340


	//   ....[81]....
        /*037c*/ 	.word	0x000025c0


	//   ....[82]....
        /*0380*/ 	.word	0x00002620


	//   ....[83]....
        /*0384*/ 	.word	0x00002640


	//   ....[84]....
        /*0388*/ 	.word	0x00002670


	//   ....[85]....
        /*038c*/ 	.word	0x000026a0


	//----- nvinfo : EIATTR_EXIT_INSTR_OFFSETS
	.align		4
.L_3915:
        /*0390*/ 	.byte	0x04, 0x1c
        /*0392*/ 	.short	(.L_3917 - .L_3916)


	//   ....[0]....
.L_3916:
        /*0394*/ 	.word	0x00002970


	//----- nvinfo : EIATTR_CRS_STACK_SIZE
	.align		4
.L_3917:
        /*0398*/ 	.byte	0x04, 0x1e
        /*039a*/ 	.short	(.L_3919 - .L_3918)
.L_3918:
        /*039c*/ 	.word	0x00000000


	//----- nvinfo : EIATTR_CBANK_PARAM_SIZE
	.align		4
.L_3919:
        /*03a0*/ 	.byte	0x03, 0x19
        /*03a2*/ 	.short	0x0060


	//----- nvinfo : EIATTR_PARAM_CBANK
	.align		4
        /*03a4*/ 	.byte	0x04, 0x0a
        /*03a6*/ 	.short	(.L_3921 - .L_3920)
	.align		4
.L_3920:
        /*03a8*/ 	.word	index@(.nv.constant0._ZN4vllm3moe44grouped_topk_fused_small_expert_count_kernelI6__halfS2_iLNS0_11ScoringFuncE1ELi384ELb0ELi8EEEvPT_PfPT1_PKT0_llllllbd)
        /*03ac*/ 	.short	0x0210
        /*03ae*/ 	.short	0x0060


	//----- nvinfo : EIATTR_SW_WAR
	.align		4
.L_3921:
        /*03b0*/ 	.byte	0x04, 0x36
        /*03b2*/ 	.short	(.L_3923 - .L_3922)
.L_3922:
        /*03b4*/ 	.word	0x00000008
.L_3923:


//--------------------- .nv.info._ZN4vllm3moe44grouped_topk_fused_small_expert_count_kernelI6__halfS2_iLNS0_11ScoringFuncE1ELi512ELb0ELi8EEEvPT_PfPT1_PKT0_llllllbd --------------------------
	.section	.nv.info._ZN4vllm3moe44grouped_topk_fused_small_expert_count_kernelI6__halfS2_iLNS0_11ScoringFuncE1ELi512ELb0ELi8EEEvPT_PfPT1_PKT0_llllllbd,"",@"SHT_CUDA_INFO"
	.sectionflags	@""
	.align	4


	//----- nvinfo : EIATTR_CUDA_API_VERSION
	.align		4
        /*0000*/ 	.byte	0x04, 0x37
        /*0002*/ 	.short	(.L_3925 - .L_3924)
.L_3924:
        /*0004*/ 	.word	0x00000082


	//----- nvinfo : EIATTR_KPARAM_INFO
	.align		4
.L_3925:
        /*0008*/ 	.byte	0x04, 0x17
        /*000a*/ 	.short	(.L_3927 - .L_3926)
.L_3926:
        /*000c*/ 	.word	0x00000000
        /*0010*/ 	.short	0x000b
        /*0012*/ 	.short	0x0058
        /*0014*/ 	.byte	0x00, 0xf0, 0x21, 0x00


	//----- nvinfo : EIATTR_KPARAM_INFO
	.align		4
.L_3927:
        /*0018*/ 	.byte	0x04, 0x17
        /*001a*/ 	.short	(.L_3929 - .L_3928)
.L_3928:
        /*001c*/ 	.word	0x00000000
        /*0020*/ 	.short	0x000a
        /*0022*/ 	.short	0x0050
        /*0024*/ 	.byte	0x00, 0xf0, 0x05, 0x00


	//----- nvinfo : EIATTR_KPARAM_INFO
	.align		4
.L_3929:
        /*0028*/ 	.byte	0x04, 0x17
        /*002a*/ 	.short	(.L_3931 - .L_3930)
.L_3930:
        /*002c*/ 	.word	0x00000000
        /*0030*/ 	.short	0x0009
        /*0032*/ 	.short	0x0048
        /*0034*/ 	.byte	0x00, 0xf0, 0x21, 0x00


	//----- nvinfo : EIATTR_KPARAM_INFO
	.align		4
.L_3931:
        /*0038*/ 	.byte	0x04, 0x17
        /*003a*/ 	.short	(.L_3933 - .L_3932)
.L_3932:
        /*003c*/ 	.word	0x00000000
        /*0040*/ 	.short	0x0008
        /*0042*/ 	.short	0x0040
        /*0044*/ 	.byte	0x00, 0xf0, 0x21, 0x00


	//----- nvinfo : EIATTR_KPARAM_INFO
	.align		4
.L_3933:
        /*0048*/ 	.byte	0x04, 0x17
        /*004a*/ 	.short	(.L_3935 - .L_3934)
.L_3934:
        /*004c*/ 	.word	0x00000000
        /*0050*/ 	.short	0x0007
        /*0052*/ 	.short	0x0038
        /*0054*/ 	.byte	0x00, 0xf0, 0x21, 0x00


	//----- nvinfo : EIATTR_KPARAM_INFO
	.align		4
.L_3935:
        /*0058*/ 	.byte	0x04, 0x17
        /*005a*/ 	.short	(.L_3937 - .L_3936)
.L_3936:
        /*005c*/ 	.word	0x00000000
        /*0060*/ 	.short	0x0006
        /*0062*/ 	.short	0x0030
        /*0064*/ 	.byte	0x00, 0xf0, 0x21, 0x00


	//----- nvinfo : EIATTR_KPARAM_INFO
	.align		4
.L_3937:
        /*0068*/ 	.byte	0x04, 0x17
        /*006a*/ 	.short	(.L_3939 - .L_3938)
.L_3938:
        /*006c*/ 	.word	0x00000000
        /*0070*/ 	.short	0x0005
        /*0072*/ 	.short	0x0028
        /*0074*/ 	.byte	0x00, 0xf0, 0x21, 0x00


	//----- nvinfo : EIATTR_KPARAM_INFO
	.align		4
.L_3939:
        /*0078*/ 	.byte	0x04, 0x17
        /*007a*/ 	.short	(.L_3941 - .L_3940)
.L_3940:
        /*007c*/ 	.word	0x00000000
        /*0080*/ 	.short	0x0004
        /*0082*/ 	.short	0x0020
        /*0084*/ 	.byte	0x00, 0xf0, 0x21, 0x00


	//----- nvinfo : EIATTR_KPARAM_INFO
	.align		4
.L_3941:
        /*0088*/ 	.byte	0x04, 0x17
        /*008a*/ 	.short	(.L_3943 - .L_3942)
.L_3942:
        /*008c*/ 	.word	0x00000000
        /*0090*/ 	.short	0x0003
        /*0092*/ 	.short	0x0018
        /*0094*/ 	.byte	0x00, 0xf0, 0x21, 0x00


	//----- nvinfo : EIATTR_KPARAM_INFO
	.align		4
.L_3943:
        /*0098*/ 	.byte	0x04, 0x17
        /*009a*/ 	.short	(.L_3945 - .L_3944)
.L_3944:
        /*009c*/ 	.word	0x00000000
        /*00a0*/ 	.short	0x0002
        /*00a2*/ 	.short	0x0010
        /*00a4*/ 	.byte	0x00, 0xf0, 0x21, 0x00


	//----- nvinfo : EIATTR_KPARAM_INFO
	.align		4
.L_3945:
        /*00a8*/ 	.byte	0x04, 0x17
        /*00aa*/ 	.short	(.L_3947 - .L_3946)
.L_3946:
        /*00ac*/ 	.word	0x00000000
        /*00b0*/ 	.short	0x0001
        /*00b2*/ 	.short	0x0008
        /*00b4*/ 	.byte	0x00, 0xf0, 0x21, 0x00


	//----- nvinfo : EIATTR_KPARAM_INFO
	.align		4
.L_3947:
        /*00b8*/ 	.byte	0x04, 0x17
        /*00ba*/ 	.short	(.L_3949 - .L_3948)
.L_3948:
        /*00bc*/ 	.word	0x00000000
        /*00c0*/ 	.short	0x0000
        /*00c2*/ 	.short	0x0000
        /*00c4*/ 	.byte	0x00, 0xf0, 0x21, 0x00


	//----- nvinfo : EIATTR_SPARSE_MMA_MASK
	.align		4
.L_3949:
        /*00c8*/ 	.byte	0x03, 0x50
        /*00ca*/ 	.short	0x0000


	//----- nvinfo : EIATTR_MAXREG_COUNT
	.align		4
        /*00cc*/ 	.byte	0x03, 0x1b
        /*00ce*/ 	.short	0x00ff


	//----- nvinfo : EIATTR_NUM_BARRIERS
	.align		4
        /*00d0*/ 	.byte	0x02, 0x4c
        /*00d2*/ 	.byte	0x01
	.zero		1


	//----- nvinfo : EIATTR_MERCURY_ISA_VERSION
	.align		4
        /*00d4*/ 	.byte	0x03, 0x5f
        /*00d6*/ 	.short	0x0101


	//----- nvinfo : EIATTR_COOP_GROUP_MASK_REGIDS
	.align		4
        /*00d8*/ 	.byte	0x04, 0x29
        /*00da*/ 	.short	(.L_3951 - .L_3950)


	//   ....[0]....
.L_3950:
        /*00dc*/ 	.word	0xffffffff


	//   ....[1]....
        /*00e0*/ 	.word	0xffffffff


	//   ....[2]....
        /*00e4*/ 	.word	0xffffffff


	//   ....[3]....
        /*00e8*/ 	.word	0xffffffff


	//   ....[4]....
        /*00ec*/ 	.word	0xffffffff


	//   ....[5]....
        /*00f0*/ 	.word	0xffffffff


	//   ....[6]....
        /*00f4*/ 	.word	0xffffffff


	//   ....[7]....
        /*00f8*/ 	.word	0xffffffff


	//   ....[8]....
        /*00fc*/ 	.word	0xffffffff


	//   ....[9]....
        /*0100*/ 	.word	0xffffffff


	//   ....[10]....
        /*0104*/ 	.word	0xffffffff


	//   ....[11]....
        /*0108*/ 	.word	0xffffffff


	//   ....[12]....
        /*010c*/ 	.word	0xffffffff


	//   ....[13]....
        /*0110*/ 	.word	0xffffffff


	//   ....[14]....
        /*0114*/ 	.word	0xffffffff


	//   ....[15]....
        /*0118*/ 	.word	0xffffffff


	//   ....[16]....
        /*011c*/ 	.word	0xffffffff


	//   ....[17]....
        /*0120*/ 	.word	0xffffffff


	//   ....[18]....
        /*0124*/ 	.word	0xffffffff


	//   ....[19]....
        /*0128*/ 	.word	0xffffffff


	//   ....[20]....
        /*012c*/ 	.word	0xffffffff


	//   ....[21]....
        /*0130*/ 	.word	0xffffffff


	//   ....[22]....
        /*0134*/ 	.word	0xffffffff


	//   ....[23]....
        /*0138*/ 	.word	0xffffffff


	//   ....[24]....
        /*013c*/ 	.word	0xffffffff


	//   ....[25]....
        /*0140*/ 	.word	0xffffffff


	//   ....[26]....
        /*0144*/ 	.word	0xffffffff


	//   ....[27]....
        /*0148*/ 	.word	0xffffffff


	//   ....[28]....
        /*014c*/ 	.word	0xffffffff


	//   ....[29]....
        /*0150*/ 	.word	0xffffffff


	//   ....[30]....
        /*0154*/ 	.word	0xffffffff


	//   ....[31]....
        /*0158*/ 	.word	0xffffffff


	//   ....[32]....
        /*015c*/ 	.word	0xffffffff


	//   ....[33]....
        /*0160*/ 	.word	0xffffffff


	//   ....[34]....
        /*0164*/ 	.word	0xffffffff


	//   ....[35]....
        /*0168*/ 	.word	0xffffffff


	//   ....[36]....
        /*016c*/ 	.word	0xffffffff


	//   ....[37]....
        /*0170*/ 	.word	0xffffffff


	//   ....[38]....
        /*0174*/ 	.word	0xffffffff


	//   ....[39]....
        /*0178*/ 	.word	0xffffffff


	//   ....[40]....
        /*017c*/ 	.word	0xffffffff


	//   ....[41]....
        /*0180*/ 	.word	0xffffffff


	//   ....[42]....
        /*0184*/ 	.word	0xffffffff


	//   ....[43]....
        /*0188*/ 	.word	0xffffffff


	//   ....[44]....
        /*018c*/ 	.word	0xffffffff


	//   ....[45]....
        /*0190*/ 	.word	0xffffffff


	//   ....[46]....
        /*0194*/ 	.word	0xffffffff


	//   ....[47]....
        /*0198*/ 	.word	0xffffffff


	//   ....[48]....
        /*019c*/ 	.word	0xffffffff


	//   ....[49]....
        /*01a0*/ 	.word	0xffffffff


	//   ....[50]....
        /*01a4*/ 	.word	0xffffffff


	//   ....[51]....
        /*01a8*/ 	.word	0xffffffff


	//   ....[52]....
        /*01ac*/ 	.word	0xffffffff


	//   ....[53]....
        /*01b0*/ 	.word	0xffffffff


	//   ....[54]....
        /*01b4*/ 	.word	0xffffffff


	//   ....[55]....
        /*01b8*/ 	.word	0xffffffff


	//   ....[56]....
        /*01bc*/ 	.word	0xffffffff


	//   ....[57]....
        /*01c0*/ 	.word	0xffffffff


	//   ....[58]....
        /*01c4*/ 	.word	0xffffffff


	//   ....[59]....
        /*01c8*/ 	.word	0xffffffff


	//   ....[60]....
        /*01cc*/ 	.word	0xffffffff


	//   ....[61]....
        /*01d0*/ 	.word	0xffffffff


	//   ....[62]....
        /*01d4*/ 	.word	0xffffffff


	//   ....[63]....
        /*01d8*/ 	.word	0xffffffff


	//   ....[64]....
        /*01dc*/ 	.word	0xffffffff


	//   ....[65]....
        /*01e0*/ 	.word	0xffffffff


	//   ....[66]....
        /*01e4*/ 	.word	0xffffffff


	//   ....[67]....
        /*01e8*/ 	.word	0xffffffff


	//   ....[68]....
        /*01ec*/ 	.word	0xffffffff


	//   ....[69]....
        /*01f0*/ 	.word	0xffffffff


	//   ....[70]....
        /*01f4*/ 	.word	0xffffffff


	//   ....[71]....
        /*01f8*/ 	.word	0xffffffff


	//   ....[72]....
        /*01fc*/ 	.word	0xffffffff


	//   ....[73]....
        /*0200*/ 	.word	0xffffffff


	//   ....[74]....
        /*0204*/ 	.word	0xffffffff


	//   ....[75]....
        /*0208*/ 	.word	0xffffffff


	//   ....[76]....
        /*020c*/ 	.word	0xffffffff


	//   ....[77]....
        /*0210*/ 	.word	0xffffffff


	//   ....[78]....
        /*0214*/ 	.word	0xffffffff


	//   ....[79]....
        /*0218*/ 	.word	0xffffffff


	//   ....[80]....
        /*021c*/ 	.word	0xffffffff


	//   ....[81]....
        /*0220*/ 	.word	0xffffffff


	//   ....[82]....
        /*0224*/ 	.word	0xffffffff


	//   ....[83]....
        /*0228*/ 	.word	0xffffffff


	//   ....[84]....
        /*022c*/ 	.word	0xffffffff


	//   ....[85]....
        /*0230*/ 	.word	0xffffffff


	//----- nvinfo : EIATTR_COOP_GROUP_INSTR_OFFSETS
	.align		4
.L_3951:
        /*0234*/ 	.byte	0x04, 0x28
        /*0236*/ 	.short	(.L_3953 - .L_3952)


	//   ....[0]....
.L_3952:
        /*0238*/ 	.word	0x00000240


	//   ....[1]....
        /*023c*/ 	.word	0x000009f0


	//   ....[2]....
        /*0240*/ 	.word	0x00000a00


	//   ....[3]....
        /*0244*/ 	.word	0x00000a50


	//   ....[4]....
        /*0248*/ 	.word	0x00000a60


	//   ....[5]....
        /*024c*/ 	.word	0x00000ab0


	//   ....[6]....
        /*0250*/ 	.word	0x00000ac0


	//   ....[7]....
        /*0254*/ 	.word	0x00000b10


	//   ....[8]....
        /*0258*/ 	.word	0x00000b20


	//   ....[9]....
        /*025c*/ 	.word	0x00000b80


	//   ....[10]....
        /*0260*/ 	.word	0x00000bb0


	//   ....[11]....
        /*0264*/ 	.word	0x00000ca0


	//   ....[12]....
        /*0268*/ 	.word	0x00000cd0


	//   ....[13]....
        /*026c*/ 	.word	0x00000d50


	//   ....[14]....
        /*0270*/ 	.word	0x00000d60


	//   ....[15]....
        /*0274*/ 	.word	0x00000db0


	//   ....[16]....
        /*0278*/ 	.word	0x00000dc0


	//   ....[17]....
        /*027c*/ 	.word	0x00000e10


	//   ....[18]....
        /*0280*/ 	.word	0x00000e20


	//   ....[19]....
        /*0284*/ 	.word	0x00000e70


	//   ....[20]....
        /*0288*/ 	.word	0x00000e80


	//   ....[21]....
        /*028c*/ 	.word	0x00001020


	//   ....[22]....
        /*0290*/ 	.word	0x00001030


	//   ....[23]....
        /*0294*/ 	.word	0x00001080


	//   ....[24]....
        /*0298*/ 	.word	0x00001090


	//   ....[25]....
        /*029c*/ 	.word	0x000010e0


	//   ....[26]....
        /*02a0*/ 	.word	0x000010f0


	//   ....[27]....
        /*02a4*/ 	.word	0x00001140


	//   ....[28]....
        /*02a8*/ 	.word	0x00001150


	//   ....[29]....
        /*02ac*/ 	.word	0x000011a0


	//   ....[30]....
        /*02b0*/ 	.word	0x000011b0


	//   ....[31]....
        /*02b4*/ 	.word	0x00001670


	//   ....[32]....
        /*02b8*/ 	.word	0x00001680


	//   ....[33]....
        /*02bc*/ 	.word	0x000016d0


	//   ....[34]....
        /*02c0*/ 	.word	0x000016e0


	//   ....[35]....
        /*02c4*/ 	.word	0x00001730


	//   ....[36]....
        /*02c8*/ 	.word	0x00001740


	//   ....[37]....
        /*02cc*/ 	.word	0x00001790


	//   ....[38]....
        /*02d0*/ 	.word	0x000017a0


	//   ....[39]....
        /*02d4*/ 	.word	0x000017f0


	//   ....[40]....
        /*02d8*/ 	.word	0x00001800


	//   ....[41]....
        /*02dc*/ 	.word	0x00001890


	//   ....[42]....
        /*02e0*/ 	.word	0x000018a0


	//   ....[43]....
        /*02e4*/ 	.word	0x000018f0


	//   ....[44]....
        /*02e8*/ 	.word	0x00001900


	//   ....[45]....
        /*02ec*/ 	.word	0x00001950


	//   ....[46]....
        /*02f0*/ 	.word	0x00001960


	//   ....[47]....
        /*02f4*/ 	.word	0x000019b0


	//   ....[48]....
        /*02f8*/ 	.word	0x000019c0


	//   ....[49]....
        /*02fc*/ 	.word	0x00001a10


	//   ....[50]....
        /*0300*/ 	.word	0x00001a20


	//   ....[51]....
        /*0304*/ 	.word	0x00001ac0


	//   ....[52]....
        /*0308*/ 	.word	0x00001ad0


	//   ....[53]....
        /*030c*/ 	.word	0x00001b20


	//   ....[54]....
        /*0310*/ 	.word	0x00001b30


	//   ....[55]....
        /*0314*/ 	.word	0x00001b80


	//   ....[56]....
        /*0318*/ 	.word	0x00001b90


	//   ....[57]....
        /*031c*/ 	.word	0x00001be0


	//   ....[58]....
        /*0320*/ 	.word	0x00001bf0


	//   ....[59]....
        /*0324*/ 	.word	0x00001c40


	//   ....[60]....
        /*0328*/ 	.word	0x00001c50


	//   ....[61]....
        /*032c*/ 	.word	0x00001ce0


	//   ....[62]....
        /*0330*/ 	.word	0x00001cf0


	//   ....[63]....
        /*0334*/ 	.word	0x00001d40


	//   ....[64]....
        /*0338*/ 	.word	0x00001d50


	//   ....[65]....
        /*033c*/ 	.word	0x00001da0


	//   ....[66]....
        /*0340*/ 	.word	0x00001db0


	//   ....[67]....
        /*0344*/ 	.word	0x00001e10


	//   ....[68]....
        /*0348*/ 	.word	0x00001e20


	//   ....[69]....
        /*034c*/ 	.word	0x00001e90


	//   ....[70]....
        /*0350*/ 	.word	0x00001ed0


	//   ....[71]....
        /*0354*/ 	.word	0x00002130


	//   ....[72]....
        /*0358*/ 	.word	0x00002140


	//   ....[73]....
        /*035c*/ 	.word	0x00002190


	//   ....[74]....
        /*0360*/ 	.word	0x000021a0


	//   ....[75]....
        /*0364*/ 	.word	0x000021f0


	//   ....[76]....
        /*0368*/ 	.word	0x00002200


	//   ....[77]....
        /*036c*/ 	.word	0x00002250


	//   ....[78]....
        /*0370*/ 	.word	0x00002260


	//   ....[79]....
        /*0374*/ 	.word	0x000022b0


	//   ....[80]....
        /*0378*/ 	.word	0x000022c0


	//   ....[81]....
        /*037c*/ 	.word	0x00002530


	//   ....[82]....
        /*0380*/ 	.word	0x00002590


	//   ....[83]....
        /*0384*/ 	.word	0x000025b0


	//   ....[84]....
        /*0388*/ 	.word	0x000025e0


	//   ....[85]....
        /*038c*/ 	.word	0x00002610


	//----- nvinfo : EIATTR_EXIT_INSTR_OFFSETS
	.align		4
.L_3953:
        /*0390*/ 	.byte	0x04, 0x1c
        /*0392*/ 	.short	(.L_3955 - .L_3954)


	//   ....[0]....
.L_3954:
        /*0394*/ 	.word	0x000028e0


	//----- nvinfo : EIATTR_CRS_STACK_SIZE
	.align		4
.L_3955:
        /*0398*/ 	.byte	0x04, 0x1e
        /*039a*/ 	.short	(.L_3957 - .L_3956)
.L_3956:
        /*039c*/ 	.word	0x00000000


	//----- nvinfo : EIATTR_CBANK_PARAM_SIZE
	.align		4
.L_3957:
        /*03a0*/ 	.byte	0x03, 0x19
        /*03a2*/ 	.short	0x0060


	//----- nvinfo : EIATTR_PARAM_CBANK
	.align		4
        /*03a4*/ 	.byte	0x04, 0x0a
        /*03a6*/ 	.short	(.L_3959 - .L_3958)
	.align		4
.L_3958:
        /*03a8*/ 	.word	index@(.nv.constant0._ZN4vllm3moe44grouped_topk_fused_small_expert_count_kernelI6__halfS2_iLNS0_11ScoringFuncE1ELi512ELb0ELi8EEEvPT_PfPT1_PKT0_llllllbd)
        /*03ac*/ 	.short	0x0210
        /*03ae*/ 	.short	0x0060


	//----- nvinfo : EIATTR_SW_WAR
	.align		4
.L_3959:
        /*03b0*/ 	.byte	0x04, 0x36
        /*03b2*/ 	.short	(.L_3961 - .L_3960)
.L_3960:
        /*03b4*/ 	.word	0x00000008
.L_3961:


//--------------------- .nv.info._ZN4vllm3moe44grouped_topk_fused_small_expert_count_kernelI6__halfS2_iLNS0_11ScoringFuncE1ELi512ELb0ELi22EEEvPT_PfPT1_PKT0_llllllbd --------------------------
	.section	.nv.info._ZN4vllm3moe44grouped_topk_fused_small_expert_count_kernelI6__halfS2_iLNS0_11ScoringFuncE1ELi512ELb0ELi22EEEvPT_PfPT1_PKT0_llllllbd,"",@"SHT_CUDA_INFO"
	.sectionflags	@""
	.align	4


	//----- nvinfo : EIATTR_CUDA_API_VERSION
	.align		4
        /*0000*/ 	.byte	0x04, 0x37
        /*0002*/ 	.short	(.L_3963 - .L_3962)
.L_3962:
        /*0004*/ 	.word	0x00000082


	//----- nvinfo : EIATTR_KPARAM_INFO
	.align		4
.L_3963:
        /*0008*/ 	.byte	0x04, 0x17
        /*000a*/ 	.short	(.L_3965 - .L_3964)
.L_3964:
        /*000c*/ 	.word	0x00000000
        /*0010*/ 	.short	0x000b
        /*0012*/ 	.short	0x0058
        /*0014*/ 	.byte	0x00, 0xf0, 0x21, 0x00


	//----- nvinfo : EIATTR_KPARAM_INFO
	.align		4
.L_3965:
        /*0018*/ 	.byte	0x04, 0x17
        /*001a*/ 	.short	(.L_3967 - .L_3966)
.L_3966:
        /*001c*/ 	.word	0x00000000
        /*0020*/ 	.short	0x000a
        /*0022*/ 	.short	0x0050
        /*0024*/ 	.byte	0x00, 0xf0, 0x05, 0x00


	//----- nvinfo : EIATTR_KPARAM_INFO
	.align		4
.L_3967:
        /*0028*/ 	.byte	0x04, 0x17
        /*002a*/ 	.short	(.L_3969 - .L_3968)
.L_3968:
        /*002c*/ 	.word	0x00000000
        /*0030*/ 	.short	0x0009
        /*0032*/ 	.short	0x0048
        /*0034*/ 	.byte	0x00, 0xf0, 0x21, 0x00


	//----- nvinfo : EIATTR_KPARAM_INFO
	.align		4
.L_3969:
        /*0038*/ 	.byte	0x04, 0x17
        /*003a*/ 	.short	(.L_3971 - .L_3970)
.L_3970:
        /*003c*/ 	.word	0x00000000
        /*0040*/ 	.short	0x0008
        /*0042*/ 	.short	0x0040
        /*0044*/ 	.byte	0x00, 0xf0, 0x21, 0x00


	//----- nvinfo : EIATTR_KPARAM_INFO
	.align		4
.L_3971:
        /*0048*/ 	.byte	0x04, 0x17
        /*004a*/ 	.short	(.L_3973 - .L_3972)
.L_3972:
        /*004c*/ 	.word	0x00000000
        /*0050*/ 	.short	0x0007
        /*0052*/ 	.short	0x0038
        /*0054*/ 	.byte	0x00, 0xf0, 0x21, 0x00


	//----- nvinfo : EIATTR_KPARAM_INFO
	.align		4
.L_3973:
        /*0058*/ 	.byte	0x04, 0x17
        /*005a*/ 	.short	(.L_3975 - .L_3974)
.L_3974:
        /*005c*/ 	.word	0x00000000
        /*0060*/ 	.short	0x0006
        /*0062*/ 	.short	0x0030
        /*0064*/ 	.byte	0x00, 0xf0, 0x21, 0x00


	//----- nvinfo : EIATTR_KPARAM_INFO
	.align		4
.L_3975:
        /*0068*/ 	.byte	0x04, 0x17
        /*006a*/ 	.short	(.L_3977 - .L_3976)
.L_3976:
        /*006c*/ 	.word	0x00000000
        /*0070*/ 	.short	0x0005
        /*0072*/ 	.short	0x0028
        /*0074*/ 	.byte	0x00, 0xf0, 0x21, 0x00


	//----- nvinfo : EIATTR_KPARAM_INFO
	.align		4
.L_3977:
        /*0078*/ 	.byte	0x04, 0x17
        /*007a*/ 	.short	(.L_3979 - .L_3978)
.L_3978:
        /*007c*/ 	.word	0x00000000
        /*0080*/ 	.short	0x0004
        /*0082*/ 	.short	0x0020
        /*0084*/ 	.byte	0x00, 0xf0, 0x21, 0x00


	//----- nvinfo : EIATTR_KPARAM_INFO
	.align		4
.L_3979:
        /*0088*/ 	.byte	0x04, 0x17
        /*008a*/ 	.short	(.L_3981 - .L_3980)
.L_3980:
        /*008c*/ 	.word	0x00000000
        /*0090*/ 	.short	0x0003
        /*0092*/ 	.short	0x0018
        /*0094*/ 	.byte	0x00, 0xf0, 0x21, 0x00


	//----- nvinfo : EIATTR_KPARAM_INFO
	.align		4
.L_3981:
        /*0098*/ 	.byte	0x04, 0x17
        /*009a*/ 	.short	(.L_3983 - .L_3982)
.L_3982:
        /*009c*/ 	.word	0x00000000
        /*00a0*/ 	.short	0x0002
        /*00a2*/ 	.short	0x0010
        /*00a4*/ 	.byte	0x00, 0xf0, 0x21, 0x00


	//----- nvinfo : EIATTR_KPARAM_INFO
	.align		4
.L_3983:
        /*00a8*/ 	.byte	0x04, 0x17
        /*00aa*/ 	.short	(.L_3985 - .L_3984)
.L_3984:
        /*00ac*/ 	.word	0x00000000
        /*00b0*/ 	.short	0x0001
        /*00b2*/ 	.short	0x0008
        /*00b4*/ 	.byte	0x00, 0xf0, 0x21, 0x00


	//----- nvinfo : EIATTR_KPARAM_INFO
	.align		4
.L_3985:
        /*00b8*/ 	.byte	0x04, 0x17
        /*00ba*/ 	.short	(.L_3987 - .L_3986)
.L_3986:
        /*00bc*/ 	.word	0x00000000
        /*00c0*/ 	.short	0x0000
        /*00c2*/ 	.short	0x0000
        /*00c4*/ 	.byte	0x00, 0xf0, 0x21, 0x00


	//----- nvinfo : EIATTR_SPARSE_MMA_MASK
	.align		4
.L_3987:
        /*00c8*/ 	.byte	0x03, 0x50
        /*00ca*/ 	.short	0x0000


	//----- nvinfo : EIATTR_MAXREG_COUNT
	.align		4
        /*00cc*/ 	.byte	0x03, 0x1b
        /*00ce*/ 	.short	0x00ff


	//----- nvinfo : EIATTR_NUM_BARRIERS
	.align		4
        /*00d0*/ 	.byte	0x02, 0x4c
        /*00d2*/ 	.byte	0x01
	.zero		1


	//----- nvinfo : EIATTR_MERCURY_ISA_VERSION
	.align		4
        /*00d4*/ 	.byte	0x03, 0x5f
        /*00d6*/ 	.short	0x0101


	//----- nvinfo : EIATTR_COOP_GROUP_MASK_REGIDS
	.align		4
        /*00d8*/ 	.byte	0x04, 0x29
        /*00da*/ 	.short	(.L_3989 - .L_3988)


	//   ....[0]....
.L_3988:
        /*00dc*/ 	.word	0xffffffff


	//   ....[1]....
        /*00e0*/ 	.word	0xffffffff


	//   ....[2]....
        /*00e4*/ 	.word	0xffffffff


	//   ....[3]....
        /*00e8*/ 	.word	0xffffffff


	//   ....[4]....
        /*00ec*/ 	.word	0xffffffff


	//   ....[5]....
        /*00f0*/ 	.word	0xffffffff


	//   ....[6]....
        /*00f4*/ 	.word	0xffffffff


	//   ....[7]....
        /*00f8*/ 	.word	0xffffffff


	//   ....[8]....
        /*00fc*/ 	.word	0xffffffff


	//   ....[9]....
        /*0100*/ 	.word	0xffffffff


	//   ....[10]....
        /*0104*/ 	.word	0xffffffff


	//   ....[11]....
        /*0108*/ 	.word	0xffffffff


	//   ....[12]....
        /*010c*/ 	.word	0xffffffff


	//   ....[13]....
        /*0110*/ 	.word	0xffffffff


	//   ....[14]....
        /*0114*/ 	.word	0xffffffff


	//   ....[15]....
        /*0118*/ 	.word	0xffffffff


	//   ....[16]....
        /*011c*/ 	.word	0xffffffff


	//   ....[17]....
        /*0120*/ 	.word	0xffffffff


	//   ....[18]....
        /*0124*/ 	.word	0xffffffff


	//   ....[19]....
        /*0128*/ 	.word	0xffffffff


	//   ....[20]....
        /*012c*/ 	.word	0xffffffff


	//   ....[21]....
        /*0130*/ 	.word	0xffffffff


	//   ....[22]....
        /*0134*/ 	.word	0xffffffff


	//   ....[23]....
        /*0138*/ 	.word	0xffffffff


	//   ....[24]....
        /*013c*/ 	.word	0xffffffff


	//   ....[25]....
        /*0140*/ 	.word	0xffffffff


	//   ....[26]....
        /*0144*/ 	.word	0xffffffff


	//   ....[27]....
        /*0148*/ 	.word	0xffffffff


	//   ....[28]....
        /*014c*/ 	.word	0xffffffff


	//   ....[29]....
        /*0150*/ 	.word	0xffffffff


	//   ....[30]....
        /*0154*/ 	.word	0xffffffff


	//   ....[31]....
        /*0158*/ 	.word	0xffffffff


	//   ....[32]....
        /*015c*/ 	.word	0xffffffff


	//   ....[33]....
        /*0160*/ 	.word	0xffffffff


	//   ....[34]....
        /*0164*/ 	.word	0xffffffff


	//   ....[35]....
        /*0168*/ 	.word	0xffffffff


	//   ....[36]....
        /*016c*/ 	.word	0xffffffff


	//   ....[37]....
        /*0170*/ 	.word	0xffffffff


	//   ....[38]....
        /*0174*/ 	.word	0xffffffff


	//   ....[39]....
        /*0178*/ 	.word	0xffffffff


	//   ....[40]....
        /*017c*/ 	.word	0xffffffff


	//   ....[41]....
        /*0180*/ 	.word	0xffffffff


	//   ....[42]....
        /*0184*/ 	.word	0xffffffff


	//   ....[43]....
        /*0188*/ 	.word	0xffffffff


	//   ....[44]....
        /*018c*/ 	.word	0xffffffff


	//   ....[45]....
        /*0190*/ 	.word	0xffffffff


	//   ....[46]....
        /*0194*/ 	.word	0xffffffff


	//   ....[47]....
        /*0198*/ 	.word	0xffffffff


	//   ....[48]....
        /*019c*/ 	.word	0xffffffff


	//   ....[49]....
        /*01a0*/ 	.word	0xffffffff


	//   ....[50]....
        /*01a4*/ 	.word	0xffffffff


	//   ....[51]....
        /*01a8*/ 	.word	0xffffffff


	//   ....[52]....
        /*01ac*/ 	.word	0xffffffff


	//   ....[53]....
        /*01b0*/ 	.word	0xffffffff


	//   ....[54]....
        /*01b4*/ 	.word	0xffffffff


	//   ....[55]....
        /*01b8*/ 	.word	0xffffffff


	//   ....[56]....
        /*01bc*/ 	.word	0xffffffff


	//   ....[57]....
        /*01c0*/ 	.word	0xffffffff


	//   ....[58]....
        /*01c4*/ 	.word	0xffffffff


	//   ....[59]....
        /*01c8*/ 	.word	0xffffffff


	//   ....[60]....
        /*01cc*/ 	.word	0xffffffff


	//   ....[61]....
        /*01d0*/ 	.word	0xffffffff


	//   ....[62]....
        /*01d4*/ 	.word	0xffffffff


	//   ....[63]....
        /*01d8*/ 	.word	0xffffffff


	//   ....[64]....
        /*01dc*/ 	.word	0xffffffff


	//   ....[65]....
        /*01e0*/ 	.word	0xffffffff


	//----- nvinfo : EIATTR_COOP_GROUP_INSTR_OFFSETS
	.align		4
.L_3989:
        /*01e4*/ 	.byte	0x04, 0x28
        /*01e6*/ 	.short	(.L_3991 - .L_3990)


	//   ....[0]....
.L_3990:
        /*01e8*/ 	.word	0x00000240


	//   ....[1]....
        /*01ec*/ 	.word	0x000009f0


	//   ....[2]....
        /*01f0*/ 	.word	0x00000a20


	//   ....[3]....
        /*01f4*/ 	.word	0x00000aa0


	//   ....[4]....
        /*01f8*/ 	.word	0x00000ab0


	//   ....[5]....
        /*01fc*/ 	.word	0x00000b00


	//   ....[6]....
        /*0200*/ 	.word	0x00000b10


	//   ....[7]....
        /*0204*/ 	.word	0x00000b60


	//   ....[8]....
        /*0208*/ 	.word	0x00000b70


	//   ....[9]....
        /*020c*/ 	.word	0x00000bc0


	//   ....[10]....
        /*0210*/ 	.word	0x00000bd0


	//   ....[11]....
        /*0214*/ 	.word	0x00000c90


	//   ....[12]....
        /*0218*/ 	.word	0x00000cc0


	//   ....[13]....
        /*021c*/ 	.word	0x00000d40


	//   ....[14]....
        /*0220*/ 	.word	0x00000d50


	//   ....[15]....
        /*0224*/ 	.word	0x00000da0


	//   ....[16]....
        /*0228*/ 	.word	0x00000db0


	//   ....[17]....
        /*022c*/ 	.word	0x00000e00


	//   ....[18]....
        /*0230*/ 	.word	0x00000e10


	//   ....[19]....
        /*0234*/ 	.word	0x00000e70


	//   ....[20]....
        /*0238*/ 	.word	0x00000e90


	//   ....[21]....
        /*023c*/ 	.word	0x00001010


	//   ....[22]....
        /*0240*/ 	.word	0x00001020


	//   ....[23]....
        /*0244*/ 	.word	0x00001070


	//   ....[24]....
        /*0248*/ 	.word	0x00001080


	//   ....[25]....
        /*024c*/ 	.word	0x000010d0


	//   ....[26]....
        /*0250*/ 	.word	0x000010e0


	//   ....[27]....
        /*0254*/ 	.word	0x00001130


	//   ....[28]....
        /*0258*/ 	.word	0x00001140


	//   ....[29]....
        /*025c*/ 	.word	0x00001190


	//   ....[30]....
        /*0260*/ 	.word	0x000011a0


	//   ....[31]....
        /*0264*/ 	.word	0x00001930


	//   ....[32]....
        /*0268*/ 	.word	0x00001950


	//   ....[33]....
        /*026c*/ 	.word	0x000019a0


	//   ....[34]....
        /*0270*/ 	.word	0x000019b0


	//   ....[35]....
        /*0274*/ 	.word	0x00001a00


	//   ....[36]....
        /*0278*/ 	.word	0x00001a10


	//   ....[37]....
        /*027c*/ 	.word	0x00001a70


	//   ....[38]....
        /*0280*/ 	.word	0x00001aa0


	//   ....[39]....
        /*0284*/ 	.word	0x00001af0


	//   ....[40]....
        /*0288*/ 	.word	0x00001b00


	//   ....[41]....
        /*028c*/ 	.word	0x00001bc0


	//   ....[42]....
        /*0290*/ 	.word	0x00001be0


	//   ....[43]....
        /*0294*/ 	.word	0x00001c30


	//   ....[44]....
        /*0298*/ 	.word	0x00001c40


	//   ....[45]....
        /*029c*/ 	.word	0x00001c90


	//   ....[46]....
        /*02a0*/ 	.word	0x00001ca0


	//   ....[47]....
        /*02a4*/ 	.word	0x00001cf0


	//   ....[48]....
        /*02a8*/ 	.word	0x00001d00


	//   ....[49]....
        /*02ac*/ 	.word	0x00001d70


	//   ....[50]....
        /*02b0*/ 	.word	0x00001da0


	//   ....[51]....
        /*02b4*/ 	.word	0x00001f10


	//   ....[52]....
        /*02b8*/ 	.word	0x00001f20


	//   ....[53]....
        /*02bc*/ 	.word	0x00001f70


	//   ....[54]....
        /*02c0*/ 	.word	0x00001f80


	//   ....[55]....
        /*02c4*/ 	.word	0x00001fd0


	//   ....[56]....
        /*02c8*/ 	.word	0x00001fe0


	//   ....[57]....
        /*02cc*/ 	.word	0x00002030


	//   ....[58]....
        /*02d0*/ 	.word	0x00002040


	//   ....[59]....
        /*02d4*/ 	.word	0x00002090


	//   ....[60]....
        /*02d8*/ 	.word	0x000020a0


	//   ....[61]....
        /*02dc*/ 	.word	0x000022c0


	//   ....[62]....
        /*02e0*/ 	.word	0x00002320


	//   ....[63]....
        /*02e4*/ 	.word	0x00002340


	//   ....[64]....
        /*02e8*/ 	.word	0x00002370


	//   ....[65]....
        /*02ec*/ 	.word	0x000023a0


	//----- nvinfo : EIATTR_EXIT_INSTR_OFFSETS
	.align		4
.L_3991:
        /*02f0*/ 	.byte	0x04, 0x1c
        /*02f2*/ 	.short	(.L_3993 - .L_3992)


	//   ....[0]....
.L_3992:
        /*02f4*/ 	.word	0x00002670


	//----- nvinfo : EIATTR_CRS_STACK_SIZE
	.align		4
.L_3993:
        /*02f8*/ 	.byte	0x04, 0x1e
        /*02fa*/ 	.short	(.L_3995 - .L_3994)
.L_3994:
        /*02fc*/ 	.word	0x00000000


	//----- nvinfo : EIATTR_CBANK_PARAM_SIZE
	.align		4
.L_3995:
        /*0300*/ 	.byte	0x03, 0x19
        /*0302*/ 	.short	0x0060


	//----- nvinfo : EIATTR_PARAM_CBANK
	.align		4
        /*0304*/ 	.byte	0x04, 0x0a
        /*0306*/ 	.short	(.L_3997 - .L_3996)
	.align		4
.L_3996:
        /*0308*/ 	.word	index@(.nv.constant0._ZN4vllm3moe44grouped_topk_fused_small_expert_count_kernelI6__halfS2_iLNS0_11ScoringFuncE1ELi512ELb0ELi22EEEvPT_PfPT1_PKT0_llllllbd)
        /*030c*/ 	.short	0x0210
        /*030e*/ 	.short	0x0060


	//----- nvinfo : EIATTR_SW_WAR
	.align		4
.L_3997:
        /*0310*/ 	.byte	0x04, 0x36
        /*0312*/ 	.short	(.L_3999 - .L_3998)
.L_3998:
        /*0314*/ 	.word	0x00000008
.L_3999:


//--------------------- .nv.info._ZN4vllm3moe44grouped_topk_fused_small_expert_count_kernelI6__halfS2_iLNS0_11ScoringFuncE1ELi256ELb1ELi8EEEvPT_PfPT1_PKT0_llllllbd --------------------------
	.section	.nv.info._ZN4vllm3moe44grouped_topk_fused_small_expert_count_kernelI6__halfS2_iLNS0_11ScoringFuncE1ELi256ELb1ELi8EEEvPT_PfPT1_PKT0_llllllbd,"",@"SHT_CUDA_INFO"
	.sectionflags	@""
	.align	4


	//----- nvinfo : EIATTR_CUDA_API_VERSION
	.align		4
        /*0000*/ 	.byte	0x04, 0x37
        /*0002*/ 	.short	(.L_4001 - .L_4000)
.L_4000:
        /*0004*/ 	.word	0x00000082


	//----- nvinfo : EIATTR_KPARAM_INFO
	.align		4
.L_4001:
        /*0008*/ 	.byte	0x04, 0x17
        /*000a*/ 	.short	(.L_4003 - .L_4002)
.L_4002:
        /*000c*/ 	.word	0x00000000
        /*0010*/ 	.short	0x000b
        /*0012*/ 	.short	0x0058
        /*0014*/ 	.byte	0x00, 0xf0, 0x21, 0x00


	//----- nvinfo : EIATTR_KPARAM_INFO
	.align		4
.L_4003:
        /*0018*/ 	.byte	0x04, 0x17
        /*001a*/ 	.short	(.L_4005 - .L_4004)
.L_4004:
        /*001c*/ 	.word	0x00000000
        /*0020*/ 	.short	0x000a
        /*0022*/ 	.short	0x0050
        /*0024*/ 	.byte	0x00, 0xf0, 0x05, 0x00


	//----- nvinfo : EIATTR_KPARAM_INFO
	.align		4
.L_4005:
        /*0028*/ 	.byte	0x04, 0x17
        /*002a*/ 	.short	(.L_4007 - .L_4006)
.L_4006:
        /*002c*/ 	.word	0x00000000
        /*0030*/ 	.short	0x0009
        /*0032*/ 	.short	0x0048
        /*0034*/ 	.byte	0x00, 0xf0, 0x21, 0x00


	//----- nvinfo : EIATTR_KPARAM_INFO
	.align		4
.L_4007:
        /*0038*/ 	.byte	0x04, 0x17
        /*003a*/ 	.short	(.L_4009 - .L_4008)
.L_4008:
        /*003c*/ 	.word	0x00000000
        /*0040*/ 	.short	0x0008
        /*0042*/ 	.short	0x0040
        /*0044*/ 	.byte	0x00, 0xf0, 0x21, 0x00


	//----- nvinfo : EIATTR_KPARAM_INFO
	.align		4
.L_4009:
        /*0048*/ 	.byte	0x04, 0x17
        /*004a*/ 	.short	(.L_4011 - .L_4010)
.L_4010:
        /*004c*/ 	.word	0x00000000
        /*0050*/ 	.short	0x0007
        /*0052*/ 	.short	0x0038
        /*0054*/ 	.byte	0x00, 0xf0, 0x21, 0x00


	//----- nvinfo : EIATTR_KPARAM_INFO
	.align		4
.L_4011:
        /*0058*/ 	.byte	0x04, 0x17
        /*005a*/ 	.short	(.L_4013 - .L_4012)
.L_4012:
        /*005c*/ 	.word	0x00000000
        /*0060*/ 	.short	0x0006
        /*0062*/ 	.short	0x0030
        /*0064*/ 	.byte	0x00, 0xf0, 0x21, 0x00


	//----- nvinfo : EIATTR_KPARAM_INFO
	.align		4
.L_4013:
        /*0068*/ 	.byte	0x04, 0x17
        /*006a*/ 	.short	(.L_4015 - .L_4014)
.L_4014:
        /*006c*/ 	.word	0x00000000
        /*0070*/ 	.short	0x0005
        /*0072*/ 	.short	0x0028
        /*0074*/ 	.byte	0x00, 0xf0, 0x21, 0x00


	//----- nvinfo : EIATTR_KPARAM_INFO
	.align		4
.L_4015:
        /*0078*/ 	.byte	0x04, 0x17
        /*007a*/ 	.short	(.L_4017 - .L_4016)
.L_4016:
        /*007c*/ 	.word	0x00000000
        /*0080*/ 	.short	0x0004
        /*0082*/ 	.short	0x0020
        /*0084*/ 	.byte	0x00, 0xf0, 0x21, 0x00


	//----- nvinfo : EIATTR_KPARAM_INFO
	.align		4
.L_4017:
        /*0088*/ 	.byte	0x04, 0x17
        /*008a*/ 	.short	(.L_4019 - .L_4018)
.L_4018:
        /*008c*/ 	.word	0x00000000
        /*0090*/ 	.short	0x0003
        /*0092*/ 	.short	0x0018
        /*0094*/ 	.byte	0x00, 0xf0, 0x21, 0x00


	//----- nvinfo : EIATTR_KPARAM_INFO
	.align		4
.L_4019:
        /*0098*/ 	.byte	0x04, 0x17
        /*009a*/ 	.short	(.L_4021 - .L_4020)
.L_4020:
        /*009c*/ 	.word	0x00000000
        /*00a0*/ 	.short	0x0002
        /*00a2*/ 	.short	0x0010
        /*00a4*/ 	.byte	0x00, 0xf0, 0x21, 0x00


	//----- nvinfo : EIATTR_KPARAM_INFO
	.align		4
.L_4021:
        /*00a8*/ 	.byte	0x04, 0x17
        /*00aa*/ 	.short	(.L_4023 - .L_4022)
.L_4022:
        /*00ac*/ 	.word	0x00000000
        /*00b0*/ 	.short	0x0001
        /*00b2*/ 	.short	0x0008
        /*00b4*/ 	.byte	0x00, 0xf0, 0x21, 0x00


	//----- nvinfo : EIATTR_KPARAM_INFO
	.align		4
.L_4023:
        /*00b8*/ 	.byte	0x04, 0x17
        /*00ba*/ 	.short	(.L_4025 - .L_4024)
.L_4024:
        /*00bc*/ 	.word	0x00000000
        /*00c0*/ 	.short	0x0000
        /*00c2*/ 	.short	0x0000
        /*00c4*/ 	.byte	0x00, 0xf0, 0x21, 0x00


	//----- nvinfo : EIATTR_SPARSE_MMA_MASK
	.align		4
.L_4025:
        /*00c8*/ 	.byte	0x03, 0x50
        /*00ca*/ 	.short	0x0000


	//----- nvinfo : EIATTR_MAXREG_COUNT
	.align		4
        /*00cc*/ 	.byte	0x03, 0x1b
        /*00ce*/ 	.short	0x00ff


	//----- nvinfo : EIATTR_NUM_BARRIERS
	.align		4
        /*00d0*/ 	.byte	0x02, 0x4c
        /*00d2*/ 	.byte	0x01
	.zero		1


	//----- nvinfo : EIATTR_MERCURY_ISA_VERSION
	.align		4
        /*00d4*/ 	.byte	0x03, 0x5f
        /*00d6*/ 	.short	0x0101


	//----- nvinfo : EIATTR_COOP_GROUP_MASK_REGIDS
	.align		4
        /*00d8*/ 	.byte	0x04, 0x29
        /*00da*/ 	.short	(.L_4027 - .L_4026)


	//   ....[0]....
.L_4026:
        /*00dc*/ 	.word	0xffffffff


	//   ....[1]....
        /*00e0*/ 	.word	0xffffffff


	//   ....[2]....
        /*00e4*/ 	.word	0xffffffff


	//   ....[3]....
        /*00e8*/ 	.word	0xffffffff


	//   ....[4]....
        /*00ec*/ 	.word	0xffffffff


	//   ....[5]....
        /*00f0*/ 	.word	0xffffffff


	//   ....[6]....
        /*00f4*/ 	.word	0xffffffff


	//   ....[7]....
        /*00f8*/ 	.word	0xffffffff


	//   ....[8]....
        /*00fc*/ 	.word	0xffffffff


	//   ....[9]....
        /*0100*/ 	.word	0xffffffff


	//   ....[10]....
        /*0104*/ 	.word	0xffffffff


	//   ....[11]....
        /*0108*/ 	.word	0xffffffff


	//   ....[12]....
        /*010c*/ 	.word	0xffffffff


	//   ....[13]....
        /*0110*/ 	.word	0xffffffff


	//   ....[14]....
        /*0114*/ 	.word	0xffffffff


	//   ....[15]....
        /*0118*/ 	.word	0xffffffff


	//   ....[16]....
        /*011c*/ 	.word	0xffffffff


	//   ....[17]....
        /*0120*/ 	.word	0xffffffff


	//   ....[18]....
        /*0124*/ 	.word	0xffffffff


	//   ....[19]....
        /*0128*/ 	.word	0xffffffff


	//   ....[20]....
        /*012c*/ 	.word	0xffffffff


	//   ....[21]....
        /*0130*/ 	.word	0xffffffff


	//   ....[22]....
        /*0134*/ 	.word	0xffffffff


	//   ....[23]....
        /*0138*/ 	.word	0xffffffff


	//   ....[24]....
        /*013c*/ 	.word	0xffffffff


	//   ....[25]....
        /*0140*/ 	.word	0xffffffff


	//   ....[26]....
        /*0144*/ 	.word	0xffffffff


	//   ....[27]....
        /*0148*/ 	.word	0xffffffff


	//   ....[28]....
        /*014c*/ 	.word	0xffffffff


	//   ....[29]....
        /*0150*/ 	.word	0xffffffff


	//   ....[30]....
        /*0154*/ 	.word	0xffffffff


	//   ....[31]....
        /*0158*/ 	.word	0xffffffff


	//   ....[32]....
        /*015c*/ 	.word	0xffffffff


	//   ....[33]....
        /*0160*/ 	.word	0xffffffff


	//   ....[34]....
        /*0164*/ 	.word	0xffffffff


	//   ....[35]....
        /*0168*/ 	.word	0xffffffff


	//   ....[36]....
        /*016c*/ 	.word	0xffffffff


	//   ....[37]....
        /*0170*/ 	.word	0xffffffff


	//   ....[38]....
        /*0174*/ 	.word	0xffffffff


	//   ....[39]....
        /*0178*/ 	.word	0xffffffff


	//   ....[40]....
        /*017c*/ 	.word	0xffffffff


	//   ....[41]....
        /*0180*/ 	.word	0xffffffff


	//   ....[42]....
        /*0184*/ 	.word	0xffffffff


	//   ....[43]....
        /*0188*/ 	.word	0xffffffff


	//   ....[44]....
        /*018c*/ 	.word	0xffffffff


	//   ....[45]....
        /*0190*/ 	.word	0xffffffff


	//   ....[46]....
        /*0194*/ 	.word	0xffffffff


	//   ....[47]....
        /*0198*/ 	.word	0xffffffff


	//   ....[48]....
        /*019c*/ 	.word	0xffffffff


	//   ....[49]....
        /*01a0*/ 	.word	0xffffffff


	//   ....[50]....
        /*01a4*/ 	.word	0xffffffff


	//   ....[51]....
        /*01a8*/ 	.word	0xffffffff


	//   ....[52]....
        /*01ac*/ 	.word	0xffffffff


	//   ....[53]....
        /*01b0*/ 	.word	0xffffffff


	//   ....[54]....
        /*01b4*/ 	.word	0xffffffff


	//   ....[55]....
        /*01b8*/ 	.word	0xffffffff


	//   ....[56]....
        /*01bc*/ 	.word	0xffffffff


	//   ....[57]....
        /*01c0*/ 	.word	0xffffffff


	//   ....[58]....
        /*01c4*/ 	.word	0xffffffff


	//   ....[59]....
        /*01c8*/ 	.word	0xffffffff


	//   ....[60]....
        /*01cc*/ 	.word	0xffffffff


	//   ....[61]....
        /*01d0*/ 	.word	0xffffffff


	//   ....[62]....
        /*01d4*/ 	.word	0xffffffff


	//   ....[63]....
        /*01d8*/ 	.word	0xffffffff


	//   ....[64]....
        /*01dc*/ 	.word	0xffffffff


	//   ....[65]....
        /*01e0*/ 	.word	0xffffffff


	//   ....[66]....
        /*01e4*/ 	.word	0xffffffff


	//   ....[67]....
        /*01e8*/ 	.word	0xffffffff


	//   ....[68]....
        /*01ec*/ 	.word	0xffffffff


	//   ....[69]....
        /*01f0*/ 	.word	0xffffffff


	//   ....[70]....
        /*01f4*/ 	.word	0xffffffff


	//   ....[71]....
        /*01f8*/ 	.word	0xffffffff


	//   ....[72]....
        /*01fc*/ 	.word	0xffffffff


	//   ....[73]....
        /*0200*/ 	.word	0xffffffff


	//   ....[74]....
        /*0204*/ 	.word	0xffffffff


	//   ....[75]....
        /*0208*/ 	.word	0xffffffff


	//   ....[76]....
        /*020c*/ 	.word	0xffffffff


	//   ....[77]....
        /*0210*/ 	.word	0xffffffff


	//   ....[78]....
        /*0214*/ 	.word	0xffffffff


	//   ....[79]....
        /*0218*/ 	.word	0xffffffff


	//   ....[80]....
        /*021c*/ 	.word	0xffffffff


	//   ....[81]....
        /*0220*/ 	.word	0xffffffff


	//   ....[82]....
        /*0224*/ 	.word	0xffffffff


	//   ....[83]....
        /*0228*/ 	.word	0xffffffff


	//   ....[84]....
        /*022c*/ 	.word	0xffffffff


	//   ....[85]....
        /*0230*/ 	.word	0xffffffff


	//   ....[86]....
        /*0234*/ 	.word	0xffffffff


	//   ....[87]....
        /*0238*/ 	.word	0xffffffff


	//   ....[88]....
        /*023c*/ 	.word	0xffffffff


	//   ....[89]....
        /*0240*/ 	.word	0xffffffff


	//   ....[90]....
        /*0244*/ 	.word	0xffffffff


	//   ....[91]....
        /*0248*/ 	.word	0xffffffff


	//----- nvinfo : EIATTR_COOP_GROUP_INSTR_OFFSETS
	.align		4
.L_4027:
        /*024c*/ 	.byte	0x04, 0x28
        /*024e*/ 	.short	(.L_4029 - .L_4028)


	//   ....[0]....
.L_4028:
        /*0250*/ 	.word	0x00000060


	//   ....[1]....
        /*0254*/ 	.word	0x00000250


	//   ....[2]....
        /*0258*/ 	.word	0x00000310


	//   ....[3]....
        /*025c*/ 	.word	0x00000350


	//   ....[4]....
        /*0260*/ 	.word	0x00000360


	//   ....[5]....
        /*0264*/ 	.word	0x000003b0


	//   ....[6]....
        /*0268*/ 	.word	0x000003c0


	//   ....[7]....
        /*026c*/ 	.word	0x00000420


	//   ....[8]....
        /*0270*/ 	.word	0x00000430


	//   ....[9]....
        /*0274*/ 	.word	0x00000480


	//   ....[10]....
        /*0278*/ 	.word	0x00000490


	//   ....[11]....
        /*027c*/ 	.word	0x00000530


	//   ....[12]....
        /*0280*/ 	.word	0x00000570


	//   ....[13]....
        /*0284*/ 	.word	0x00000580


	//   ....[14]....
        /*0288*/ 	.word	0x000005e0


	//   ....[15]....
        /*028c*/ 	.word	0x000005f0


	//   ....[16]....
        /*0290*/ 	.word	0x00000650


	//   ....[17]....
        /*0294*/ 	.word	0x00000660


	//   ....[18]....
        /*0298*/ 	.word	0x00000700


	//   ....[19]....
        /*029c*/ 	.word	0x00000730


	//   ....[20]....
        /*02a0*/ 	.word	0x000009b0


	//   ....[21]....
        /*02a4*/ 	.word	0x000009c0


	//   ....[22]....
        /*02a8*/ 	.word	0x00000a10


	//   ....[23]....
        /*02ac*/ 	.word	0x00000a20


	//   ....[24]....
        /*02b0*/ 	.word	0x00000a70


	//   ....[25]....
        /*02b4*/ 	.word	0x00000a80


	//   ....[26]....
        /*02b8*/ 	.word	0x00000ad0


	//   ....[27]....
        /*02bc*/ 	.word	0x00000ae0


	//   ....[28]....
        /*02c0*/ 	.word	0x00000b30


	//   ....[29]....
        /*02c4*/ 	.word	0x00000b40


	//   ....[30]....
        /*02c8*/ 	.word	0x00000be0


	//   ....[31]....
        /*02cc*/ 	.word	0x00000c20


	//   ....[32]....
        /*02d0*/ 	.word	0x00000c30


	//   ....[33]....
        /*02d4*/ 	.word	0x00000c80


	//   ....[34]....
        /*02d8*/ 	.word	0x00000c90


	//   ....[35]....
        /*02dc*/ 	.word	0x00000ce0


	//   ....[36]....
        /*02e0*/ 	.word	0x00000cf0


	//   ....[37]....
        /*02e4*/ 	.word	0x00000d40


	//   ....[38]....
        /*02e8*/ 	.word	0x00000d50


	//   ....[39]....
        /*02ec*/ 	.word	0x00000dd0


	//   ....[40]....
        /*02f0*/ 	.word	0x00000e10


	//   ....[41]....
        /*02f4*/ 	.word	0x00000e20


	//   ....[42]....
        /*02f8*/ 	.word	0x00000e70


	//   ....[43]....
        /*02fc*/ 	.word	0x00000e80


	//   ....[44]....
        /*0300*/ 	.word	0x00000ed0


	//   ....[45]....
        /*0304*/ 	.word	0x00000ee0


	//   ....[46]....
        /*0308*/ 	.word	0x00000f30


	//   ....[47]....
        /*030c*/ 	.word	0x00000f40


	//   ....[48]....
        /*0310*/ 	.word	0x00000fc0


	//   ....[49]....
        /*0314*/ 	.word	0x00001000


	//   ....[50]....
        /*0318*/ 	.word	0x00001010


	//   ....[51]....
        /*031c*/ 	.word	0x00001060


	//   ....[52]....
        /*0320*/ 	.word	0x00001070


	//   ....[53]....
        /*0324*/ 	.word	0x000010d0


	//   ....[54]....
        /*0328*/ 	.word	0x000010e0


	//   ....[55]....
        /*032c*/ 	.word	0x00001190


	//   ....[56]....
        /*0330*/ 	.word	0x000011e0


	//   ....[57]....
        /*0334*/ 	.word	0x00001940


	//   ....[58]....
        /*0338*/ 	.word	0x00001970


	//   ....[59]....
        /*033c*/ 	.word	0x000019f0


	//   ....[60]....
        /*0340*/ 	.word	0x00001a00


	//   ....[61]....
        /*0344*/ 	.word	0x00001a50


	//   ....[62]....
        /*0348*/ 	.word	0x00001a60


	//   ....[63]....
        /*034c*/ 	.word	0x00001ab0


	//   ....[64]....
        /*0350*/ 	.word	0x00001ac0


	//   ....[65]....
        /*0354*/ 	.word	0x00001b10


	//   ....[66]....
        /*0358*/ 	.word	0x00001b20


	//   ....[67]....
        /*035c*/ 	.word	0x00001bd0


	//   ....[68]....
        /*0360*/ 	.word	0x00001c00


	//   ....[69]....
        /*0364*/ 	.word	0x00001c80


	//   ....[70]....
        /*0368*/ 	.word	0x00001c90


	//   ....[71]....
        /*036c*/ 	.word	0x00001ce0


	//   ....[72]....
        /*0370*/ 	.word	0x00001cf0


	//   ....[73]....
        /*0374*/ 	.word	0x00001d40


	//   ....[74]....
        /*0378*/ 	.word	0x00001d50


	//   ....[75]....
        /*037c*/ 	.word	0x00001dc0


	//   ....[76]....
        /*0380*/ 	.word	0x00001dd0


	//   ....[77]....
        /*0384*/ 	.word	0x00001ec0


	//   ....[78]....
        /*0388*/ 	.word	0x00001ed0


	//   ....[79]....
        /*038c*/ 	.word	0x00001f20


	//   ....[80]....
        /*0390*/ 	.word	0x00001f30


	//   ....[81]....
        /*0394*/ 	.word	0x00001f80


	//   ....[82]....
        /*0398*/ 	.word	0x00001f90


	//   ....[83]....
        /*039c*/ 	.word	0x00001fe0


	//   ....[84]....
        /*03a0*/ 	.word	0x00001ff0


	//   ....[85]....
        /*03a4*/ 	.word	0x00002040


	//   ....[86]....
        /*03a8*/ 	.word	0x00002050


	//   ....[87]....
        /*03ac*/ 	.word	0x00002240


	//   ....[88]....
        /*03b0*/ 	.word	0x000022a0


	//   ....[89]....
        /*03b4*/ 	.word	0x000022c0


	//   ....[90]....
        /*03b8*/ 	.word	0x000022f0


	//   ....[91]....
        /*03bc*/ 	.word	0x00002320


	//----- nvinfo : EIATTR_EXIT_INSTR_OFFSETS
	.align		4
.L_4029:
        /*03c0*/ 	.byte	0x04, 0x1c
        /*03c2*/ 	.short	(.L_4031 - .L_4030)


	//   ....[0]....
.L_4030:
        /*03c4*/ 	.word	0x000000a0


	//   ....[1]....
        /*03c8*/ 	.word	0x000025f0


	//----- nvinfo : EIATTR_CRS_STACK_SIZE
	.align		4
.L_4031:
        /*03cc*/ 	.byte	0x04, 0x1e
        /*03ce*/ 	.short	(.L_4033 - .L_4032)
.L_4032:
        /*03d0*/ 	.word	0x00000000


	//----- nvinfo : EIATTR_CBANK_PARAM_SIZE
	.align		4
.L_4033:
        /*03d4*/ 	.byte	0x03, 0x19
        /*03d6*/ 	.short	0x0060


	//----- nvinfo : EIATTR_PARAM_CBANK
	.align		4
        /*03d8*/ 	.byte	0x04, 0x0a
        /*03da*/ 	.short	(.L_4035 - .L_4034)
	.align		4
.L_4034:
        /*03dc*/ 	.word	index@(.nv.constant0._ZN4vllm3moe44grouped_topk_fused_small_expert_count_kernelI6__halfS2_iLNS0_11ScoringFuncE1ELi256ELb1ELi8EEEvPT_PfPT1_PKT0_llllllbd)
        /*03e0*/ 	.short	0x0210
        /*03e2*/ 	.short	0x0060


	//----- nvinfo : EIATTR_SW_WAR
	.align		4
.L_4035:
        /*03e4*/ 	.byte	0x04, 0x36
        /*03e6*/ 	.short	(.L_4037 - .L_4036)
.L_4036:
        /*03e8*/ 	.word	0x00000008
.L_4037:


//--------------------- .nv.info._ZN4vllm3moe25grouped_topk_fused_kernelI6__halffiLNS0_11ScoringFuncE1EEEvPT_PfPT1_PKT0_lllllbd --------------------------
	.section	.nv.info._ZN4vllm3moe25grouped_topk_fused_kernelI6__halffiLNS0_11ScoringFuncE1EEEvPT_PfPT1_PKT0_lllllbd,"",@"SHT_CUDA_INFO"
	.sectionflags	@""
	.align	4


	//----- nvinfo : EIATTR_CUDA_API_VERSION
	.align		4
        /*0000*/ 	.byte	0x04, 0x37
        /*0002*/ 	.short	(.L_4039 - .L_4038)
.L_4038:
        /*0004*/ 	.word	0x00000082


	//----- nvinfo : EIATTR_KPARAM_INFO
	.align		4
.L_4039:
        /*0008*/ 	.byte	0x04, 0x17
        /*000a*/ 	.short	(.L_4041 - .L_4040)
.L_4040:
        /*000c*/ 	.word	0x00000000
        /*0010*/ 	.short	0x000a
        /*0012*/ 	.short	0x0050
        /*0014*/ 	.byte	0x00, 0xf0, 0x21, 0x00


	//----- nvinfo : EIATTR_KPARAM_INFO
	.align		4
.L_4041:
        /*0018*/ 	.byte	0x04, 0x17
        /*001a*/ 	.short	(.L_4043 - .L_4042)
.L_4042:
        /*001c*/ 	.word	0x00000000
        /*0020*/ 	.short	0x0009
        /*0022*/ 	.short	0x0048
        /*0024*/ 	.byte	0x00, 0xf0, 0x05, 0x00


	//----- nvinfo : EIATTR_KPARAM_INFO
	.align		4
.L_4043:
        /*0028*/ 	.byte	0x04, 0x17
        /*002a*/ 	.short	(.L_4045 - .L_4044)
.L_4044:
        /*002c*/ 	.word	0x00000000
        /*0030*/ 	.short	0x0008
        /*0032*/ 	.short	0x0040
        /*0034*/ 	.byte	0x00, 0xf0, 0x21, 0x00


	//----- nvinfo : EIATTR_KPARAM_INFO
	.align		4
.L_4045:
        /*0038*/ 	.byte	0x04, 0x17
        /*003a*/ 	.short	(.L_4047 - .L_4046)
.L_4046:
        /*003c*/ 	.word	0x00000000
        /*0040*/ 	.short	0x0007
        /*0042*/ 	.short	0x0038
        /*0044*/ 	.byte	0x00, 0xf0, 0x21, 0x00


	//----- nvinfo : EIATTR_KPARAM_INFO
	.align		4
.L_4047:
        /*0048*/ 	.byte	0x04, 0x17
        /*004a*/ 	.short	(.L_4049 - .L_4048)
.L_4048:
        /*004c*/ 	.word	0x00000000
        /*0050*/ 	.short	0x0006
        /*0052*/ 	.short	0x0030
        /*0054*/ 	.byte	0x00, 0xf0, 0x21, 0x00


	//----- nvinfo : EIATTR_KPARAM_INFO
	.align		4
.L_4049:
        /*0058*/ 	.byte	0x04, 0x17
        /*005a*/ 	.short	(.L_4051 - .L_4050)
.L_4050:
        /*005c*/ 	.word	0x00000000
        /*0060*/ 	.short	0x0005
        /*0062*/ 	.short	0x0028
        /*0064*/ 	.byte	0x00, 0xf0, 0x21, 0x00


	//----- nvinfo : EIATTR_KPARAM_INFO
	.align		4
.L_4051:
        /*0068*/ 	.byte	0x04, 0x17
        /*006a*/ 	.short	(.L_4053 - .L_4052)
.L_4052:
        /*006c*/ 	.word	0x00000000
        /*0070*/ 	.short	0x0004
        /*0072*/ 	.short	0x0020
        /*0074*/ 	.byte	0x00, 0xf0, 0x21, 0x00


	//----- nvinfo : EIATTR_KPARAM_INFO
	.align		4
.L_4053:
        /*0078*/ 	.byte	0x04, 0x17
        /*007a*/ 	.short	(.L_4055 - .L_4054)
.L_4054:
        /*007c*/ 	.word	0x00000000
        /*0080*/ 	.short	0x0003
        /*0082*/ 	.short	0x0018
        /*0084*/ 	.byte	0x00, 0xf0, 0x21, 0x00


	//----- nvinfo : EIATTR_KPARAM_INFO
	.align		4
.L_4055:
        /*0088*/ 	.byte	0x04, 0x17
        /*008a*/ 	.short	(.L_4057 - .L_4056)
.L_4056:
        /*008c*/ 	.word	0x00000000
        /*0090*/ 	.short	0x0002
        /*0092*/ 	.short	0x0010
        /*0094*/ 	.byte	0x00, 0xf0, 0x21, 0x00


	//----- nvinfo : EIATTR_KPARAM_INFO
	.align		4
.L_4057:
        /*0098*/ 	.byte	0x04, 0x17
        /*009a*/ 	.short	(.L_4059 - .L_4058)
.L_4058:
        /*009c*/ 	.word	0x00000000
        /*00a0*/ 	.short	0x0001
        /*00a2*/ 	.short	0x0008
        /*00a4*/ 	.byte	0x00, 0xf0, 0x21, 0x00


	//----- nvinfo : EIATTR_KPARAM_INFO
	.align		4
.L_4059:
        /*00a8*/ 	.byte	0x04, 0x17
        /*00aa*/ 	.short	(.L_4061 - .L_4060)
.L_4060:
        /*00ac*/ 	.word	0x00000000
        /*00b0*/ 	.short	0x0000
        /*00b2*/ 	.short	0x0000
        /*00b4*/ 	.byte	0x00, 0xf0, 0x21, 0x00


	//----- nvinfo : EIATTR_SPARSE_MMA_MASK
	.align		4
.L_4061:
        /*00b8*/ 	.byte	0x03, 0x50
        /*00ba*/ 	.short	0x0000


	//----- nvinfo : EIATTR_MAXREG_COUNT
	.align		4
        /*00bc*/ 	.byte	0x03, 0x1b
        /*00be*/ 	.short	0x00ff


	//----- nvinfo : EIATTR_NUM_BARRIERS
	.align		4
        /*00c0*/ 	.byte	0x02, 0x4c
        /*00c2*/ 	.byte	0x01
	.zero		1


	//----- nvinfo : EIATTR_MERCURY_ISA_VERSION
	.align		4
        /*00c4*/ 	.byte	0x03, 0x5f
        /*00c6*/ 	.short	0x0101


	//----- nvinfo : EIATTR_COOP_GROUP_MASK_REGIDS
	.align		4
        /*00c8*/ 	.byte	0x04, 0x29
        /*00ca*/ 	.short	(.L_4063 - .L_4062)


	//   ....[0]....
.L_4062:
        /*00cc*/ 	.word	0xffffffff


	//   ....[1]....
        /*00d0*/ 	.word	0xffffffff


	//   ....[2]....
        /*00d4*/ 	.word	0xffffffff


	//   ....[3]....
        /*00d8*/ 	.word	0xffffffff


	//   ....[4]....
        /*00dc*/ 	.word	0xffffffff


	//   ....[5]....
        /*00e0*/ 	.word	0xffffffff


	//   ....[6]....
        /*00e4*/ 	.word	0xffffffff


	//   ....[7]....
        /*00e8*/ 	.word	0xffffffff


	//   ....[8]....
        /*00ec*/ 	.word	0xffffffff


	//   ....[9]....
        /*00f0*/ 	.word	0xffffffff


	//   ....[10]....
        /*00f4*/ 	.word	0xffffffff


	//   ....[11]....
        /*00f8*/ 	.word	0xffffffff


	//   ....[12]....
        /*00fc*/ 	.word	0xffffffff


	//   ....[13]....
        /*0100*/ 	.word	0xffffffff


	//   ....[14]....
        /*0104*/ 	.word	0xffffffff


	//   ....[15]....
        /*0108*/ 	.word	0xffffffff


	//   ....[16]....
        /*010c*/ 	.word	0xffffffff


	//   ....[17]....
        /*0110*/ 	.word	0xffffffff


	//   ....[18]....
        /*0114*/ 	.word	0xffffffff


	//   ....[19]....
        /*0118*/ 	.word	0xffffffff


	//   ....[20]....
        /*011c*/ 	.word	0xffffffff


	//   ....[21]....
        /*0120*/ 	.word	0xffffffff


	//   ....[22]....
        /*0124*/ 	.word	0xffffffff


	//   ....[23]....
        /*0128*/ 	.word	0xffffffff


	//   ....[24]....
        /*012c*/ 	.word	0xffffffff


	//   ....[25]....
        /*0130*/ 	.word	0xffffffff


	//   ....[26]....
        /*0134*/ 	.word	0xffffffff


	//   ....[27]....
        /*0138*/ 	.word	0xffffffff


	//   ....[28]....
        /*013c*/ 	.word	0xffffffff


	//   ....[29]....
        /*0140*/ 	.word	0xffffffff


	//   ....[30]....
        /*0144*/ 	.word	0xffffffff


	//   ....[31]....
        /*0148*/ 	.word	0xffffffff


	//   ....[32]....
        /*014c*/ 	.word	0xffffffff


	//   ....[33]....
        /*0150*/ 	.word	0xffffffff


	//   ....[34]....
        /*0154*/ 	.word	0xffffffff


	//   ....[35]....
        /*0158*/ 	.word	0xffffffff


	//   ....[36]....
        /*015c*/ 	.word	0xffffffff


	//   ....[37]....
        /*0160*/ 	.word	0xffffffff


	//   ....[38]....
        /*0164*/ 	.word	0xffffffff


	//   ....[39]....
        /*0168*/ 	.word	0xffffffff


	//   ....[40]....
        /*016c*/ 	.word	0xffffffff


	//   ....[41]....
        /*0170*/ 	.word	0xffffffff


	//   ....[42]....
        /*0174*/ 	.word	0xffffffff


	//   ....[43]....
        /*0178*/ 	.word	0xffffffff


	//   ....[44]....
        /*017c*/ 	.word	0xffffffff


	//   ....[45]....
        /*0180*/ 	.word	0xffffffff


	//   ....[46]....
        /*0184*/ 	.word	0xffffffff


	//   ....[47]....
        /*0188*/ 	.word	0xffffffff


	//   ....[48]....
        /*018c*/ 	.word	0xffffffff


	//   ....[49]....
        /*0190*/ 	.word	0xffffffff


	//   ....[50]....
        /*0194*/ 	.word	0xffffffff


	//   ....[51]....
        /*0198*/ 	.word	0xffffffff


	//   ....[52]....
        /*019c*/ 	.word	0xffffffff


	//   ....[53]....
        /*01a0*/ 	.word	0xffffffff


	//   ....[54]....
        /*01a4*/ 	.word	0xffffffff


	//   ....[55]....
        /*01a8*/ 	.word	0xffffffff


	//   ....[56]....
        /*01ac*/ 	.word	0xffffffff


	//   ....[57]....
        /*01b0*/ 	.word	0xffffffff


	//   ....[58]....
        /*01b4*/ 	.word	0xffffffff


	//   ....[59]....
        /*01b8*/ 	.word	0xffffffff


	//   ....[60]....
        /*01bc*/ 	.word	0xffffffff


	//   ....[61]....
        /*01c0*/ 	.word	0xffffffff


	//   ....[62]....
        /*01c4*/ 	.word	0xffffffff


	//   ....[63]....
        /*01c8*/ 	.word	0xffffffff


	//   ....[64]....
        /*01cc*/ 	.word	0xffffffff


	//   ....[65]....
        /*01d0*/ 	.word	0xffffffff


	//   ....[66]....
        /*01d4*/ 	.word	0xffffffff


	//   ....[67]....
        /*01d8*/ 	.word	0xffffffff


	//   ....[68]....
        /*01dc*/ 	.word	0xffffffff


	//   ....[69]....
        /*01e0*/ 	.word	0xffffffff


	//   ....[70]....
        /*01e4*/ 	.word	0xffffffff


	//   ....[71]....
        /*01e8*/ 	.word	0xffffffff


	//   ....[72]....
        /*01ec*/ 	.word	0xffffffff


	//   ....[73]....
        /*01f0*/ 	.word	0xffffffff


	//   ....[74]....
        /*01f4*/ 	.word	0xffffffff


	//   ....[75]....
        /*01f8*/ 	.word	0xffffffff


	//   ....[76]....
        /*01fc*/ 	.word	0xffffffff


	//   ....[77]....
        /*0200*/ 	.word	0xffffffff


	//   ....[78]....
        /*0204*/ 	.word	0xffffffff


	//   ....[79]....
        /*0208*/ 	.word	0xffffffff


	//   ....[80]....
        /*020c*/ 	.word	0xffffffff


	//   ....[81]....
        /*0210*/ 	.word	0xffffffff


	//   ....[82]....
        /*0214*/ 	.word	0xffffffff


	//   ....[83]....
        /*0218*/ 	.word	0xffffffff


	//   ....[84]....
        /*021c*/ 	.word	0xffffffff


	//   ....[85]....
        /*0220*/ 	.word	0xffffffff


	//   ....[86]....
        /*0224*/ 	.word	0xffffffff


	//   ....[87]....
        /*0228*/ 	.word	0xffffffff


	//   ....[88]....
        /*022c*/ 	.word	0xffffffff


	//   ....[89]....
        /*0230*/ 	.word	0xffffffff


	//   ....[90]....
        /*0234*/ 	.word	0xffffffff


	//   ....[91]....
        /*0238*/ 	.word	0xffffffff


	//   ....[92]....
        /*023c*/ 	.word	0xffffffff


	//   ....[93]....
        /*0240*/ 	.word	0xffffffff


	//   ....[94]....
        /*0244*/ 	.word	0xffffffff


	//   ....[95]....
        /*0248*/ 	.word	0xffffffff


	//   ....[96]....
        /*024c*/ 	.word	0xffffffff


	//   ....[97]....
        /*0250*/ 	.word	0xffffffff


	//   ....[98]....
        /*0254*/ 	.word	0xffffffff


	//   ....[99]....
        /*0258*/ 	.word	0xffffffff


	//   ....[100]....
        /*025c*/ 	.word	0xffffffff


	//   ....[101]....
        /*0260*/ 	.word	0xffffffff


	//   ....[102]....
        /*0264*/ 	.word	0xffffffff


	//   ....[103]....
        /*0268*/ 	.word	0xffffffff


	//   ....[104]....
        /*026c*/ 	.word	0xffffffff


	//   ....[105]....
        /*0270*/ 	.word	0xffffffff


	//   ....[106]....
        /*0274*/ 	.word	0xffffffff


	//   ....[107]....
        /*0278*/ 	.word	0xffffffff


	//   ....[108]....
        /*027c*/ 	.word	0xffffffff


	//   ....[109]....
        /*0280*/ 	.word	0xffffffff


	//   ....[110]....
        /*0284*/ 	.word	0xffffffff


	//   ....[111]....
        /*0288*/ 	.word	0xffffffff


	//   ....[112]....
        /*028c*/ 	.word	0xffffffff


	//   ....[113]....
        /*0290*/ 	.word	0xffffffff


	//   ....[114]....
        /*0294*/ 	.word	0xffffffff


	//   ....[115]....
        /*0298*/ 	.word	0xffffffff


	//   ....[116]....
        /*029c*/ 	.word	0xffffffff


	//   ....[117]....
        /*02a0*/ 	.word	0xffffffff


	//   ....[118]....
        /*02a4*/ 	.word	0xffffffff


	//   ....[119]....
        /*02a8*/ 	.word	0xffffffff


	//   ....[120]....
        /*02ac*/ 	.word	0xffffffff


	//   ....[121]....
        /*02b0*/ 	.word	0xffffffff


	//   ....[122]....
        /*02b4*/ 	.word	0xffffffff


	//   ....[123]....
        /*02b8*/ 	.word	0xffffffff


	//   ....[124]....
        /*02bc*/ 	.word	0xffffffff


	//   ....[125]....
        /*02c0*/ 	.word	0xffffffff


	//   ....[126]....
        /*02c4*/ 	.word	0xffffffff


	//   ....[127]....
        /*02c8*/ 	.word	0xffffffff


	//   ....[128]....
        /*02cc*/ 	.word	0xffffffff


	//   ....[129]....
        /*02d0*/ 	.word	0xffffffff


	//   ....[130]....
        /*02d4*/ 	.word	0xffffffff


	//   ....[131]....
        /*02d8*/ 	.word	0xffffffff


	//   ....[132]....
        /*02dc*/ 	.word	0xffffffff


	//   ....[133]....
        /*02e0*/ 	.word	0xffffffff


	//   ....[134]....
        /*02e4*/ 	.word	0xffffffff


	//   ....[135]....
        /*02e8*/ 	.word	0xffffffff


	//   ....[136]....
        /*02ec*/ 	.word	0xffffffff


	//   ....[137]....
        /*02f0*/ 	.word	0xffffffff


	//   ....[138]....
        /*02f4*/ 	.word	0xffffffff


	//   ....[139]....
        /*02f8*/ 	.word	0xffffffff


	//   ....[140]....
        /*02fc*/ 	.word	0xffffffff


	//   ....[141]....
        /*0300*/ 	.word	0xffffffff


	//   ....[142]....
        /*0304*/ 	.word	0xffffffff


	//   ....[143]....
        /*0308*/ 	.word	0xffffffff


	//   ....[144]....
        /*030c*/ 	.word	0xffffffff


	//   ....[145]....
        /*0310*/ 	.word	0xffffffff


	//   ....[146]....
        /*0314*/ 	.word	0xffffffff


	//   ....[147]....
        /*0318*/ 	.word	0xffffffff


	//   ....[148]....
        /*031c*/ 	.word	0xffffffff


	//   ....[149]....
        /*0320*/ 	.word	0xffffffff


	//   ....[150]....
        /*0324*/ 	.word	0xffffffff


	//   ....[151]....
        /*0328*/ 	.word	0xffffffff


	//   ....[152]....
        /*032c*/ 	.word	0xffffffff


	//   ....[153]....
        /*0330*/ 	.word	0xffffffff


	//   ....[154]....
        /*0334*/ 	.word	0xffffffff


	//   ....[155]....
        /*0338*/ 	.word	0xffffffff


	//   ....[156]....
        /*033c*/ 	.word	0xffffffff


	//   ....[157]....
        /*0340*/ 	.word	0xffffffff


	//   ....[158]....
        /*0344*/ 	.word	0xffffffff


	//   ....[159]....
        /*0348*/ 	.word	0xffffffff


	//   ....[160]....
        /*034c*/ 	.word	0xffffffff


	//   ....[161]....
        /*0350*/ 	.word	0xffffffff


	//   ....[162]....
        /*0354*/ 	.word	0xffffffff


	//   ....[163]....
        /*0358*/ 	.word	0xffffffff


	//   ....[164]....
        /*035c*/ 	.word	0xffffffff


	//   ....[165]....
        /*0360*/ 	.word	0xffffffff


	//   ....[166]....
        /*0364*/ 	.word	0xffffffff


	//   ....[167]....
        /*0368*/ 	.word	0xffffffff


	//   ....[168]....
        /*036c*/ 	.word	0xffffffff


	//   ....[169]....
        /*0370*/ 	.word	0xffffffff


	//   ....[170]....
        /*0374*/ 	.word	0xffffffff


	//   ....[171]....
        /*0378*/ 	.word	0xffffffff


	//   ....[172]....
        /*037c*/ 	.word	0xffffffff


	//   ....[173]....
        /*0380*/ 	.word	0xffffffff


	//   ....[174]....
        /*0384*/ 	.word	0xffffffff


	//   ....[175]....
        /*0388*/ 	.word	0xffffffff


	//   ....[176]....
        /*038c*/ 	.word	0xffffffff


	//   ....[177]....
        /*0390*/ 	.word	0xffffffff


	//   ....[178]....
        /*0394*/ 	.word	0xffffffff


	//   ....[179]....
        /*0398*/ 	.word	0xffffffff


	//   ....[180]....
        /*039c*/ 	.word	0xffffffff


	//   ....[181]....
        /*03a0*/ 	.word	0xffffffff


	//   ....[182]....
        /*03a4*/ 	.word	0xffffffff


	//   ....[183]....
        /*03a8*/ 	.word	0xffffffff


	//   ....[184]....
        /*03ac*/ 	.word	0xffffffff


	//   ....[185]....
        /*03b0*/ 	.word	0xffffffff


	//   ....[186]....
        /*03b4*/ 	.word	0x05000002


	//   ....[187]....
        /*03b8*/ 	.word	0x05000002


	//   ....[188]....
        /*03bc*/ 	.word	0x05000002


	//   ....[189]....
        /*03c0*/ 	.word	0x05000002


	//   ....[190]....
        /*03c4*/ 	.word	0x05000002


	//   ....[191]....
        /*03c8*/ 	.word	0x05000002


	//   ....[192]....
        /*03cc*/ 	.word	0x05000002


	//   ....[193]....
        /*03d0*/ 	.word	0x05000002


	//   ....[194]....
        /*03d4*/ 	.word	0x05000002


	//   ....[195]....
        /*03d8*/ 	.word	0x05000002


	//   ....[196]....
        /*03dc*/ 	.word	0x05000002


	//   ....[197]....
        /*03e0*/ 	.word	0x05000002


	//   ....[198]....
        /*03e4*/ 	.word	0x05000002


	//   ....[199]....
        /*03e8*/ 	.word	0x05000002


	//   ....[200]....
        /*03ec*/ 	.word	0x05000002


	//   ....[201]....
        /*03f0*/ 	.word	0x05000002


	//   ....[202]....
        /*03f4*/ 	.word	0x05000002


	//   ....[203]....
        /*03f8*/ 	.word	0x05000002


	//   ....[204]....
        /*03fc*/ 	.word	0x05000002


	//   ....[205]....
        /*0400*/ 	.word	0x05000002


	//   ....[206]....
        /*0404*/ 	.word	0x05000002


	//   ....[207]....
        /*0408*/ 	.word	0x05000002


	//   ....[208]....
        /*040c*/ 	.word	0x05000002


	//   ....[209]....
        /*0410*/ 	.word	0x05000002


	//   ....[210]....
        /*0414*/ 	.word	0x05000002


	//   ....[211]....
        /*0418*/ 	.word	0x05000002


	//   ....[212]....
        /*041c*/ 	.word	0x05000002


	//   ....[213]....
        /*0420*/ 	.word	0x05000002


	//   ....[214]....
        /*0424*/ 	.word	0x05000002


	//   ....[215]....
        /*0428*/ 	.word	0x05000002


	//   ....[216]....
        /*042c*/ 	.word	0x05000002


	//   ....[217]....
        /*0430*/ 	.word	0x05000002


	//   ....[218]....
        /*0434*/ 	.word	0x05000002


	//   ....[219]....
        /*0438*/ 	.word	0x05000002


	//   ....[220]....
        /*043c*/ 	.word	0x05000002


	//   ....[221]....
        /*0440*/ 	.word	0x05000002


	//   ....[222]....
        /*0444*/ 	.word	0x05000002


	//   ....[223]....
        /*0448*/ 	.word	0x05000002


	//   ....[224]....
        /*044c*/ 	.word	0x05000002


	//   ....[225]....
        /*0450*/ 	.word	0x05000002


	//   ....[226]....
        /*0454*/ 	.word	0x05000002


	//   ....[227]....
        /*0458*/ 	.word	0x05000002


	//   ....[228]....
        /*045c*/ 	.word	0x05000002


	//   ....[229]....
        /*0460*/ 	.word	0x05000002


	//   ....[230]....
        /*0464*/ 	.word	0x05000002


	//   ....[231]....
        /*0468*/ 	.word	0x05000002


	//   ....[232]....
        /*046c*/ 	.word	0x05000002


	//   ....[233]....
        /*0470*/ 	.word	0x05000002


	//----- nvinfo : EIATTR_COOP_GROUP_INSTR_OFFSETS
	.align		4
.L_4063:
        /*0474*/ 	.byte	0x04, 0x28
        /*0476*/ 	.short	(.L_4065 - .L_4064)


	//   ....[0]....
.L_4064:
        /*0478*/ 	.word	0x00001520


	//   ....[1]....
        /*047c*/ 	.word	0x00001570


	//   ....[2]....
        /*0480*/ 	.word	0x000015b0


	//   ....[3]....
        /*0484*/ 	.word	0x000015f0


	//   ....[4]....
        /*0488*/ 	.word	0x00001630


	//   ....[5]....
        /*048c*/ 	.word	0x00001680


	//   ....[6]....
        /*0490*/ 	.word	0x00001700


	//   ....[7]....
        /*0494*/ 	.word	0x00001740


	//   ....[8]....
        /*0498*/ 	.word	0x00001780


	//   ....[9]....
        /*049c*/ 	.word	0x000017c0


	//   ....[10]....
        /*04a0*/ 	.word	0x00001800


	//   ....[11]....
        /*04a4*/ 	.word	0x00001a70


	//   ....[12]....
        /*04a8*/ 	.word	0x00001bd0


	//   ....[13]....
        /*04ac*/ 	.word	0x00001c60


	//   ....[14]....
        /*04b0*/ 	.word	0x00001c70


	//   ....[15]....
        /*04b4*/ 	.word	0x00001d10


	//   ....[16]....
        /*04b8*/ 	.word	0x00001d40


	//   ....[17]....
        /*04bc*/ 	.word	0x00001de0


	//   ....[18]....
        /*04c0*/ 	.word	0x00001df0


	//   ....[19]....
        /*04c4*/ 	.word	0x00001e90


	//   ....[20]....
        /*04c8*/ 	.word	0x00001eb0


	//   ....[21]....
        /*04cc*/ 	.word	0x00001f50


	//   ....[22]....
        /*04d0*/ 	.word	0x00001f60


	//   ....[23]....
        /*04d4*/ 	.word	0x00002000


	//   ....[24]....
        /*04d8*/ 	.word	0x00002010


	//   ....[25]....
        /*04dc*/ 	.word	0x000020f0


	//   ....[26]....
        /*04e0*/ 	.word	0x00002100


	//   ....[27]....
        /*04e4*/ 	.word	0x000021b0


	//   ....[28]....
        /*04e8*/ 	.word	0x000021c0


	//   ....[29]....
        /*04ec*/ 	.word	0x00002250


	//   ....[30]....
        /*04f0*/ 	.word	0x00002260


	//   ....[31]....
        /*04f4*/ 	.word	0x000022f0


	//   ....[32]....
        /*04f8*/ 	.word	0x00002300


	//   ....[33]....
        /*04fc*/ 	.word	0x00002390


	//   ....[34]....
        /*0500*/ 	.word	0x000023a0


	//   ....[35]....
        /*0504*/ 	.word	0x00002430


	//   ....[36]....
        /*0508*/ 	.word	0x00002440


	//   ....[37]....
        /*050c*/ 	.word	0x000024d0


	//   ....[38]....
        /*0510*/ 	.word	0x000024e0


	//   ....[39]....
        /*0514*/ 	.word	0x00002570


	//   ....[40]....
        /*0518*/ 	.word	0x00002580


	//   ....[41]....
        /*051c*/ 	.word	0x00002610


	//   ....[42]....
        /*0520*/ 	.word	0x00002620


	//   ....[43]....
        /*0524*/ 	.word	0x00002730


	//   ....[44]....
        /*0528*/ 	.word	0x00002740


	//   ....[45]....
        /*052c*/ 	.word	0x000027d0


	//   ....[46]....
        /*0530*/ 	.word	0x000027e0


	//   ....[47]....
        /*0534*/ 	.word	0x00002870


	//   ....[48]....
        /*0538*/ 	.word	0x00002880


	//   ....[49]....
        /*053c*/ 	.word	0x00002910


	//   ....[50]....
        /*0540*/ 	.word	0x00002920


	//   ....[51]....
        /*0544*/ 	.word	0x000029c0


	//   ....[52]....
        /*0548*/ 	.word	0x000029d0


	//   ....[53]....
        /*054c*/ 	.word	0x00002a70


	//   ....[54]....
        /*0550*/ 	.word	0x00002b40


	//   ....[55]....
        /*0554*/ 	.word	0x00002b70


	//   ....[56]....
        /*0558*/ 	.word	0x00002c20


	//   ....[57]....
        /*055c*/ 	.word	0x00002c50


	//   ....[58]....
        /*0560*/ 	.word	0x00002cf0


	//   ....[59]....
        /*0564*/ 	.word	0x00002d00


	//   ....[60]....
        /*0568*/ 	.word	0x00002db0


	//   ....[61]....
        /*056c*/ 	.word	0x00002dc0


	//   ....[62]....
        /*0570*/ 	.word	0x00002e60


	//   ....[63]....
        /*0574*/ 	.word	0x00002e70


	//   ....[64]....
        /*0578*/ 	.word	0x00002f10


	//   ....[65]....
        /*057c*/ 	.word	0x00002f20


	//   ....[66]....
        /*0580*/ 	.word	0x00003000


	//   ....[67]....
        /*0584*/ 	.word	0x00003010


	//   ....[68]....
        /*0588*/ 	.word	0x000030c0


	//   ....[69]....
        /*058c*/ 	.word	0x000030d0


	//   ....[70]....
        /*0590*/ 	.word	0x00003160


	//   ....[71]....
        /*0594*/ 	.word	0x00003170


	//   ....[72]....
        /*0598*/ 	.word	0x00003200


	//   ....[73]....
        /*059c*/ 	.word	0x00003210


	//   ....[74]....
        /*05a0*/ 	.word	0x000032a0


	//   ....[75]....
        /*05a4*/ 	.word	0x000032b0


	//   ....[76]....
        /*05a8*/ 	.word	0x00003340


	//   ....[77]....
        /*05ac*/ 	.word	0x00003350


	//   ....[78]....
        /*05b0*/ 	.word	0x000033e0


	//   ....[79]....
        /*05b4*/ 	.word	0x000033f0


	//   ....[80]....
        /*05b8*/ 	.word	0x00003480


	//   ....[81]....
        /*05bc*/ 	.word	0x00003490


	//   ....[82]....
        /*05c0*/ 	.word	0x00003520


	//   ....[83]....
        /*05c4*/ 	.word	0x00003530


	//   ....[84]....
        /*05c8*/ 	.word	0x00003650


	//   ....[85]....
        /*05cc*/ 	.word	0x00003660


	//   ....[86]....
        /*05d0*/ 	.word	0x000036f0


	//   ....[87]....
        /*05d4*/ 	.word	0x00003700


	//   ....[88]....
        /*05d8*/ 	.word	0x00003790


	//   ....[89]....
        /*05dc*/ 	.word	0x000037a0


	//   ....[90]....
        /*05e0*/ 	.word	0x00003830


	//   ....[91]....
        /*05e4*/ 	.word	0x00003840


	//   ....[92]....
        /*05e8*/ 	.word	0x000038d0


	//   ....[93]....
        /*05ec*/ 	.word	0x000038e0


	//   ....[94]....
        /*05f0*/ 	.word	0x00003970


	//   ....[95]....
        /*05f4*/ 	.word	0x00003e00


	//   ....[96]....
        /*05f8*/ 	.word	0x000040a0


	//   ....[97]....
        /*05fc*/ 	.word	0x000041f0


	//   ....[98]....
        /*0600*/ 	.word	0x00004250


	//   ....[99]....
        /*0604*/ 	.word	0x00004260


	//   ....[100]....
        /*0608*/ 	.word	0x00004300


	//   ....[101]....
        /*060c*/ 	.word	0x00004310


	//   ....[102]....
        /*0610*/ 	.word	0x000043b0


	//   ....[103]....
        /*0614*/ 	.word	0x000043c0


	//   ....[104]....
        /*0618*/ 	.word	0x00004460


	//   ....[105]....
        /*061c*/ 	.word	0x00004470


	//   ....[106]....
        /*0620*/ 	.word	0x00004510


	//   ....[107]....
        /*0624*/ 	.word	0x00004520


	//   ....[108]....
        /*0628*/ 	.word	0x000045c0


	//   ....[109]....
        /*062c*/ 	.word	0x000045d0


	//   ....[110]....
        /*0630*/ 	.word	0x00004670


	//   ....[111]....
        /*0634*/ 	.word	0x00004680


	//   ....[112]....
        /*0638*/ 	.word	0x00004710


	//   ....[113]....
        /*063c*/ 	.word	0x00004720


	//   ....[114]....
        /*0640*/ 	.word	0x000047b0


	//   ....[115]....
        /*0644*/ 	.word	0x000047c0


	//   ....[116]....
        /*0648*/ 	.word	0x00004850


	//   ....[117]....
        /*064c*/ 	.word	0x00004860


	//   ....[118]....
        /*0650*/ 	.word	0x000048f0


	//   ....[119]....
        /*0654*/ 	.word	0x00004900


	//   ....[120]....
        /*0658*/ 	.word	0x00004990


	//   ....[121]....
        /*065c*/ 	.word	0x000049a0


	//   ....[122]....
        /*0660*/ 	.word	0x00004a30


	//   ....[123]....
        /*0664*/ 	.word	0x00004a40


	//   ....[124]....
        /*0668*/ 	.word	0x00004ad0


	//   ....[125]....
        /*066c*/ 	.word	0x00004ae0


	//   ....[126]....
        /*0670*/ 	.word	0x00004b70


	//   ....[127]....
        /*0674*/ 	.word	0x00004b80


	//   ....[128]....
        /*0678*/ 	.word	0x00004ca0


	//   ....[129]....
        /*067c*/ 	.word	0x00004cb0


	//   ....[130]....
        /*0680*/ 	.word	0x00004d40


	//   ....[131]....
        /*0684*/ 	.word	0x00004d50


	//   ....[132]....
        /*0688*/ 	.word	0x00004de0


	//   ....[133]....
        /*068c*/ 	.word	0x00004df0


	//   ....[134]....
        /*0690*/ 	.word	0x00004e80


	//   ....[135]....
        /*0694*/ 	.word	0x00004e90


	//   ....[136]....
        /*0698*/ 	.word	0x00004f20


	//   ....[137]....
        /*069c*/ 	.word	0x00004f30


	//   ....[138]....
        /*06a0*/ 	.word	0x00004fb0


	//   ....[139]....
        /*06a4*/ 	.word	0x00004fc0


	//   ....[140]....
        /*06a8*/ 	.word	0x00005010


	//   ....[141]....
        /*06ac*/ 	.word	0x000051a0


	//   ....[142]....
        /*06b0*/ 	.word	0x000051c0


	//   ....[143]....
        /*06b4*/ 	.word	0x00005270


	//   ....[144]....
        /*06b8*/ 	.word	0x00005280


	//   ....[145]....
        /*06bc*/ 	.word	0x00005350


	//   ....[146]....
        /*06c0*/ 	.word	0x00005360


	//   ....[147]....
        /*06c4*/ 	.word	0x00005410


	//   ....[148]....
        /*06c8*/ 	.word	0x00005420


	//   ....[149]....
        /*06cc*/ 	.word	0x000054f0


	//   ....[150]....
        /*06d0*/ 	.word	0x00005500


	//   ....[151]....
        /*06d4*/ 	.word	0x000055c0


	//   ....[152]....
        /*06d8*/ 	.word	0x000055d0


	//   ....[153]....
        /*06dc*/ 	.word	0x00005690


	//   ....[154]....
        /*06e0*/ 	.word	0x000056a0


	//   ....[155]....
        /*06e4*/ 	.word	0x00005750


	//   ....[156]....
        /*06e8*/ 	.word	0x00005760


	//   ....[157]....
        /*06ec*/ 	.word	0x00005810


	//   ....[158]....
        /*06f0*/ 	.word	0x00005820


	//   ....[159]....
        /*06f4*/ 	.word	0x000058d0


	//   ....[160]....
        /*06f8*/ 	.word	0x000058e0


	//   ....[161]....
        /*06fc*/ 	.word	0x00005990


	//   ....[162]....
        /*0700*/ 	.word	0x000059a0


	//   ....[163]....
        /*0704*/ 	.word	0x00005a50


	//   ....[164]....
        /*0708*/ 	.word	0x00005a60


	//   ....[165]....
        /*070c*/ 	.word	0x00005b10


	//   ....[166]....
        /*0710*/ 	.word	0x00005b20


	//   ....[167]....
        /*0714*/ 	.word	0x00005bd0


	//   ....[168]....
        /*0718*/ 	.word	0x00005be0


	//   ....[169]....
        /*071c*/ 	.word	0x00005c90


	//   ....[170]....
        /*0720*/ 	.word	0x00005ca0


	//   ....[171]....
        /*0724*/ 	.word	0x00005de0


	//   ....[172]....
        /*0728*/ 	.word	0x00005df0


	//   ....[173]....
        /*072c*/ 	.word	0x00005e90


	//   ....[174]....
        /*0730*/ 	.word	0x00005ea0


	//   ....[175]....
        /*0734*/ 	.word	0x00005f40


	//   ....[176]....
        /*0738*/ 	.word	0x00005f50


	//   ....[177]....
        /*073c*/ 	.word	0x00005ff0


	//   ....[178]....
        /*0740*/ 	.word	0x00006000


	//   ....[179]....
        /*0744*/ 	.word	0x000060a0


	//   ....[180]....
        /*0748*/ 	.word	0x000060b0


	//   ....[181]....
        /*074c*/ 	.word	0x00006390


	//   ....[182]....
        /*0750*/ 	.word	0x000063b0


	//   ....[183]....
        /*0754*/ 	.word	0x000063d0


	//   ....[184]....
        /*0758*/ 	.word	0x000063f0


	//   ....[185]....
        /*075c*/ 	.word	0x00006410


	//   ....[186]....
        /*0760*/ 	.word	0x00006bd0


	//   ....[187]....
        /*0764*/ 	.word	0x00006c60


	//   ....[188]....
        /*0768*/ 	.word	0x00006d00


	//   ....[189]....
        /*076c*/ 	.word	0x00006dd0


	//   ....[190]....
        /*0770*/ 	.word	0x00006e20


	//   ....[191]....
        /*0774*/ 	.word	0x00006f10


	//   ....[192]....
        /*0778*/ 	.word	0x00006f60


	//   ....[193]....
        /*077c*/ 	.word	0x00007030


	//   ....[194]....
        /*0780*/ 	.word	0x00007080


	//   ....[195]....
        /*0784*/ 	.word	0x00007180


	//   ....[196]....
        /*0788*/ 	.word	0x000071d0


	//   ....[197]....
        /*078c*/ 	.word	0x000072b0


	//   ....[198]....
        /*0790*/ 	.word	0x00007300


	//   ....[199]....
        /*0794*/ 	.word	0x000073f0


	//   ....[200]....
        /*0798*/ 	.word	0x00007440


	//   ....[201]....
        /*079c*/ 	.word	0x00007520


	//   ....[202]....
        /*07a0*/ 	.word	0x00007570


	//   ....[203]....
        /*07a4*/ 	.word	0x00007650


	//   ....[204]....
        /*07a8*/ 	.word	0x000076a0


	//   ....[205]....
        /*07ac*/ 	.word	0x00007780


	//   ....[206]....
        /*07b0*/ 	.word	0x000077d0


	//   ....[207]....
        /*07b4*/ 	.word	0x000078b0


	//   ....[208]....
        /*07b8*/ 	.word	0x00007900


	//   ....[209]....
        /*07bc*/ 	.word	0x000079e0


	//   ....[210]....
        /*07c0*/ 	.word	0x00007a30


	//   ....[211]....
        /*07c4*/ 	.word	0x00007b10


	//   ....[212]....
        /*07c8*/ 	.word	0x00007b60


	//   ....[213]....
        /*07cc*/ 	.word	0x00007c40


	//   ....[214]....
        /*07d0*/ 	.word	0x00007c90


	//   ....[215]....
        /*07d4*/ 	.word	0x00007d70


	//   ....[216]....
        /*07d8*/ 	.word	0x00007dc0


	//   ....[217]....
        /*07dc*/ 	.word	0x00007f20


	//   ....[218]....
        /*07e0*/ 	.word	0x00007f70


	//   ....[219]....
        /*07e4*/ 	.word	0x00008060


	//   ....[220]....
        /*07e8*/ 	.word	0x000080b0


	//   ....[221]....
        /*07ec*/ 	.word	0x000081a0


	//   ....[222]....
        /*07f0*/ 	.word	0x000081f0


	//   ....[223]....
        /*07f4*/ 	.word	0x000082e0


	//   ....[224]....
        /*07f8*/ 	.word	0x00008330


	//   ....[225]....
        /*07fc*/ 	.word	0x00008420


	//   ....[226]....
        /*0800*/ 	.word	0x00008470


	//   ....[227]....
        /*0804*/ 	.word	0x00008520


	//   ....[228]....
        /*0808*/ 	.word	0x000085c0


	//   ....[229]....
        /*080c*/ 	.word	0x00008660


	//   ....[230]....
        /*0810*/ 	.word	0x000086e0


	//   ....[231]....
        /*0814*/ 	.word	0x00008740


	//   ....[232]....
        /*0818*/ 	.word	0x000087a0


	//   ....[233]....
        /*081c*/ 	.word	0x00008800


	//----- nvinfo : EIATTR_EXIT_INSTR_OFFSETS
	.align		4
.L_4065:
        /*0820*/ 	.byte	0x04, 0x1c
        /*0822*/ 	.short	(.L_4067 - .L_4066)


	//   ....[0]....
.L_4066:
        /*0824*/ 	.word	0x00000070


	//   ....[1]....
        /*0828*/ 	.word	0x000000f0


	//   ....[2]....
        /*082c*/ 	.word	0x00001890


	//   ....[3]....
        /*0830*/ 	.word	0x00006640


	//   ....[4]....
        /*0834*/ 	.word	0x00006b80


	//----- nvinfo : EIATTR_CRS_STACK_SIZE
	.align		4
.L_4067:
        /*0838*/ 	.byte	0x04, 0x1e
        /*083a*/ 	.short	(.L_4069 - .L_4068)
.L_4068:
        /*083c*/ 	.word	0x00000000


	//----- nvinfo : EIATTR_CBANK_PARAM_SIZE
	.align		4
.L_4069:
        /*0840*/ 	.byte	0x03, 0x19
        /*0842*/ 	.short	0x0058


	//----- nvinfo : EIATTR_PARAM_CBANK
	.align		4
        /*0844*/ 	.byte	0x04, 0x0a
        /*0846*/ 	.short	(.L_4071 - .L_4070)
	.align		4
.L_4070:
        /*0848*/ 	.word	index@(.nv.constant0._ZN4vllm3moe25grouped_topk_fused_kernelI6__halffiLNS0_11ScoringFuncE1EEEvPT_PfPT1_PKT0_lllllbd)
        /*084c*/ 	.short	0x0210
        /*084e*/ 	.short	0x0058


	//----- nvinfo : EIATTR_SW_WAR
	.align		4
.L_4071:
        /*0850*/ 	.byte	0x04, 0x36
        /*0852*/ 	.short	(.L_4073 - .L_4072)
.L_4072:
        /*0854*/ 	.word	0x00000008
.L_4073:


//--------------------- .nv.info._ZN4vllm3moe44grouped_topk_fused_small_expert_count_kernelI6__halffiLNS0_11ScoringFuncE1ELi128ELb0ELi8EEEvPT_PfPT1_PKT0_llllllbd --------------------------
	.section	.nv.info._ZN4vllm3moe44grouped_topk_fused_small_expert_count_kernelI6__halffiLNS0_11ScoringFuncE1ELi128ELb0ELi8EEEvPT_PfPT1_PKT0_llllllbd,"",@"SHT_CUDA_INFO"
	.sectionflags	@""
	.align	4


	//----- nvinfo : EIATTR_CUDA_API_VERSION
	.align		4
        /*0000*/ 	.byte	0x04, 0x37
        /*0002*/ 	.short	(.L_4075 - .L_4074)
.L_4074:
        /*0004*/ 	.word	0x00000082


	//----- nvinfo : EIATTR_KPARAM_INFO
	.align		4
.L_4075:
        /*0008*/ 	.byte	0x04, 0x17
        /*000a*/ 	.short	(.L_4077 - .L_4076)
.L_4076:
        /*000c*/ 	.word	0x00000000
        /*0010*/ 	.short	0x000b
        /*0012*/ 	.short	0x0058
        /*0014*/ 	.byte	0x00, 0xf0, 0x21, 0x00


	//----- nvinfo : EIATTR_KPARAM_INFO
	.align		4
.L_4077:
        /*0018*/ 	.byte	0x04, 0x17
        /*001a*/ 	.short	(.L_4079 - .L_4078)
.L_4078:
        /*001c*/ 	.word	0x00000000
        /*0020*/ 	.short	0x000a
        /*0022*/ 	.short	0x0050
        /*0024*/ 	.byte	0x00, 0xf0, 0x05, 0x00


	//----- nvinfo : EIATTR_KPARAM_INFO
	.align		4
.L_4079:
        /*0028*/ 	.byte	0x04, 0x17
        /*002a*/ 	.short	(.L_4081 - .L_4080)
.L_4080:
        /*002c*/ 	.word	0x00000000
        /*0030*/ 	.short	0x0009
        /*0032*/ 	.short	0x0048
        /*0034*/ 	.byte	0x00, 0xf0, 0x21, 0x00


	//----- nvinfo : EIATTR_KPARAM_INFO
	.align		4
.L_4081:
        /*0038*/ 	.byte	0x04, 0x17
        /*003a*/ 	.short	(.L_4083 - .L_4082)
.L_4082:
        /*003c*/ 	.word	0x00000000
        /*0040*/ 	.short	0x0008
        /*0042*/ 	.short	0x0040
        /*0044*/ 	.byte	0x00, 0xf0, 0x21, 0x00


	//----- nvinfo : EIATTR_KPARAM_INFO
	.align		4
.L_4083:
        /*0048*/ 	.byte	0x04, 0x17
        /*004a*/ 	.short	(.L_4085 - .L_4084)
.L_4084:
        /*004c*/ 	.word	0x00000000
        /*0050*/ 	.short	0x0007
        /*0052*/ 	.short	0x0038
        /*0054*/ 	.byte	0x00, 0xf0, 0x21, 0x00


	//----- nvinfo : EIATTR_KPARAM_INFO
	.align		4
.L_4085:
        /*0058*/ 	.byte	0x04, 0x17
        /*005a*/ 	.short	(.L_4087 - .L_4086)
.L_4086:
        /*005c*/ 	.word	0x00000000
        /*0060*/ 	.short	0x0006
        /*0062*/ 	.short	0x0030
        /*0064*/ 	.byte	0x00, 0xf0, 0x21, 0x00


	//----- nvinfo : EIATTR_KPARAM_INFO
	.align		4
.L_4087:
        /*0068*/ 	.byte	0x04, 0x17
        /*006a*/ 	.short	(.L_4089 - .L_4088)
.L_4088:
        /*006c*/ 	.word	0x00000000
        /*0070*/ 	.short	0x0005
        /*0072*/ 	.short	0x0028
        /*0074*/ 	.byte	0x00, 0xf0, 0x21, 0x00


	//----- nvinfo : EIATTR_KPARAM_INFO
	.align		4
.L_4089:
        /*0078*/ 	.byte	0x04, 0x17
        /*007a*/ 	.short	(.L_4091 - .L_4090)
.L_4090:
        /*007c*/ 	.word	0x00000000
        /*0080*/ 	.short	0x0004
        /*0082*/ 	.short	0x0020
        /*0084*/ 	.byte	0x00, 0xf0, 0x21, 0x00


	//----- nvinfo : EIATTR_KPARAM_INFO
	.align		4
.L_4091:
        /*0088*/ 	.byte	0x04, 0x17
        /*008a*/ 	.short	(.L_4093 - .L_4092)
.L_4092:
        /*008c*/ 	.word	0x00000000
        /*0090*/ 	.short	0x0003
        /*0092*/ 	.short	0x0018
        /*0094*/ 	.byte	0x00, 0xf0, 0x21, 0x00


	//----- nvinfo : EIATTR_KPARAM_INFO
	.align		4
.L_4093:
        /*0098*/ 	.byte	0x04, 0x17
        /*009a*/ 	.short	(.L_4095 - .L_4094)
.L_4094:
        /*009c*/ 	.word	0x00000000
        /*00a0*/ 	.short	0x0002
        /*00a2*/ 	.short	0x0010
        /*00a4*/ 	.byte	0x00, 0xf0, 0x21, 0x00


	//----- nvinfo : EIATTR_KPARAM_INFO
	.align		4
.L_4095:
        /*00a8*/ 	.byte	0x04, 0x17
        /*00aa*/ 	.short	(.L_4097 - .L_4096)
.L_4096:
        /*00ac*/ 	.word	0x00000000
        /*00b0*/ 	.short	0x0001
        /*00b2*/ 	.short	0x0008
        /*00b4*/ 	.byte	0x00, 0xf0, 0x21, 0x00


	//----- nvinfo : EIATTR_KPARAM_INFO
	.align		4
.L_4097:
        /*00b8*/ 	.byte	0x04, 0x17
        /*00ba*/ 	.short	(.L_4099 - .L_4098)
.L_4098:
        /*00bc*/ 	.word	0x00000000
        /*00c0*/ 	.short	0x0000
        /*00c2*/ 	.short	0x0000
        /*00c4*/ 	.byte	0x00, 0xf0, 0x21, 0x00


	//----- nvinfo : EIATTR_SPARSE_MMA_MASK
	.align		4
.L_4099:
        /*00c8*/ 	.byte	0x03, 0x50
        /*00ca*/ 	.short	0x0000


	//----- nvinfo : EIATTR_MAXREG_COUNT
	.align		4
        /*00cc*/ 	.byte	0x03, 0x1b
        /*00ce*/ 	.short	0x00ff


	//----- nvinfo : EIATTR_NUM_BARRIERS
	.align		4
        /*00d0*/ 	.byte	0x02, 0x4c
        /*00d2*/ 	.byte	0x01
	.zero		1


	//----- nvinfo : EIATTR_MERCURY_ISA_VERSION
	.align		4
        /*00d4*/ 	.byte	0x03, 0x5f
        /*00d6*/ 	.short	0x0101


	//----- nvinfo : EIATTR_COOP_GROUP_MASK_REGIDS
	.align		4
        /*00d8*/ 	.byte	0x04, 0x29
        /*00da*/ 	.short	(.L_4101 - .L_4100)


	//   ....[0]....
.L_4100:
        /*00dc*/ 	.word	0xffffffff


	//   ....[1]....
        /*00e0*/ 	.word	0xffffffff


	//   ....[2]....
        /*00e4*/ 	.word	0xffffffff


	//   ....[3]....
        /*00e8*/ 	.word	0xffffffff


	//   ....[4]....
        /*00ec*/ 	.word	0xffffffff


	//   ....[5]....
        /*00f0*/ 	.word	0xffffffff


	//   ....[6]....
        /*00f4*/ 	.word	0xffffffff


	//   ....[7]....
        /*00f8*/ 	.word	0xffffffff


	//   ....[8]....
        /*00fc*/ 	.word	0xffffffff


	//   ....[9]....
        /*0100*/ 	.word	0xffffffff


	//   ....[10]....
        /*0104*/ 	.word	0xffffffff


	//   ....[11]....
        /*0108*/ 	.word	0xffffffff


	//   ....[12]....
        /*010c*/ 	.word	0xffffffff


	//   ....[13]....
        /*0110*/ 	.word	0xffffffff


	//   ....[14]....
        /*0114*/ 	.word	0xffffffff


	//   ....[15]....
        /*0118*/ 	.word	0xffffffff


	//   ....[16]....
        /*011c*/ 	.word	0xffffffff


	//   ....[17]....
        /*0120*/ 	.word	0xffffffff


	//   ....[18]....
        /*0124*/ 	.word	0xffffffff


	//   ....[19]....
        /*0128*/ 	.word	0xffffffff


	//   ....[20]....
        /*012c*/ 	.word	0xffffffff


	//   ....[21]....
        /*0130*/ 	.word	0xffffffff


	//   ....[22]....
        /*0134*/ 	.word	0xffffffff


	//   ....[23]....
        /*0138*/ 	.word	0xffffffff


	//   ....[24]....
        /*013c*/ 	.word	0xffffffff


	//   ....[25]....
        /*0140*/ 	.word	0xffffffff


	//   ....[26]....
        /*0144*/ 	.word	0xffffffff


	//   ....[27]....
        /*0148*/ 	.word	0xffffffff


	//   ....[28]....
        /*014c*/ 	.word	0xffffffff


	//   ....[29]....
        /*0150*/ 	.word	0xffffffff


	//   ....[30]....
        /*0154*/ 	.word	0xffffffff


	//   ....[31]....
        /*0158*/ 	.word	0xffffffff


	//   ....[32]....
        /*015c*/ 	.word	0xffffffff


	//   ....[33]....
        /*0160*/ 	.word	0xffffffff


	//   ....[34]....
        /*0164*/ 	.word	0xffffffff


	//   ....[35]....
        /*0168*/ 	.word	0xffffffff


	//----- nvinfo : EIATTR_COOP_GROUP_INSTR_OFFSETS
	.align		4
.L_4101:
        /*016c*/ 	.byte	0x04, 0x28
        /*016e*/ 	.short	(.L_4103 - .L_4102)


	//   ....[0]....
.L_4102:
        /*0170*/ 	.word	0x00000230


	//   ....[1]....
        /*0174*/ 	.word	0x00000940


	//   ....[2]....
        /*0178*/ 	.word	0x00000970


	//   ....[3]....
        /*017c*/ 	.word	0x000009e0


	//   ....[4]....
        /*0180*/ 	.word	0x000009f0


	//   ....[5]....
        /*0184*/ 	.word	0x00000a40


	//   ....[6]....
        /*0188*/ 	.word	0x00000a50


	//   ....[7]....
        /*018c*/ 	.word	0x00000aa0


	//   ....[8]....
        /*0190*/ 	.word	0x00000ab0


	//   ....[9]....
        /*0194*/ 	.word	0x00000b00


	//   ....[10]....
        /*0198*/ 	.word	0x00000b10


	//   ....[11]....
        /*019c*/ 	.word	0x00000bb0


	//   ....[12]....
        /*01a0*/ 	.word	0x00000be0


	//   ....[13]....
        /*01a4*/ 	.word	0x00000c40


	//   ....[14]....
        /*01a8*/ 	.word	0x00000c50


	//   ....[15]....
        /*01ac*/ 	.word	0x00000ca0


	//   ....[16]....
        /*01b0*/ 	.word	0x00000cb0


	//   ....[17]....
        /*01b4*/ 	.word	0x00000d10


	//   ....[18]....
        /*01b8*/ 	.word	0x00000d30


	//   ....[19]....
        /*01bc*/ 	.word	0x00000d90


	//   ....[20]....
        /*01c0*/ 	.word	0x00000da0


	//   ....[21]....
        /*01c4*/ 	.word	0x00000ec0


	//   ....[22]....
        /*01c8*/ 	.word	0x00000ed0


	//   ....[23]....
        /*01cc*/ 	.word	0x00000f20


	//   ....[24]....
        /*01d0*/ 	.word	0x00000f30


	//   ....[25]....
        /*01d4*/ 	.word	0x00000f80


	//   ....[26]....
        /*01d8*/ 	.word	0x00000f90


	//   ....[27]....
        /*01dc*/ 	.word	0x00000fe0


	//   ....[28]....
        /*01e0*/ 	.word	0x00000ff0


	//   ....[29]....
        /*01e4*/ 	.word	0x00001040


	//   ....[30]....
        /*01e8*/ 	.word	0x00001050


	//   ....[31]....
        /*01ec*/ 	.word	0x00001220


	//   ....[32]....
        /*01f0*/ 	.word	0x00001280


	//   ....[33]....
        /*01f4*/ 	.word	0x000012a0


	//   ....[34]....
        /*01f8*/ 	.word	0x000012d0


	//   ....[35]....
        /*01fc*/ 	.word	0x00001300


	//----- nvinfo : EIATTR_EXIT_INSTR_OFFSETS
	.align		4
.L_4103:
        /*0200*/ 	.byte	0x04, 0x1c
        /*0202*/ 	.short	(.L_4105 - .L_4104)


	//   ....[0]....
.L_4104:
        /*0204*/ 	.word	0x000015d0


	//----- nvinfo : EIATTR_CRS_STACK_SIZE
	.align		4
.L_4105:
        /*0208*/ 	.byte	0x04, 0x1e
        /*020a*/ 	.short	(.L_4107 - .L_4106)
.L_4106:
        /*020c*/ 	.word	0x00000000


	//----- nvinfo : EIATTR_CBANK_PARAM_SIZE
	.align		4
.L_4107:
        /*0210*/ 	.byte	0x03, 0x19
        /*0212*/ 	.short	0x0060


	//----- nvinfo : EIATTR_PARAM_CBANK
	.align		4
        /*0214*/ 	.byte	0x04, 0x0a
        /*0216*/ 	.short	(.L_4109 - .L_4108)
	.align		4
.L_4108:
        /*0218*/ 	.word	index@(.nv.constant0._ZN4vllm3moe44grouped_topk_fused_small_expert_count_kernelI6__halffiLNS0_11ScoringFuncE1ELi128ELb0ELi8EEEvPT_PfPT1_PKT0_llllllbd)
        /*021c*/ 	.short	0x0210
        /*021e*/ 	.short	0x0060


	//----- nvinfo : EIATTR_SW_WAR
	.align		4
.L_4109:
        /*0220*/ 	.byte	0x04, 0x36
        /*0222*/ 	.short	(.L_4111 - .L_4110)
.L_4110:
        /*0224*/ 	.word	0x00000008
.L_4111:


//--------------------- .nv.info._ZN4vllm3moe44grouped_topk_fused_small_expert_count_kernelI6__halffiLNS0_11ScoringFuncE1ELi384ELb0ELi8EEEvPT_PfPT1_PKT0_llllllbd --------------------------
	.section	.nv.info._ZN4vllm3moe44grouped_topk_fused_small_expert_count_kernelI6__halffiLNS0_11ScoringFuncE1ELi384ELb0ELi8EEEvPT_PfPT1_PKT0_llllllbd,"",@"SHT_CUDA_INFO"
	.sectionflags	@""
	.align	4


	//----- nvinfo : EIATTR_CUDA_API_VERSION
	.align		4
        /*0000*/ 	.byte	0x04, 0x37
        /*0002*/ 	.short	(.L_4113 - .L_4112)
.L_4112:
        /*0004*/ 	.word	0x00000082


	//----- nvinfo : EIATTR_KPARAM_INFO
	.align		4
.L_4113:
        /*0008*/ 	.byte	0x04, 0x17
        /*000a*/ 	.short	(.L_4115 - .L_4114)
.L_4114:
        /*000c*/ 	.word	0x00000000
        /*0010*/ 	.short	0x000b
        /*0012*/ 	.short	0x0058
        /*0014*/ 	.byte	0x00, 0xf0, 0x21, 0x00


	//----- nvinfo : EIATTR_KPARAM_INFO
	.align		4
.L_4115:
        /*0018*/ 	.byte	0x04, 0x17
        /*001a*/ 	.short	(.L_4117 - .L_4116)
.L_4116:
        /*001c*/ 	.word	0x00000000
        /*0020*/ 	.short	0x000a
        /*0022*/ 	.short	0x0050
        /*0024*/ 	.byte	0x00, 0xf0, 0x05, 0x00


	//----- nvinfo : EIATTR_KPARAM_INFO
	.align		4
.L_4117:
        /*0028*/ 	.byte	0x04, 0x17
        /*002a*/ 	.short	(.L_4119 - .L_4118)
.L_4118:
        /*002c*/ 	.word	0x00000000
        /*0030*/ 	.short	0x0009
        /*0032*/ 	.short	0x0048
        /*0034*/ 	.byte	0x00, 0xf0, 0x21, 0x00


	//----- nvinfo : EIATTR_KPARAM_INFO
	.align		4
.L_4119:
        /*0038*/ 	.byte	0x04, 0x17
        /*003a*/ 	.short	(.L_4121 - .L_4120)
.L_4120:
        /*003c*/ 	.word	0x00000000
        /*0040*/ 	.short	0x0008
        /*0042*/ 	.short	0x0040
        /*0044*/ 	.byte	0x00, 0xf0, 0x21, 0x00


	//----- nvinfo : EIATTR_KPARAM_INFO
	.align		4
.L_4121:
        /*0048*/ 	.byte	0x04, 0x17
        /*004a*/ 	.short	(.L_4123 - .L_4122)
.L_4122:
        /*004c*/ 	.word	0x00000000
        /*0050*/ 	.short	0x0007
        /*0052*/ 	.short	0x0038
        /*0054*/ 	.byte	0x00, 0xf0, 0x21, 0x00


	//----- nvinfo : EIATTR_KPARAM_INFO
	.align		4
.L_4123:
        /*0058*/ 	.byte	0x04, 0x17
        /*005a*/ 	.short	(.L_4125 - .L_4124)
.L_4124:
        /*005c*/ 	.word	0x00000000
        /*0060*/ 	.short	0x0006
        /*0062*/ 	.short	0x0030
        /*0064*/ 	.byte	0x00, 0xf0, 0x21, 0x00


	//----- nvinfo : EIATTR_KPARAM_INFO
	.align		4
.L_4125:
        /*0068*/ 	.byte	0x04, 0x17
        /*006a*/ 	.short	(.L_4127 - .L_4126)
.L_4126:
        /*006c*/ 	.word	0x00000000
        /*0070*/ 	.short	0x0005
        /*0072*/ 	.short	0x0028
        /*0074*/ 	.byte	0x00, 0xf0, 0x21, 0x00


	//----- nvinfo : EIATTR_KPARAM_INFO
	.align		4
.L_4127:
        /*0078*/ 	.byte	0x04, 0x17
        /*007a*/ 	.short	(.L_4129 - .L_4128)
.L_4128:
        /*007c*/ 	.word	0x00000000
        /*0080*/ 	.short	0x0004
        /*0082*/ 	.short	0x0020
        /*0084*/ 	.byte	0x00, 0xf0, 0x21, 0x00


	//----- nvinfo : EIATTR_KPARAM_INFO
	.align		4
.L_4129:
        /*0088*/ 	.byte	0x04, 0x17
        /*008a*/ 	.short	(.L_4131 - .L_4130)
.L_4130:
        /*008c*/ 	.word	0x00000000
        /*0090*/ 	.short	0x0003
        /*0092*/ 	.short	0x0018
        /*0094*/ 	.byte	0x00, 0xf0, 0x21, 0x00


	//----- nvinfo : EIATTR_KPARAM_INFO
	.align		4
.L_4131:
        /*0098*/ 	.byte	0x04, 0x17
        /*009a*/ 	.short	(.L_4133 - .L_4132)
.L_4132:
        /*009c*/ 	.word	0x00000000
        /*00a0*/ 	.short	0x0002
        /*00a2*/ 	.short	0x0010
        /*00a4*/ 	.byte	0x00, 0xf0, 0x21, 0x00


	//----- nvinfo : EIATTR_KPARAM_INFO
	.align		4
.L_4133:
        /*00a8*/ 	.byte	0x04, 0x17
        /*00aa*/ 	.short	(.L_4135 - .L_4134)
.L_4134:
        /*00ac*/ 	.word	0x00000000
        /*00b0*/ 	.short	0x0001
        /*00b2*/ 	.short	0x0008
        /*00b4*/ 	.byte	0x00, 0xf0, 0x21, 0x00


	//----- nvinfo : EIATTR_KPARAM_INFO
	.align		4
.L_4135:
        /*00b8*/ 	.byte	0x04, 0x17
        /*00ba*/ 	.short	(.L_4137 - .L_4136)
.L_4136:
        /*00bc*/ 	.word	0x00000000
        /*00c0*/ 	.short	0x0000
        /*00c2*/ 	.short	0x0000
        /*00c4*/ 	.byte	0x00, 0xf0, 0x21, 0x00


	//----- nvinfo : EIATTR_SPARSE_MMA_MASK
	.align		4
.L_4137:
        /*00c8*/ 	.byte	0x03, 0x50
        /*00ca*/ 	.short	0x0000


	//----- nvinfo : EIATTR_MAXREG_COUNT
	.align		4
        /*00cc*/ 	.byte	0x03, 0x1b
        /*00ce*/ 	.short	0x00ff


	//----- nvinfo : EIATTR_NUM_BARRIERS
	.align		4
        /*00d0*/ 	.byte	0x02, 0x4c
        /*00d2*/ 	.byte	0x01
	.zero		1


	//----- nvinfo : EIATTR_MERCURY_ISA_VERSION
	.align		4
        /*00d4*/ 	.byte	0x03, 0x5f
        /*00d6*/ 	.short	0x0101


	//----- nvinfo : EIATTR_COOP_GROUP_MASK_REGIDS
	.align		4
        /*00d8*/ 	.byte	0x04, 0x29
        /*00da*/ 	.short	(.L_4139 - .L_4138)


	//   ....[0]....
.L_4138:
        /*00dc*/ 	.word	0xffffffff


	//   ....[1]....
        /*00e0*/ 	.word	0xffffffff


	//   ....[2]....
        /*00e4*/ 	.word	0xffffffff


	//   ....[3]....
        /*00e8*/ 	.word	0xffffffff


	//   ....[4]....
        /*00ec*/ 	.word	0xffffffff


	//   ....[5]....
        /*00f0*/ 	.word	0xffffffff


	//   ....[6]....
        /*00f4*/ 	.word	0xffffffff


	//   ....[7]....
        /*00f8*/ 	.word	0xffffffff


	//   ....[8]....
        /*00fc*/ 	.word	0xffffffff


	//   ....[9]....
        /*0100*/ 	.word	0xffffffff


	//   ....[10]....
        /*0104*/ 	.word	0xffffffff


	//   ....[11]....
        /*0108*/ 	.word	0xffffffff


	//   ....[12]....
        /*010c*/ 	.word	0xffffffff


	//   ....[13]....
        /*0110*/ 	.word	0xffffffff


	//   ....[14]....
        /*0114*/ 	.word	0xffffffff


	//   ....[15]....
        /*0118*/ 	.word	0xffffffff


	//   ....[16]....
        /*011c*/ 	.word	0xffffffff


	//   ....[17]....
        /*0120*/ 	.word	0xffffffff


	//   ....[18]....
        /*0124*/ 	.word	0xffffffff


	//   ....[19]....
        /*0128*/ 	.word	0xffffffff


	//   ....[20]....
        /*012c*/ 	.word	0xffffffff


	//   ....[21]....
        /*0130*/ 	.word	0xffffffff


	//   ....[22]....
        /*0134*/ 	.word	0xffffffff


	//   ....[23]....
        /*0138*/ 	.word	0xffffffff


	//   ....[24]....
        /*013c*/ 	.word	0xffffffff


	//   ....[25]....
        /*0140*/ 	.word	0xffffffff


	//   ....[26]....
        /*0144*/ 	.word	0xffffffff


	//   ....[27]....
        /*0148*/ 	.word	0xffffffff


	//   ....[28]....
        /*014c*/ 	.word	0xffffffff


	//   ....[29]....
        /*0150*/ 	.word	0xffffffff


	//   ....[30]....
        /*0154*/ 	.word	0xffffffff


	//   ....[31]....
        /*0158*/ 	.word	0xffffffff


	//   ....[32]....
        /*015c*/ 	.word	0xffffffff


	//   ....[33]....
        /*0160*/ 	.word	0xffffffff


	//   ....[34]....
        /*0164*/ 	.word	0xffffffff


	//   ....[35]....
        /*0168*/ 	.word	0xffffffff


	//   ....[36]....
        /*016c*/ 	.word	0xffffffff


	//   ....[37]....
        /*0170*/ 	.word	0xffffffff


	//   ....[38]....
        /*0174*/ 	.word	0xffffffff


	//   ....[39]....
        /*0178*/ 	.word	0xffffffff


	//   ....[40]....
        /*017c*/ 	.word	0xffffffff


	//   ....[41]....
        /*0180*/ 	.word	0xffffffff


	//   ....[42]....
        /*0184*/ 	.word	0xffffffff


	//   ....[43]....
        /*0188*/ 	.word	0xffffffff


	//   ....[44]....
        /*018c*/ 	.word	0xffffffff


	//   ....[45]....
        /*0190*/ 	.word	0xffffffff


	//   ....[46]....
        /*0194*/ 	.word	0xffffffff


	//   ....[47]....
        /*0198*/ 	.word	0xffffffff


	//   ....[48]....
        /*019c*/ 	.word	0xffffffff


	//   ....[49]....
        /*01a0*/ 	.word	0xffffffff


	//   ....[50]....
        /*01a4*/ 	.word	0xffffffff


	//   ....[51]....
        /*01a8*/ 	.word	0xffffffff


	//   ....[52]....
        /*01ac*/ 	.word	0xffffffff


	//   ....[53]....
        /*01b0*/ 	.word	0xffffffff


	//   ....[54]....
        /*01b4*/ 	.word	0xffffffff


	//   ....[55]....
        /*01b8*/ 	.word	0xffffffff


	//   ....[56]....
        /*01bc*/ 	.word	0xffffffff


	//   ....[57]....
        /*01c0*/ 	.word	0xffffffff


	//   ....[58]....
        /*01c4*/ 	.word	0xffffffff


	//   ....[59]....
        /*01c8*/ 	.word	0xffffffff


	//   ....[60]....
        /*01cc*/ 	.word	0xffffffff


	//   ....[61]....
        /*01d0*/ 	.word	0xffffffff


	//   ....[62]....
        /*01d4*/ 	.word	0xffffffff


	//   ....[63]....
        /*01d8*/ 	.word	0xffffffff


	//   ....[64]....
        /*01dc*/ 	.word	0xffffffff


	//   ....[65]....
        /*01e0*/ 	.word	0xffffffff


	//   ....[66]....
        /*01e4*/ 	.word	0xffffffff


	//   ....[67]....
        /*01e8*/ 	.word	0xffffffff


	//   ....[68]....
        /*01ec*/ 	.word	0xffffffff


	//   ....[69]....
        /*01f0*/ 	.word	0xffffffff


	//   ....[70]....
        /*01f4*/ 	.word	0xffffffff


	//   ....[71]....
        /*01f8*/ 	.word	0xffffffff


	//   ....[72]....
        /*01fc*/ 	.word	0xffffffff


	//   ....[73]....
        /*0200*/ 	.word	0xffffffff


	//   ....[74]....
        /*0204*/ 	.word	0xffffffff


	//   ....[75]....
        /*0208*/ 	.word	0xffffffff


	//   ....[76]....
        /*020c*/ 	.word	0xffffffff


	//   ....[77]....
        /*0210*/ 	.word	0xffffffff


	//   ....[78]....
        /*0214*/ 	.word	0xffffffff


	//   ....[79]....
        /*0218*/ 	.word	0xffffffff


	//   ....[80]....
        /*021c*/ 	.word	0xffffffff


	//   ....[81]....
        /*0220*/ 	.word	0xffffffff


	//   ....[82]....
        /*0224*/ 	.word	0xffffffff


	//   ....[83]....
        /*0228*/ 	.word	0xffffffff


	//   ....[84]....
        /*022c*/ 	.word	0xffffffff


	//   ....[85]....
        /*0230*/ 	.word	0xffffffff


	//----- nvinfo : EIATTR_COOP_GROUP_INSTR_OFFSETS
	.align		4
.L_4139:
        /*0234*/ 	.byte	0x04, 0x28
        /*0236*/ 	.short	(.L_4141 - .L_4140)


	//   ....[0]....
.L_4140:
        /*0238*/ 	.word	0x00000230


	//   ....[1]....
        /*023c*/ 	.word	0x000009e0


	//   ....[2]....
        /*0240*/ 	.word	0x000009f0


	//   ....[3]....
        /*0244*/ 	.word	0x00000a40


	//   ....[4]....
        /*0248*/ 	.word	0x00000a50


	//   ....[5]....
        /*024c*/ 	.word	0x00000aa0


	//   ....[6]....
        /*0250*/ 	.word	0x00000ab0


	//   ....[7]....
        /*0254*/ 	.word	0x00000b00


	//   ....[8]....
        /*0258*/ 	.word	0x00000b10


	//   ....[9]....
        /*025c*/ 	.word	0x00000b70


	//   ....[10]....
        /*0260*/ 	.word	0x00000ba0


	//   ....[11]....
        /*0264*/ 	.word	0x00000c90


	//   ....[12]....
        /*0268*/ 	.word	0x00000cc0


	//   ....[13]....
        /*026c*/ 	.word	0x00000d40


	//   ....[14]....
        /*0270*/ 	.word	0x00000d50


	//   ....[15]....
        /*0274*/ 	.word	0x00000da0


	//   ....[16]....
        /*0278*/ 	.word	0x00000db0


	//   ....[17]....
        /*027c*/ 	.word	0x00000e00


	//   ....[18]....
        /*0280*/ 	.word	0x00000e10


	//   ....[19]....
        /*0284*/ 	.word	0x00000e60


	//   ....[20]....
        /*0288*/ 	.word	0x00000e70


	//   ....[21]....
        /*028c*/ 	.word	0x00001010


	//   ....[22]....
        /*0290*/ 	.word	0x00001020


	//   ....[23]....
        /*0294*/ 	.word	0x00001070


	//   ....[24]....
        /*0298*/ 	.word	0x00001080


	//   ....[25]....
        /*029c*/ 	.word	0x000010d0


	//   ....[26]....
        /*02a0*/ 	.word	0x000010e0


	//   ....[27]....
        /*02a4*/ 	.word	0x00001130


	//   ....[28]....
        /*02a8*/ 	.word	0x00001140


	//   ....[29]....
        /*02ac*/ 	.word	0x00001190


	//   ....[30]....
        /*02b0*/ 	.word	0x000011a0


	//   ....[31]....
        /*02b4*/ 	.word	0x000016e0


	//   ....[32]....
        /*02b8*/ 	.word	0x000016f0


	//   ....[33]....
        /*02bc*/ 	.word	0x00001740


	//   ....[34]....
        /*02c0*/ 	.word	0x00001750


	//   ....[35]....
        /*02c4*/ 	.word	0x000017a0


	//   ....[36]....
        /*02c8*/ 	.word	0x000017b0


	//   ....[37]....
        /*02cc*/ 	.word	0x00001800


	//   ....[38]....
        /*02d0*/ 	.word	0x00001810


	//   ....[39]....
        /*02d4*/ 	.word	0x00001860


	//   ....[40]....
        /*02d8*/ 	.word	0x00001870


	//   ....[41]....
        /*02dc*/ 	.word	0x00001900


	//   ....[42]....
        /*02e0*/ 	.word	0x00001910


	//   ....[43]....
        /*02e4*/ 	.word	0x00001960


	//   ....[44]....
        /*02e8*/ 	.word	0x00001970


	//   ....[45]....
        /*02ec*/ 	.word	0x000019c0


	//   ....[46]....
        /*02f0*/ 	.word	0x000019d0


	//   ....[47]....
        /*02f4*/ 	.word	0x00001a20


	//   ....[48]....
        /*02f8*/ 	.word	0x00001a30


	//   ....[49]....
        /*02fc*/ 	.word	0x00001a80


	//   ....[50]....
        /*0300*/ 	.word	0x00001a90


	//   ....[51]....
        /*0304*/ 	.word	0x00001b30


	//   ....[52]....
        /*0308*/ 	.word	0x00001b40


	//   ....[53]....
        /*030c*/ 	.word	0x00001b90


	//   ....[54]....
        /*0310*/ 	.word	0x00001ba0


	//   ....[55]....
        /*0314*/ 	.word	0x00001bf0


	//   ....[56]....
        /*0318*/ 	.word	0x00001c00


	//   ....[57]....
        /*031c*/ 	.word	0x00001c50


	//   ....[58]....
        /*0320*/ 	.word	0x00001c60


	//   ....[59]....
        /*0324*/ 	.word	0x00001cb0


	//   ....[60]....
        /*0328*/ 	.word	0x00001cc0


	//   ....[61]....
        /*032c*/ 	.word	0x00001d50


	//   ....[62]....
        /*0330*/ 	.word	0x00001d60


	//   ....[63]....
        /*0334*/ 	.word	0x00001db0


	//   ....[64]....
        /*0338*/ 	.word	0x00001dc0


	//   ....[65]....
        /*033c*/ 	.word	0x00001e10


	//   ....[66]....
        /*0340*/ 	.word	0x00001e20


	//   ....[67]....
        /*0344*/ 	.word	0x00001e80


	//   ....[68]....
        /*0348*/ 	.word	0x00001e90


	//   ....[69]....
        /*034c*/ 	.word	0x00001f00


	//   ....[70]....
        /*0350*/ 	.word	0x00001f40


	//   ....[71]....
        /*0354*/ 	.word	0x00002190


	//   ....[72]....
        /*0358*/ 	.word	0x000021a0


	//   ....[73]....
        /*035c*/ 	.word	0x000021f0


	//   ....[74]....
        /*0360*/ 	.word	0x00002200


	//   ....[75]....
        /*0364*/ 	.word	0x00002250


	//   ....[76]....
        /*0368*/ 	.word	0x00002260


	//   ....[77]....
        /*036c*/ 	.word	0x000022c0


	//   ....[78]....
        /*0370*/ 	.word	0x000022d0


	//   ....[79]....
        /*0374*/ 	.word	0x00002320


	//   ....[80]....
        /*0378*/ 	.word	0x00002330


	//   ....[81]....
        /*037c*/ 	.word	0x000025b0


	//   ....[82]....
        /*0380*/ 	.word	0x00002610


	//   ....[83]....
        /*0384*/ 	.word	0x00002630


	//   ....[84]....
        /*0388*/ 	.word	0x00002660


	//   ....[85]....
        /*038c*/ 	.word	0x00002690


	//----- nvinfo : EIATTR_EXIT_INSTR_OFFSETS
	.align		4
.L_4141:
        /*0390*/ 	.byte	0x04, 0x1c
        /*0392*/ 	.short	(.L_4143 - .L_4142)


	//   ....[0]....
.L_4142:
        /*0394*/ 	.word	0x00002960


	//----- nvinfo : EIATTR_CRS_STACK_SIZE
	.align		4
.L_4143:
        /*0398*/ 	.byte	0x04, 0x1e
        /*039a*/ 	.short	(.L_4145 - .L_4144)
.L_4144:
        /*039c*/ 	.word	0x00000000


	//----- nvinfo : EIATTR_CBANK_PARAM_SIZE
	.align		4
.L_4145:
        /*03a0*/ 	.byte	0x03, 0x19
        /*03a2*/ 	.short	0x0060


	//----- nvinfo : EIATTR_PARAM_CBANK
	.align		4
        /*03a4*/ 	.byte	0x04, 0x0a
        /*03a6*/ 	.short	(.L_4147 - .L_4146)
	.align		4
.L_4146:
        /*03a8*/ 	.word	index@(.nv.constant0._ZN4vllm3moe44grouped_topk_fused_small_expert_count_kernelI6__halffiLNS0_11ScoringFuncE1ELi384ELb0ELi8EEEvPT_PfPT1_PKT0_llllllbd)
        /*03ac*/ 	.short	0x0210
        /*03ae*/ 	.short	0x0060


	//----- nvinfo : EIATTR_SW_WAR
	.align		4
.L_4147:
        /*03b0*/ 	.byte	0x04, 0x36
        /*03b2*/ 	.short	(.L_4149 - .L_4148)
.L_4148:
        /*03b4*/ 	.word	0x00000008
.L_4149:


//--------------------- .nv.info._ZN4vllm3moe44grouped_topk_fused_small_expert_count_kernelI6__halffiLNS0_11ScoringFuncE1ELi512ELb0ELi8EEEvPT_PfPT1_PKT0_llllllbd --------------------------
	.section	.nv.info._ZN4vllm3moe44grouped_topk_fused_small_expert_count_kernelI6__halffiLNS0_11ScoringFuncE1ELi512ELb0ELi8EEEvPT_PfPT1_PKT0_llllllbd,"",@"SHT_CUDA_INFO"
	.sectionflags	@""
	.align	4


	//----- nvinfo : EIATTR_CUDA_API_VERSION
	.align		4
        /*0000*/ 	.byte	0x04, 0x37
        /*0002*/ 	.short	(.L_4151 - .L_4150)
.L_4150:
        /*0004*/ 	.word	0x00000082


	//----- nvinfo : EIATTR_KPARAM_INFO
	.align		4
.L_4151:
        /*0008*/ 	.byte	0x04, 0x17
        /*000a*/ 	.short	(.L_4153 - .L_4152)
.L_4152:
        /*000c*/ 	.word	0x00000000
        /*0010*/ 	.short	0x000b
        /*0012*/ 	.short	0x0058
        /*0014*/ 	.byte	0x00, 0xf0, 0x21, 0x00


	//----- nvinfo : EIATTR_KPARAM_INFO
	.align		4
.L_4153:
        /*0018*/ 	.byte	0x04, 0x17
        /*001a*/ 	.short	(.L_4155 - .L_4154)
.L_4154:
        /*001c*/ 	.word	0x00000000
        /*0020*/ 	.short	0x000a
        /*0022*/ 	.short	0x0050
        /*0024*/ 	.byte	0x00, 0xf0, 0x05, 0x00


	//----- nvinfo : EIATTR_KPARAM_INFO
	.align		4
.L_4155:
        /*0028*/ 	.byte	0x04, 0x17
        /*002a*/ 	.short	(.L_4157 - .L_4156)
.L_4156:
        /*002c*/ 	.word	0x00000000
        /*0030*/ 	.short	0x0009
        /*0032*/ 	.short	0x0048
        /*0034*/ 	.byte	0x00, 0xf0, 0x21, 0x00


	//----- nvinfo : EIATTR_KPARAM_INFO
	.align		4
.L_4157:
        /*0038*/ 	.byte	0x04, 0x17
        /*003a*/ 	.short	(.L_4159 - .L_4158)
.L_4158:
        /*003c*/ 	.word	0x00000000
        /*0040*/ 	.short	0x0008
        /*0042*/ 	.short	0x0040
        /*0044*/ 	.byte	0x00, 0xf0, 0x21, 0x00


	//----- nvinfo : EIATTR_KPARAM_INFO
	.align		4
.L_4159:
        /*0048*/ 	.byte	0x04, 0x17
        /*004a*/ 	.short	(.L_4161 - .L_4160)
.L_4160:
        /*004c*/ 	.word	0x00000000
        /*0050*/ 	.short	0x0007
        /*0052*/ 	.short	0x0038
        /*0054*/ 	.byte	0x00, 0xf0, 0x21, 0x00


	//----- nvinfo : EIATTR_KPARAM_INFO
	.align		4
.L_4161:
        /*0058*/ 	.byte	0x04, 0x17
        /*005a*/ 	.short	(.L_4163 - .L_4162)
.L_4162:
        /*005c*/ 	.word	0x00000000
        /*0060*/ 	.short	0x0006
        /*0062*/ 	.short	0x0030
        /*0064*/ 	.byte	0x00, 0xf0, 0x21, 0x00


	//----- nvinfo : EIATTR_KPARAM_INFO
	.align		4
.L_4163:
        /*0068*/ 	.byte	0x04, 0x17
        /*006a*/ 	.short	(.L_4165 - .L_4164)
.L_4164:
        /*006c*/ 	.word	0x00000000
        /*0070*/ 	.short	0x0005
        /*0072*/ 	.short	0x0028
        /*0074*/ 	.byte	0x00, 0xf0, 0x21, 0x00


	//----- nvinfo : EIATTR_KPARAM_INFO
	.align		4
.L_4165:
        /*0078*/ 	.byte	0x04, 0x17
        /*007a*/ 	.short	(.L_4167 - .L_4166)
.L_4166:
        /*007c*/ 	.word	0x00000000
        /*0080*/ 	.short	0x0004
        /*0082*/ 	.short	0x0020
        /*0084*/ 	.byte	0x00, 0xf0, 0x21, 0x00


	//----- nvinfo : EIATTR_KPARAM_INFO
	.align		4
.L_4167:
        /*0088*/ 	.byte	0x04, 0x17
        /*008a*/ 	.short	(.L_4169 - .L_4168)
.L_4168:
        /*008c*/ 	.word	0x00000000
        /*0090*/ 	.short	0x0003
        /*0092*/ 	.short	0x0018
        /*0094*/ 	.byte	0x00, 0xf0, 0x21, 0x00


	//----- nvinfo : EIATTR_KPARAM_INFO
	.align		4
.L_4169:
        /*0098*/ 	.byte	0x04, 0x17
        /*009a*/ 	.short	(.L_4171 - .L_4170)
.L_4170:
        /*009c*/ 	.word	0x00000000
        /*00a0*/ 	.short	0x0002
        /*00a2*/ 	.short	0x0010
        /*00a4*/ 	.byte	0x00, 0xf0, 0x21, 0x00


	//----- nvinfo : EIATTR_KPARAM_INFO
	.align		4
.L_4171:
        /*00a8*/ 	.byte	0x04, 0x17
        /*00aa*/ 	.short	(.L_4173 - .L_4172)
.L_4172:
        /*00ac*/ 	.word	0x00000000
        /*00b0*/ 	.short	0x0001
        /*00b2*/ 	.short	0x0008
        /*00b4*/ 	.byte	0x00, 0xf0, 0x21, 0x00


	//----- nvinfo : EIATTR_KPARAM_INFO
	.align		4
.L_4173:
        /*00b8*/ 	.byte	0x04, 0x17
        /*00ba*/ 	.short	(.L_4175 - .L_4174)
.L_4174:
        /*00bc*/ 	.word	0x00000000
        /*00c0*/ 	.short	0x0000
        /*00c2*/ 	.short	0x0000
        /*00c4*/ 	.byte	0x00, 0xf0, 0x21, 0x00


	//----- nvinfo : EIATTR_SPARSE_MMA_MASK
	.align		4
.L_4175:
        /*00c8*/ 	.byte	0x03, 0x50
        /*00ca*/ 	.short	0x0000


	//----- nvinfo : EIATTR_MAXREG_COUNT
	.align		4
        /*00cc*/ 	.byte	0x03, 0x1b
        /*00ce*/ 	.short	0x00ff


	//----- nvinfo : EIATTR_NUM_BARRIERS
	.align		4
        /*00d0*/ 	.byte	0x02, 0x4c
        /*00d2*/ 	.byte	0x01
	.zero		1


	//----- nvinfo : EIATTR_MERCURY_ISA_VERSION
	.align		4
        /*00d4*/ 	.byte	0x03, 0x5f
        /*00d6*/ 	.short	0x0101


	//----- nvinfo : EIATTR_COOP_GROUP_MASK_REGIDS
	.align		4
        /*00d8*/ 	.byte	0x04, 0x29
        /*00da*/ 	.short	(.L_4177 - .L_4176)


	//   ....[0]....
.L_4176:
        /*00dc*/ 	.word	0xffffffff


	//   ....[1]....
        /*00e0*/ 	.word	0xffffffff


	//   ....[2]....
        /*00e4*/ 	.word	0xffffffff


	//   ....[3]....
        /*00e8*/ 	.word	0xffffffff


	//   ....[4]....
        /*00ec*/ 	.word	0xffffffff


	//   ....[5]....
        /*00f0*/ 	.word	0xffffffff


	//   ....[6]....
        /*00f4*/ 	.word	0xffffffff


	//   ....[7]....
        /*00f8*/ 	.word	0xffffffff


	//   ....[8]....
        /*00fc*/ 	.word	0xffffffff


	//   ....[9]....
        /*0100*/ 	.word	0xffffffff


	//   ....[10]....
        /*0104*/ 	.word	0xffffffff


	//   ....[11]....
        /*0108*/ 	.word	0xffffffff


	//   ....[12]....
        /*010c*/ 	.word	0xffffffff


	//   ....[13]....
        /*0110*/ 	.word	0xffffffff


	//   ....[14]....
        /*0114*/ 	.word	0xffffffff


	//   ....[15]....
        /*0118*/ 	.word	0xffffffff


	//   ....[16]....
        /*011c*/ 	.word	0xffffffff


	//   ....[17]....
        /*0120*/ 	.word	0xffffffff


	//   ....[18]....
        /*0124*/ 	.word	0xffffffff


	//   ....[19]....
        /*0128*/ 	.word	0xffffffff


	//   ....[20]....
        /*012c*/ 	.word	0xffffffff


	//   ....[21]....
        /*0130*/ 	.word	0xffffffff


	//   ....[22]....
        /*0134*/ 	.word	0xffffffff


	//   ....[23]....
        /*0138*/ 	.word	0xffffffff


	//   ....[24]....
        /*013c*/ 	.word	0xffffffff


	//   ....[25]....
        /*0140*/ 	.word	0xffffffff


	//   ....[26]....
        /*0144*/ 	.word	0xffffffff


	//   ....[27]....
        /*0148*/ 	.word	0xffffffff


	//   ....[28]....
        /*014c*/ 	.word	0xffffffff


	//   ....[29]....
        /*0150*/ 	.word	0xffffffff


	//   ....[30]....
        /*0154*/ 	.word	0xffffffff


	//   ....[31]....
        /*0158*/ 	.word	0xffffffff


	//   ....[32]....
        /*015c*/ 	.word	0xffffffff


	//   ....[33]....
        /*0160*/ 	.word	0xffffffff


	//   ....[34]....
        /*0164*/ 	.word	0xffffffff


	//   ....[35]....
        /*0168*/ 	.word	0xffffffff


	//   ....[36]....
        /*016c*/ 	.word	0xffffffff


	//   ....[37]....
        /*0170*/ 	.word	0xffffffff


	//   ....[38]....
        /*0174*/ 	.word	0xffffffff


	//   ....[39]....
        /*0178*/ 	.word	0xffffffff


	//   ....[40]....
        /*017c*/ 	.word	0xffffffff


	//   ....[41]....
        /*0180*/ 	.word	0xffffffff


	//   ....[42]....
        /*0184*/ 	.word	0xffffffff


	//   ....[43]....
        /*0188*/ 	.word	0xffffffff


	//   ....[44]....
        /*018c*/ 	.word	0xffffffff


	//   ....[45]....
        /*0190*/ 	.word	0xffffffff


	//   ....[46]....
        /*0194*/ 	.word	0xffffffff


	//   ....[47]....
        /*0198*/ 	.word	0xffffffff


	//   ....[48]....
        /*019c*/ 	.word	0xffffffff


	//   ....[49]....
        /*01a0*/ 	.word	0xffffffff


	//   ....[50]....
        /*01a4*/ 	.word	0xffffffff


	//   ....[51]....
        /*01a8*/ 	.word	0xffffffff


	//   ....[52]....
        /*01ac*/ 	.word	0xffffffff


	//   ....[53]....
        /*01b0*/ 	.word	0xffffffff


	//   ....[54]....
        /*01b4*/ 	.word	0xffffffff


	//   ....[55]....
        /*01b8*/ 	.word	0xffffffff


	//   ....[56]....
        /*01bc*/ 	.word	0xffffffff


	//   ....[57]....
        /*01c0*/ 	.word	0xffffffff


	//   ....[58]....
        /*01c4*/ 	.word	0xffffffff


	//   ....[59]....
        /*01c8*/ 	.word	0xffffffff


	//   ....[60]....
        /*01cc*/ 	.word	0xffffffff


	//   ....[61]....
        /*01d0*/ 	.word	0xffffffff


	//   ....[62]....
        /*01d4*/ 	.word	0xffffffff


	//   ....[63]....
        /*01d8*/ 	.word	0xffffffff


	//   ....[64]....
        /*01dc*/ 	.word	0xffffffff


	//   ....[65]....
        /*01e0*/ 	.word	0xffffffff


	//   ....[66]....
        /*01e4*/ 	.word	0xffffffff


	//   ....[67]....
        /*01e8*/ 	.word	0xffffffff


	//   ....[68]....
        /*01ec*/ 	.word	0xffffffff


	//   ....[69]....
        /*01f0*/ 	.word	0xffffffff


	//   ....[70]....
        /*01f4*/ 	.word	0xffffffff


	//   ....[71]....
        /*01f8*/ 	.word	0xffffffff


	//   ....[72]....
        /*01fc*/ 	.word	0xffffffff


	//   ....[73]....
        /*0200*/ 	.word	0xffffffff


	//   ....[74]....
        /*0204*/ 	.word	0xffffffff


	//   ....[75]....
        /*0208*/ 	.word	0xffffffff


	//   ....[76]....
        /*020c*/ 	.word	0xffffffff


	//   ....[77]....
        /*0210*/ 	.word	0xffffffff


	//   ....[78]....
        /*0214*/ 	.word	0xffffffff


	//   ....[79]....
        /*0218*/ 	.word	0xffffffff


	//   ....[80]....
        /*021c*/ 	.word	0xffffffff


	//   ....[81]....
        /*0220*/ 	.word	0xffffffff


	//   ....[82]....
        /*0224*/ 	.word	0xffffffff


	//   ....[83]....
        /*0228*/ 	.word	0xffffffff


	//   ....[84]....
        /*022c*/ 	.word	0xffffffff


	//   ....[85]....
        /*0230*/ 	.word	0xffffffff


	//----- nvinfo : EIATTR_COOP_GROUP_INSTR_OFFSETS
	.align		4
.L_4177:
        /*0234*/ 	.byte	0x04, 0x28
        /*0236*/ 	.short	(.L_4179 - .L_4178)


	//   ....[0]....
.L_4178:
        /*0238*/ 	.word	0x00000230


	//   ....[1]....
        /*023c*/ 	.word	0x000009e0


	//   ....[2]....
        /*0240*/ 	.word	0x000009f0


	//   ....[3]....
        /*0244*/ 	.word	0x00000a40


	//   ....[4]....
        /*0248*/ 	.word	0x00000a50


	//   ....[5]....
        /*024c*/ 	.word	0x00000aa0


	//   ....[6]....
        /*0250*/ 	.word	0x00000ab0


	//   ....[7]....
        /*0254*/ 	.word	0x00000b00


	//   ....[8]....
        /*0258*/ 	.word	0x00000b10


	//   ....[9]....
        /*025c*/ 	.word	0x00000b70


	//   ....[10]....
        /*0260*/ 	.word	0x00000ba0


	//   ....[11]....
        /*0264*/ 	.word	0x00000c90


	//   ....[12]....
        /*0268*/ 	.word	0x00000cc0


	//   ....[13]....
        /*026c*/ 	.word	0x00000d40


	//   ....[14]....
        /*0270*/ 	.word	0x00000d50


	//   ....[15]....
        /*0274*/ 	.word	0x00000da0


	//   ....[16]....
        /*0278*/ 	.word	0x00000db0


	//   ....[17]....
        /*027c*/ 	.word	0x00000e00


	//   ....[18]....
        /*0280*/ 	.word	0x00000e10


	//   ....[19]....
        /*0284*/ 	.word	0x00000e60


	//   ....[20]....
        /*0288*/ 	.word	0x00000e70


	//   ....[21]....
        /*028c*/ 	.word	0x00001010


	//   ....[22]....
        /*0290*/ 	.word	0x00001020


	//   ....[23]....
        /*0294*/ 	.word	0x00001070


	//   ....[24]....
        /*0298*/ 	.word	0x00001080


	//   ....[25]....
        /*029c*/ 	.word	0x000010d0


	//   ....[26]....
        /*02a0*/ 	.word	0x000010e0


	//   ....[27]....
        /*02a4*/ 	.word	0x00001130


	//   ....[28]....
        /*02a8*/ 	.word	0x00001140


	//   ....[29]....
        /*02ac*/ 	.word	0x00001190


	//   ....[30]....
        /*02b0*/ 	.word	0x000011a0


	//   ....[31]....
        /*02b4*/ 	.word	0x00001660


	//   ....[32]....
        /*02b8*/ 	.word	0x00001670


	//   ....[33]....
        /*02bc*/ 	.word	0x000016c0


	//   ....[34]....
        /*02c0*/ 	.word	0x000016d0


	//   ....[35]....
        /*02c4*/ 	.word	0x00001720


	//   ....[36]....
        /*02c8*/ 	.word	0x00001730


	//   ....[37]....
        /*02cc*/ 	.word	0x00001780


	//   ....[38]....
        /*02d0*/ 	.word	0x00001790


	//   ....[39]....
        /*02d4*/ 	.word	0x000017e0


	//   ....[40]....
        /*02d8*/ 	.word	0x000017f0


	//   ....[41]....
        /*02dc*/ 	.word	0x00001880


	//   ....[42]....
        /*02e0*/ 	.word	0x00001890


	//   ....[43]....
        /*02e4*/ 	.word	0x000018e0


	//   ....[44]....
        /*02e8*/ 	.word	0x000018f0


	//   ....[45]....
        /*02ec*/ 	.word	0x00001940


	//   ....[46]....
        /*02f0*/ 	.word	0x00001950


	//   ....[47]....
        /*02f4*/ 	.word	0x000019a0


	//   ....[48]....
        /*02f8*/ 	.word	0x000019b0


	//   ....[49]....
        /*02fc*/ 	.word	0x00001a00


	//   ....[50]....
        /*0300*/ 	.word	0x00001a10


	//   ....[51]....
        /*0304*/ 	.word	0x00001ab0


	//   ....[52]....
        /*0308*/ 	.word	0x00001ac0


	//   ....[53]....
        /*030c*/ 	.word	0x00001b10


	//   ....[54]....
        /*0310*/ 	.word	0x00001b20


	//   ....[55]....
        /*0314*/ 	.word	0x00001b70


	//   ....[56]....
        /*0318*/ 	.word	0x00001b80


	//   ....[57]....
        /*031c*/ 	.word	0x00001bd0


	//   ....[58]....
        /*0320*/ 	.word	0x00001be0


	//   ....[59]....
        /*0324*/ 	.word	0x00001c30


	//   ....[60]....
        /*0328*/ 	.word	0x00001c40


	//   ....[61]....
        /*032c*/ 	.word	0x00001cd0


	//   ....[62]....
        /*0330*/ 	.word	0x00001ce0


	//   ....[63]....
        /*0334*/ 	.word	0x00001d30


	//   ....[64]....
        /*0338*/ 	.word	0x00001d40


	//   ....[65]....
        /*033c*/ 	.word	0x00001d90


	//   ....[66]....
        /*0340*/ 	.word	0x00001da0


	//   ....[67]....
        /*0344*/ 	.word	0x00001e00


	//   ....[68]....
        /*0348*/ 	.word	0x00001e10


	//   ....[69]....
        /*034c*/ 	.word	0x00001e80


	//   ....[70]....
        /*0350*/ 	.word	0x00001ec0


	//   ....[71]....
        /*0354*/ 	.word	0x00002120


	//   ....[72]....
        /*0358*/ 	.word	0x00002130


	//   ....[73]....
        /*035c*/ 	.word	0x00002180


	//   ....[74]....
        /*0360*/ 	.word	0x00002190


	//   ....[75]....
        /*0364*/ 	.word	0x000021e0


	//   ....[76]....
        /*0368*/ 	.word	0x000021f0


	//   ....[77]....
        /*036c*/ 	.word	0x00002240


	//   ....[78]....
        /*0370*/ 	.word	0x00002250


	//   ....[79]....
        /*0374*/ 	.word	0x000022a0


	//   ....[80]....
        /*0378*/ 	.word	0x000022b0


	//   ....[81]....
        /*037c*/ 	.word	0x00002520


	//   ....[82]....
        /*0380*/ 	.word	0x00002580


	//   ....[83]....
        /*0384*/ 	.word	0x000025a0


	//   ....[84]....
        /*0388*/ 	.word	0x000025d0


	//   ....[85]....
        /*038c*/ 	.word	0x00002600


	//----- nvinfo : EIATTR_EXIT_INSTR_OFFSETS
	.align		4
.L_4179:
        /*0390*/ 	.byte	0x04, 0x1c
        /*0392*/ 	.short	(.L_4181 - .L_4180)


	//   ....[0]....
.L_4180:
        /*0394*/ 	.word	0x000028d0


	//----- nvinfo : EIATTR_CRS_STACK_SIZE
	.align		4
.L_4181:
        /*0398*/ 	.byte	0x04, 0x1e
        /*039a*/ 	.short	(.L_4183 - .L_4182)
.L_4182:
        /*039c*/ 	.word	0x00000000


	//----- nvinfo : EIATTR_CBANK_PARAM_SIZE
	.align		4
.L_4183:
        /*03a0*/ 	.byte	0x03, 0x19
        /*03a2*/ 	.short	0x0060


	//----- nvinfo : EIATTR_PARAM_CBANK
	.align		4
        /*03a4*/ 	.byte	0x04, 0x0a
        /*03a6*/ 	.short	(.L_4185 - .L_4184)
	.align		4
.L_4184:
        /*03a8*/ 	.word	index@(.nv.constant0._ZN4vllm3moe44grouped_topk_fused_small_expert_count_kernelI6__halffiLNS0_11ScoringFuncE1ELi512ELb0ELi8EEEvPT_PfPT1_PKT0_llllllbd)
        /*03ac*/ 	.short	0x0210
        /*03ae*/ 	.short	0x0060


	//----- nvinfo : EIATTR_SW_WAR
	.align		4
.L_4185:
        /*03b0*/ 	.byte	0x04, 0x36
        /*03b2*/ 	.short	(.L_4187 - .L_4186)
.L_4186:
        /*03b4*/ 	.word	0x00000008
.L_4187:


//--------------------- .nv.info._ZN4vllm3moe44grouped_topk_fused_small_expert_count_kernelI6__halffiLNS0_11ScoringFuncE1ELi512ELb0ELi22EEEvPT_PfPT1_PKT0_llllllbd --------------------------
	.section	.nv.info._ZN4vllm3moe44grouped_topk_fused_small_expert_count_kernelI6__halffiLNS0_11ScoringFuncE1ELi512ELb0ELi22EEEvPT_PfPT1_PKT0_llllllbd,"",@"SHT_CUDA_INFO"
	.sectionflags	@""
	.align	4


	//----- nvinfo : EIATTR_CUDA_API_VERSION
	.align		4
        /*0000*/ 	.byte	0x04, 0x37
        /*0002*/ 	.short	(.L_4189 - .L_4188)
.L_4188:
        /*0004*/ 	.word	0x00000082


	//----- nvinfo : EIATTR_KPARAM_INFO
	.align		4
.L_4189:
        /*0008*/ 	.byte	0x04, 0x17
        /*000a*/ 	.short	(.L_4191 - .L_4190)
.L_4190:
        /*000c*/ 	.word	0x00000000
        /*0010*/ 	.short	0x000b
        /*0012*/ 	.short	0x0058
        /*0014*/ 	.byte	0x00, 0xf0, 0x21, 0x00


	//----- nvinfo : EIATTR_KPARAM_INFO
	.align		4
.L_4191:
        /*0018*/ 	.byte	0x04, 0x17
        /*001a*/ 	.short	(.L_4193 - .L_4192)
.L_4192:
        /*001c*/ 	.word	0x00000000
        /*0020*/ 	.short	0x000a
        /*0022*/ 	.short	0x0050
        /*0024*/ 	.byte	0x00, 0xf0, 0x05, 0x00


	//----- nvinfo : EIATTR_KPARAM_INFO
	.align		4
.L_4193:
        /*0028*/ 	.byte	0x04, 0x17
        /*002a*/ 	.short	(.L_4195 - .L_4194)
.L_4194:
        /*002c*/ 	.word	0x00000000
        /*0030*/ 	.short	0x0009
        /*0032*/ 	.short	0x0048
        /*0034*/ 	.byte	0x00, 0xf0, 0x21, 0x00


	//----- nvinfo : EIATTR_KPARAM_INFO
	.align		4
.L_4195:
        /*0038*/ 	.byte	0x04, 0x17
        /*003a*/ 	.short	(.L_4197 - .L_4196)
.L_4196:
        /*003c*/ 	.word	0x00000000
        /*0040*/ 	.short	0x0008
        /*0042*/ 	.short	0x0040
        /*0044*/ 	.byte	0x00, 0xf0, 0x21, 0x00


	//----- nvinfo : EIATTR_KPARAM_INFO
	.align		4
.L_4197:
        /*0048*/ 	.byte	0x04, 0x17
        /*004a*/ 	.short	(.L_4199 - .L_4198)
.L_4198:
        /*004c*/ 	.word	0x00000000
        /*0050*/ 	.short	0x0007
        /*0052*/ 	.short	0x0038
        /*0054*/ 	.byte	0x00, 0xf0, 0x21, 0x00


	//----- nvinfo : EIATTR_KPARAM_INFO
	.align		4
.L_4199:
        /*0058*/ 	.byte	0x04, 0x17
        /*005a*/ 	.short	(.L_4201 - .L_4200)
.L_4200:
        /*005c*/ 	.word	0x00000000
        /*0060*/ 	.short	0x0006
        /*0062*/ 	.short	0x0030
        /*0064*/ 	.byte	0x00, 0xf0, 0x21, 0x00


	//----- nvinfo : EIATTR_KPARAM_INFO
	.align		4
.L_4201:
        /*0068*/ 	.byte	0x04, 0x17
        /*006a*/ 	.short	(.L_4203 - .L_4202)
.L_4202:
        /*006c*/ 	.word	0x00000000
        /*0070*/ 	.short	0x0005
        /*0072*/ 	.short	0x0028
        /*0074*/ 	.byte	0x00, 0xf0, 0x21, 0x00


	//----- nvinfo : EIATTR_KPARAM_INFO
	.align		4
.L_4203:
        /*0078*/ 	.byte	0x04, 0x17
        /*007a*/ 	.short	(.L_4205 - .L_4204)
.L_4204:
        /*007c*/ 	.word	0x00000000
        /*0080*/ 	.short	0x0004
        /*0082*/ 	.short	0x0020
        /*0084*/ 	.byte	0x00, 0xf0, 0x21, 0x00


	//----- nvinfo : EIATTR_KPARAM_INFO
	.align		4
.L_4205:
        /*0088*/ 	.byte	0x04, 0x17
        /*008a*/ 	.short	(.L_4207 - .L_4206)
.L_4206:
        /*008c*/ 	.word	0x00000000
        /*0090*/ 	.short	0x0003
        /*0092*/ 	.short	0x0018
        /*0094*/ 	.byte	0x00, 0xf0, 0x21, 0x00


	//----- nvinfo : EIATTR_KPARAM_INFO
	.align		4
.L_4207:
        /*0098*/ 	.byte	0x04, 0x17
        /*009a*/ 	.short	(.L_4209 - .L_4208)
.L_4208:
        /*009c*/ 	.word	0x00000000
        /*00a0*/ 	.short	0x0002
        /*00a2*/ 	.short	0x0010
        /*00a4*/ 	.byte	0x00, 0xf0, 0x21, 0x00


	//----- nvinfo : EIATTR_KPARAM_INFO
	.align		4
.L_4209:
        /*00a8*/ 	.byte	0x04, 0x17
        /*00aa*/ 	.short	(.L_4211 - .L_4210)
.L_4210:
        /*00ac*/ 	.word	0x00000000
        /*00b0*/ 	.short	0x0001
        /*00b2*/ 	.short	0x0008
        /*00b4*/ 	.byte	0x00, 0xf0, 0x21, 0x00


	//----- nvinfo : EIATTR_KPARAM_INFO
	.align		4
.L_4211:
        /*00b8*/ 	.byte	0x04, 0x17
        /*00ba*/ 	.short	(.L_4213 - .L_4212)
.L_4212:
        /*00bc*/ 	.word	0x00000000
        /*00c0*/ 	.short	0x0000
        /*00c2*/ 	.short	0x0000
        /*00c4*/ 	.byte	0x00, 0xf0, 0x21, 0x00


	//----- nvinfo : EIATTR_SPARSE_MMA_MASK
	.align		4
.L_4213:
        /*00c8*/ 	.byte	0x03, 0x50
        /*00ca*/ 	.short	0x0000


	//----- nvinfo : EIATTR_MAXREG_COUNT
	.align		4
        /*00cc*/ 	.byte	0x03, 0x1b
        /*00ce*/ 	.short	0x00ff


	//----- nvinfo : EIATTR_NUM_BARRIERS
	.align		4
        /*00d0*/ 	.byte	0x02, 0x4c
        /*00d2*/ 	.byte	0x01
	.zero		1


	//----- nvinfo : EIATTR_MERCURY_ISA_VERSION
	.align		4
        /*00d4*/ 	.byte	0x03, 0x5f
        /*00d6*/ 	.short	0x0101


	//----- nvinfo : EIATTR_COOP_GROUP_MASK_REGIDS
	.align		4
        /*00d8*/ 	.byte	0x04, 0x29
        /*00da*/ 	.short	(.L_4215 - .L_4214)


	//   ....[0]....
.L_4214:
        /*00dc*/ 	.word	0xffffffff


	//   ....[1]....
        /*00e0*/ 	.word	0xffffffff


	//   ....[2]....
        /*00e4*/ 	.word	0xffffffff


	//   ....[3]....
        /*00e8*/ 	.word	0xffffffff


	//   ....[4]....
        /*00ec*/ 	.word	0xffffffff


	//   ....[5]....
        /*00f0*/ 	.word	0xffffffff


	//   ....[6]....
        /*00f4*/ 	.word	0xffffffff


	//   ....[7]....
        /*00f8*/ 	.word	0xffffffff


	//   ....[8]....
        /*00fc*/ 	.word	0xffffffff


	//   ....[9]....
        /*0100*/ 	.word	0xffffffff


	//   ....[10]....
        /*0104*/ 	.word	0xffffffff


	//   ....[11]....
        /*0108*/ 	.word	0xffffffff


	//   ....[12]....
        /*010c*/ 	.word	0xffffffff


	//   ....[13]....
        /*0110*/ 	.word	0xffffffff


	//   ....[14]....
        /*0114*/ 	.word	0xffffffff


	//   ....[15]....
        /*0118*/ 	.word	0xffffffff


	//   ....[16]....
        /*011c*/ 	.word	0xffffffff


	//   ....[17]....
        /*0120*/ 	.word	0xffffffff


	//   ....[18]....
        /*0124*/ 	.word	0xffffffff


	//   ....[19]....
        /*0128*/ 	.word	0xffffffff


	//   ....[20]....
        /*012c*/ 	.word	0xffffffff


	//   ....[21]....
        /*0130*/ 	.word	0xffffffff


	//   ....[22]....
        /*0134*/ 	.word	0xffffffff


	//   ....[23]....
        /*0138*/ 	.word	0xffffffff


	//   ....[24]....
        /*013c*/ 	.word	0xffffffff


	//   ....[25]....
        /*0140*/ 	.word	0xffffffff


	//   ....[26]....
        /*0144*/ 	.word	0xffffffff


	//   ....[27]....
        /*0148*/ 	.word	0xffffffff


	//   ....[28]....
        /*014c*/ 	.word	0xffffffff


	//   ....[29]....
        /*0150*/ 	.word	0xffffffff


	//   ....[30]....
        /*0154*/ 	.word	0xffffffff


	//   ....[31]....
        /*0158*/ 	.word	0xffffffff


	//   ....[32]....
        /*015c*/ 	.word	0xffffffff


	//   ....[33]....
        /*0160*/ 	.word	0xffffffff


	//   ....[34]....
        /*0164*/ 	.word	0xffffffff


	//   ....[35]....
        /*0168*/ 	.word	0xffffffff


	//   ....[36]....
        /*016c*/ 	.word	0xffffffff


	//   ....[37]....
        /*0170*/ 	.word	0xffffffff


	//   ....[38]....
        /*0174*/ 	.word	0xffffffff


	//   ....[39]....
        /*0178*/ 	.word	0xffffffff


	//   ....[40]....
        /*017c*/ 	.word	0xffffffff


	//   ....[41]....
        /*0180*/ 	.word	0xffffffff


	//   ....[42]....
        /*0184*/ 	.word	0xffffffff


	//   ....[43]....
        /*0188*/ 	.word	0xffffffff


	//   ....[44]....
        /*018c*/ 	.word	0xffffffff


	//   ....[45]....
        /*0190*/ 	.word	0xffffffff


	//   ....[46]....
        /*0194*/ 	.word	0xffffffff


	//   ....[47]....
        /*0198*/ 	.word	0xffffffff


	//   ....[48]....
        /*019c*/ 	.word	0xffffffff


	//   ....[49]....
        /*01a0*/ 	.word	0xffffffff


	//   ....[50]....
        /*01a4*/ 	.word	0xffffffff


	//   ....[51]....
        /*01a8*/ 	.word	0xffffffff


	//   ....[52]....
        /*01ac*/ 	.word	0xffffffff


	//   ....[53]....
        /*01b0*/ 	.word	0xffffffff


	//   ....[54]....
        /*01b4*/ 	.word	0xffffffff


	//   ....[55]....
        /*01b8*/ 	.word	0xffffffff


	//   ....[56]....
        /*01bc*/ 	.word	0xffffffff


	//   ....[57]....
        /*01c0*/ 	.word	0xffffffff


	//   ....[58]....
        /*01c4*/ 	.word	0xffffffff


	//   ....[59]....
        /*01c8*/ 	.word	0xffffffff


	//   ....[60]....
        /*01cc*/ 	.word	0xffffffff


	//   ....[61]....
        /*01d0*/ 	.word	0xffffffff


	//   ....[62]....
        /*01d4*/ 	.word	0xffffffff


	//   ....[63]....
        /*01d8*/ 	.word	0xffffffff


	//   ....[64]....
        /*01dc*/ 	.word	0xffffffff


	//   ....[65]....
        /*01e0*/ 	.word	0xffffffff


	//----- nvinfo : EIATTR_COOP_GROUP_INSTR_OFFSETS
	.align		4
.L_4215:
        /*01e4*/ 	.byte	0x04, 0x28
        /*01e6*/ 	.short	(.L_4217 - .L_4216)


	//   ....[0]....
.L_4216:
        /*01e8*/ 	.word	0x00000230


	//   ....[1]....
        /*01ec*/ 	.word	0x000009e0


	//   ....[2]....
        /*01f0*/ 	.word	0x00000a10


	//   ....[3]....
        /*01f4*/ 	.word	0x00000a90


	//   ....[4]....
        /*01f8*/ 	.word	0x00000aa0


	//   ....[5]....
        /*01fc*/ 	.word	0x00000af0


	//   ....[6]....
        /*0200*/ 	.word	0x00000b00


	//   ....[7]....
        /*0204*/ 	.word	0x00000b50


	//   ....[8]....
        /*0208*/ 	.word	0x00000b60


	//   ....[9]....
        /*020c*/ 	.word	0x00000bb0


	//   ....[10]....
        /*0210*/ 	.word	0x00000bc0


	//   ....[11]....
        /*0214*/ 	.word	0x00000c80


	//   ....[12]....
        /*0218*/ 	.word	0x00000cb0


	//   ....[13]....
        /*021c*/ 	.word	0x00000d30


	//   ....[14]....
        /*0220*/ 	.word	0x00000d40


	//   ....[15]....
        /*0224*/ 	.word	0x00000d90


	//   ....[16]....
        /*0228*/ 	.word	0x00000da0


	//   ....[17]....
        /*022c*/ 	.word	0x00000df0


	//   ....[18]....
        /*0230*/ 	.word	0x00000e00


	//   ....[19]....
        /*0234*/ 	.word	0x00000e60


	//   ....[20]....
        /*0238*/ 	.word	0x00000e80


	//   ....[21]....
        /*023c*/ 	.word	0x00001000


	//   ....[22]....
        /*0240*/ 	.word	0x00001010


	//   ....[23]....
        /*0244*/ 	.word	0x00001060


	//   ....[24]....
        /*0248*/ 	.word	0x00001070


	//   ....[25]....
        /*024c*/ 	.word	0x000010c0


	//   ....[26]....
        /*0250*/ 	.word	0x000010d0


	//   ....[27]....
        /*0254*/ 	.word	0x00001120


	//   ....[28]....
        /*0258*/ 	.word	0x00001130


	//   ....[29]....
        /*025c*/ 	.word	0x00001180


	//   ....[30]....
        /*0260*/ 	.word	0x00001190


	//   ....[31]....
        /*0264*/ 	.word	0x00001920


	//   ....[32]....
        /*0268*/ 	.word	0x00001940


	//   ....[33]....
        /*026c*/ 	.word	0x00001990


	//   ....[34]....
        /*0270*/ 	.word	0x000019a0


	//   ....[35]....
        /*0274*/ 	.word	0x000019f0


	//   ....[36]....
        /*0278*/ 	.word	0x00001a00


	//   ....[37]....
        /*027c*/ 	.word	0x00001a60


	//   ....[38]....
        /*0280*/ 	.word	0x00001a90


	//   ....[39]....
        /*0284*/ 	.word	0x00001ae0


	//   ....[40]....
        /*0288*/ 	.word	0x00001af0


	//   ....[41]....
        /*028c*/ 	.word	0x00001bb0


	//   ....[42]....
        /*0290*/ 	.word	0x00001bd0


	//   ....[43]....
        /*0294*/ 	.word	0x00001c20


	//   ....[44]....
        /*0298*/ 	.word	0x00001c30


	//   ....[45]....
        /*029c*/ 	.word	0x00001c80


	//   ....[46]....
        /*02a0*/ 	.word	0x00001c90


	//   ....[47]....
        /*02a4*/ 	.word	0x00001ce0


	//   ....[48]....
        /*02a8*/ 	.word	0x00001cf0


	//   ....[49]....
        /*02ac*/ 	.word	0x00001d60


	//   ....[50]....
        /*02b0*/ 	.word	0x00001d90


	//   ....[51]....
        /*02b4*/ 	.word	0x00001f00


	//   ....[52]....
        /*02b8*/ 	.word	0x00001f10


	//   ....[53]....
        /*02bc*/ 	.word	0x00001f60


	//   ....[54]....
        /*02c0*/ 	.word	0x00001f70


	//   ....[55]....
        /*02c4*/ 	.word	0x00001fc0


	//   ....[56]....
        /*02c8*/ 	.word	0x00001fd0


	//   ....[57]....
        /*02cc*/ 	.word	0x00002020


	//   ....[58]....
        /*02d0*/ 	.word	0x00002030


	//   ....[59]....
        /*02d4*/ 	.word	0x00002080


	//   ....[60]....
        /*02d8*/ 	.word	0x00002090


	//   ....[61]....
        /*02dc*/ 	.word	0x000022b0


	//   ....[62]....
        /*02e0*/ 	.word	0x00002310


	//   ....[63]....
        /*02e4*/ 	.word	0x00002330


	//   ....[64]....
        /*02e8*/ 	.word	0x00002360


	//   ....[65]....
        /*02ec*/ 	.word	0x00002390


	//----- nvinfo : EIATTR_EXIT_INSTR_OFFSETS
	.align		4
.L_4217:
        /*02f0*/ 	.byte	0x04, 0x1c
        /*02f2*/ 	.short	(.L_4219 - .L_4218)


	//   ....[0]....
.L_4218:
        /*02f4*/ 	.word	0x00002660


	//----- nvinfo : EIATTR_CRS_STACK_SIZE
	.align		4
.L_4219:
        /*02f8*/ 	.byte	0x04, 0x1e
        /*02fa*/ 	.short	(.L_4221 - .L_4220)
.L_4220:
        /*02fc*/ 	.word	0x00000000


	//----- nvinfo : EIATTR_CBANK_PARAM_SIZE
	.align		4
.L_4221:
        /*0300*/ 	.byte	0x03, 0x19
        /*0302*/ 	.short	0x0060


	//----- nvinfo : EIATTR_PARAM_CBANK
	.align		4
        /*0304*/ 	.byte	0x04, 0x0a
        /*0306*/ 	.short	(.L_4223 - .L_4222)
	.align		4
.L_4222:
        /*0308*/ 	.word	index@(.nv.constant0._ZN4vllm3moe44grouped_topk_fused_small_expert_count_kernelI6__halffiLNS0_11ScoringFuncE1ELi512ELb0ELi22EEEvPT_PfPT1_PKT0_llllllbd)
        /*030c*/ 	.short	0x0210
        /*030e*/ 	.short	0x0060


	//----- nvinfo : EIATTR_SW_WAR
	.align		4
.L_4223:
        /*0310*/ 	.byte	0x04, 0x36
        /*0312*/ 	.short	(.L_4225 - .L_4224)
.L_4224:
        /*0314*/ 	.word	0x00000008
.L_4225:


//--------------------- .nv.info._ZN4vllm3moe44grouped_topk_fused_small_expert_count_kernelI6__halffiLNS0_11ScoringFuncE1ELi256ELb1ELi8EEEvPT_PfPT1_PKT0_llllllbd --------------------------
	.section	.nv.info._ZN4vllm3moe44grouped_topk_fused_small_expert_count_kernelI6__halffiLNS0_11ScoringFuncE1ELi256ELb1ELi8EEEvPT_PfPT1_PKT0_llllllbd,"",@"SHT_CUDA_INFO"
	.sectionflags	@""
	.align	4


	//----- nvinfo : EIATTR_CUDA_API_VERSION
	.align		4
        /*0000*/ 	.byte	0x04, 0x37
        /*0002*/ 	.short	(.L_4227 - .L_4226)
.L_4226:
        /*0004*/ 	.word	0x00000082


	//----- nvinfo : EIATTR_KPARAM_INFO
	.align		4
.L_4227:
        /*0008*/ 	.byte	0x04, 0x17
        /*000a*/ 	.short	(.L_4229 - .L_4228)
.L_4228:
        /*000c*/ 	.word	0x00000000
        /*0010*/ 	.short	0x000b
        /*0012*/ 	.short	0x0058
        /*0014*/ 	.byte	0x00, 0xf0, 0x21, 0x00


	//----- nvinfo : EIATTR_KPARAM_INFO
	.align		4
.L_4229:
        /*0018*/ 	.byte	0x04, 0x17
        /*001a*/ 	.short	(.L_4231 - .L_4230)
.L_4230:
        /*001c*/ 	.word	0x00000000
        /*0020*/ 	.short	0x000a
        /*0022*/ 	.short	0x0050
        /*0024*/ 	.byte	0x00, 0xf0, 0x05, 0x00


	//----- nvinfo : EIATTR_KPARAM_INFO
	.align		4
.L_4231:
        /*0028*/ 	.byte	0x04, 0x17
        /*002a*/ 	.short	(.L_4233 - .L_4232)
.L_4232:
        /*002c*/ 	.word	0x00000000
        /*0030*/ 	.short	0x0009
        /*0032*/ 	.short	0x0048
        /*0034*/ 	.byte	0x00, 0xf0, 0x21, 0x00


	//----- nvinfo : EIATTR_KPARAM_INFO
	.align		4
.L_4233:
        /*0038*/ 	.byte	0x04, 0x17
        /*003a*/ 	.short	(.L_4235 - .L_4234)
.L_4234:
        /*003c*/ 	.word	0x00000000
        /*0040*/ 	.short	0x0008
        /*0042*/ 	.short	0x0040
        /*0044*/ 	.byte	0x00, 0xf0, 0x21, 0x00


	//----- nvinfo : EIATTR_KPARAM_INFO
	.align		4
.L_4235:
        /*0048*/ 	.byte	0x04, 0x17
        /*004a*/ 	.short	(.L_4237 - .L_4236)
.L_4236:
        /*004c*/ 	.word	0x00000000
        /*0050*/ 	.short	0x0007
        /*0052*/ 	.short	0x0038
        /*0054*/ 	.byte	0x00, 0xf0, 0x21, 0x00


	//----- nvinfo : EIATTR_KPARAM_INFO
	.align		4
.L_4237:
        /*0058*/ 	.byte	0x04, 0x17
        /*005a*/ 	.short	(.L_4239 - .L_4238)
.L_4238:
        /*005c*/ 	.word	0x00000000
        /*0060*/ 	.short	0x0006
        /*0062*/ 	.short	0x0030
        /*0064*/ 	.byte	0x00, 0xf0, 0x21, 0x00


	//----- nvinfo : EIATTR_KPARAM_INFO
	.align		4
.L_4239:
        /*0068*/ 	.byte	0x04, 0x17
        /*006a*/ 	.short	(.L_4241 - .L_4240)
.L_4240:
        /*006c*/ 	.word	0x00000000
        /*0070*/ 	.short	0x0005
        /*0072*/ 	.short	0x0028
        /*0074*/ 	.byte	0x00, 0xf0, 0x21, 0x00


	//----- nvinfo : EIATTR_KPARAM_INFO
	.align		4
.L_4241:
        /*0078*/ 	.byte	0x04, 0x17
        /*007a*/ 	.short	(.L_4243 - .L_4242)
.L_4242:
        /*007c*/ 	.word	0x00000000
        /*0080*/ 	.short	0x0004
        /*0082*/ 	.short	0x0020
        /*0084*/ 	.byte	0x00, 0xf0, 0x21, 0x00


	//----- nvinfo : EIATTR_KPARAM_INFO
	.align		4
.L_4243:
        /*0088*/ 	.byte	0x04, 0x17
        /*008a*/ 	.short	(.L_4245 - .L_4244)
.L_4244:
        /*008c*/ 	.word	0x00000000
        /*0090*/ 	.short	0x0003
        /*0092*/ 	.short	0x0018
        /*0094*/ 	.byte	0x00, 0xf0, 0x21, 0x00


	//----- nvinfo : EIATTR_KPARAM_INFO
	.align		4
.L_4245:
        /*0098*/ 	.byte	0x04, 0x17
        /*009a*/ 	.short	(.L_4247 - .L_4246)
.L_4246:
        /*009c*/ 	.word	0x00000000
        /*00a0*/ 	.short	0x0002
        /*00a2*/ 	.short	0x0010
        /*00a4*/ 	.byte	0x00, 0xf0, 0x21, 0x00


	//----- nvinfo : EIATTR_KPARAM_INFO
	.align		4
.L_4247:
        /*00a8*/ 	.byte	0x04, 0x17
        /*00aa*/ 	.short	(.L_4249 - .L_4248)
.L_4248:
        /*00ac*/ 	.word	0x00000000
        /*00b0*/ 	.short	0x0001
        /*00b2*/ 	.short	0x0008
        /*00b4*/ 	.byte	0x00, 0xf0, 0x21, 0x00


	//----- nvinfo : EIATTR_KPARAM_INFO
	.align		4
.L_4249:
        /*00b8*/ 	.byte	0x04, 0x17
        /*00ba*/ 	.short	(.L_4251 - .L_4250)
.L_4250:
        /*00bc*/ 	.word	0x00000000
        /*00c0*/ 	.short	0x0000
        /*00c2*/ 	.short	0x0000
        /*00c4*/ 	.byte	0x00, 0xf0, 0x21, 0x00


	//----- nvinfo : EIATTR_SPARSE_MMA_MASK
	.align		4
.L_4251:
        /*00c8*/ 	.byte	0x03, 0x50
        /*00ca*/ 	.short	0x0000


	//----- nvinfo : EIATTR_MAXREG_COUNT
	.align		4
        /*00cc*/ 	.byte	0x03, 0x1b
        /*00ce*/ 	.short	0x00ff


	//----- nvinfo : EIATTR_NUM_BARRIERS
	.align		4
        /*00d0*/ 	.byte	0x02, 0x4c
        /*00d2*/ 	.byte	0x01
	.zero		1


	//----- nvinfo : EIATTR_MERCURY_ISA_VERSION
	.align		4
        /*00d4*/ 	.byte	0x03, 0x5f
        /*00d6*/ 	.short	0x0101


	//----- nvinfo : EIATTR_COOP_GROUP_MASK_REGIDS
	.align		4
        /*00d8*/ 	.byte	0x04, 0x29
        /*00da*/ 	.short	(.L_4253 - .L_4252)


	//   ....[0]....
.L_4252:
        /*00dc*/ 	.word	0xffffffff


	//   ....[1]....
        /*00e0*/ 	.word	0xffffffff


	//   ....[2]....
        /*00e4*/ 	.word	0xffffffff


	//   ....[3]....
        /*00e8*/ 	.word	0xffffffff


	//   ....[4]....
        /*00ec*/ 	.word	0xffffffff


	//   ....[5]....
        /*00f0*/ 	.word	0xffffffff


	//   ....[6]....
        /*00f4*/ 	.word	0xffffffff


	//   ....[7]....
        /*00f8*/ 	.word	0xffffffff


	//   ....[8]....
        /*00fc*/ 	.word	0xffffffff


	//   ....[9]....
        /*0100*/ 	.word	0xffffffff


	//   ....[10]....
        /*0104*/ 	.word	0xffffffff


	//   ....[11]....
        /*0108*/ 	.word	0xffffffff


	//   ....[12]....
        /*010c*/ 	.word	0xffffffff


	//   ....[13]....
        /*0110*/ 	.word	0xffffffff


	//   ....[14]....
        /*0114*/ 	.word	0xffffffff


	//   ....[15]....
        /*0118*/ 	.word	0xffffffff


	//   ....[16]....
        /*011c*/ 	.word	0xffffffff


	//   ....[17]....
        /*0120*/ 	.word	0xffffffff


	//   ....[18]....
        /*0124*/ 	.word	0xffffffff


	//   ....[19]....
        /*0128*/ 	.word	0xffffffff


	//   ....[20]....
        /*012c*/ 	.word	0xffffffff


	//   ....[21]....
        /*0130*/ 	.word	0xffffffff


	//   ....[22]....
        /*0134*/ 	.word	0xffffffff


	//   ....[23]....
        /*0138*/ 	.word	0xffffffff


	//   ....[24]....
        /*013c*/ 	.word	0xffffffff


	//   ....[25]....
        /*0140*/ 	.word	0xffffffff


	//   ....[26]....
        /*0144*/ 	.word	0xffffffff


	//   ....[27]....
        /*0148*/ 	.word	0xffffffff


	//   ....[28]....
        /*014c*/ 	.word	0xffffffff


	//   ....[29]....
        /*0150*/ 	.word	0xffffffff


	//   ....[30]....
        /*0154*/ 	.word	0xffffffff


	//   ....[31]....
        /*0158*/ 	.word	0xffffffff


	//   ....[32]....
        /*015c*/ 	.word	0xffffffff


	//   ....[33]....
        /*0160*/ 	.word	0xffffffff


	//   ....[34]....
        /*0164*/ 	.word	0xffffffff


	//   ....[35]....
        /*0168*/ 	.word	0xffffffff


	//   ....[36]....
        /*016c*/ 	.word	0xffffffff


	//   ....[37]....
        /*0170*/ 	.word	0xffffffff


	//   ....[38]....
        /*0174*/ 	.word	0xffffffff


	//   ....[39]....
        /*0178*/ 	.word	0xffffffff


	//   ....[40]....
        /*017c*/ 	.word	0xffffffff


	//   ....[41]....
        /*0180*/ 	.word	0xffffffff


	//   ....[42]....
        /*0184*/ 	.word	0xffffffff


	//   ....[43]....
        /*0188*/ 	.word	0xffffffff


	//   ....[44]....
        /*018c*/ 	.word	0xffffffff


	//   ....[45]....
        /*0190*/ 	.word	0xffffffff


	//   ....[46]....
        /*0194*/ 	.word	0xffffffff


	//   ....[47]....
        /*0198*/ 	.word	0xffffffff


	//   ....[48]....
        /*019c*/ 	.word	0xffffffff


	//   ....[49]....
        /*01a0*/ 	.word	0xffffffff


	//   ....[50]....
        /*01a4*/ 	.word	0xffffffff


	//   ....[51]....
        /*01a8*/ 	.word	0xffffffff


	//   ....[52]....
        /*01ac*/ 	.word	0xffffffff


	//   ....[53]....
        /*01b0*/ 	.word	0xffffffff


	//   ....[54]....
        /*01b4*/ 	.word	0xffffffff


	//   ....[55]....
        /*01b8*/ 	.word	0xffffffff


	//   ....[56]....
        /*01bc*/ 	.word	0xffffffff


	//   ....[57]....
        /*01c0*/ 	.word	0xffffffff


	//   ....[58]....
        /*01c4*/ 	.word	0xffffffff


	//   ....[59]....
        /*01c8*/ 	.word	0xffffffff


	//   ....[60]....
        /*01cc*/ 	.word	0xffffffff


	//   ....[61]....
        /*01d0*/ 	.word	0xffffffff


	//   ....[62]....
        /*01d4*/ 	.word	0xffffffff


	//   ....[63]....
        /*01d8*/ 	.word	0xffffffff


	//   ....[64]....
        /*01dc*/ 	.word	0xffffffff


	//   ....[65]....
        /*01e0*/ 	.word	0xffffffff


	//   ....[66]....
        /*01e4*/ 	.word	0xffffffff


	//   ....[67]....
        /*01e8*/ 	.word	0xffffffff


	//   ....[68]....
        /*01ec*/ 	.word	0xffffffff


	//   ....[69]....
        /*01f0*/ 	.word	0xffffffff


	//   ....[70]....
        /*01f4*/ 	.word	0xffffffff


	//   ....[71]....
        /*01f8*/ 	.word	0xffffffff


	//   ....[72]....
        /*01fc*/ 	.word	0xffffffff


	//   ....[73]....
        /*0200*/ 	.word	0xffffffff


	//   ....[74]....
        /*0204*/ 	.word	0xffffffff


	//   ....[75]....
        /*0208*/ 	.word	0xffffffff


	//   ....[76]....
        /*020c*/ 	.word	0xffffffff


	//   ....[77]....
        /*0210*/ 	.word	0xffffffff


	//   ....[78]....
        /*0214*/ 	.word	0xffffffff


	//   ....[79]....
        /*0218*/ 	.word	0xffffffff


	//   ....[80]....
        /*021c*/ 	.word	0xffffffff


	//   ....[81]....
        /*0220*/ 	.word	0xffffffff


	//   ....[82]....
        /*0224*/ 	.word	0xffffffff


	//   ....[83]....
        /*0228*/ 	.word	0xffffffff


	//   ....[84]....
        /*022c*/ 	.word	0xffffffff


	//   ....[85]....
        /*0230*/ 	.word	0xffffffff


	//   ....[86]....
        /*0234*/ 	.word	0xffffffff


	//   ....[87]....
        /*0238*/ 	.word	0xffffffff


	//   ....[88]....
        /*023c*/ 	.word	0xffffffff


	//   ....[89]....
        /*0240*/ 	.word	0xffffffff


	//   ....[90]....
        /*0244*/ 	.word	0xffffffff


	//   ....[91]....
        /*0248*/ 	.word	0xffffffff


	//----- nvinfo : EIATTR_COOP_GROUP_INSTR_OFFSETS
	.align		4
.L_4253:
        /*024c*/ 	.byte	0x04, 0x28
        /*024e*/ 	.short	(.L_4255 - .L_4254)


	//   ....[0]....
.L_4254:
        /*0250*/ 	.word	0x00000060


	//   ....[1]....
        /*0254*/ 	.word	0x00000280


	//   ....[2]....
        /*0258*/ 	.word	0x00000300


	//   ....[3]....
        /*025c*/ 	.word	0x00000340


	//   ....[4]....
        /*0260*/ 	.word	0x00000350


	//   ....[5]....
        /*0264*/ 	.word	0x000003a0


	//   ....[6]....
        /*0268*/ 	.word	0x000003b0


	//   ....[7]....
        /*026c*/ 	.word	0x00000410


	//   ....[8]....
        /*0270*/ 	.word	0x00000420


	//   ....[9]....
        /*0274*/ 	.word	0x00000470


	//   ....[10]....
        /*0278*/ 	.word	0x00000480


	//   ....[11]....
        /*027c*/ 	.word	0x00000520


	//   ....[12]....
        /*0280*/ 	.word	0x00000560


	//   ....[13]....
        /*0284*/ 	.word	0x00000570


	//   ....[14]....
        /*0288*/ 	.word	0x000005d0


	//   ....[15]....
        /*028c*/ 	.word	0x000005e0


	//   ....[16]....
        /*0290*/ 	.word	0x00000640


	//   ....[17]....
        /*0294*/ 	.word	0x00000650


	//   ....[18]....
        /*0298*/ 	.word	0x000006f0


	//   ....[19]....
        /*029c*/ 	.word	0x00000720


	//   ....[20]....
        /*02a0*/ 	.word	0x000009a0


	//   ....[21]....
        /*02a4*/ 	.word	0x000009b0


	//   ....[22]....
        /*02a8*/ 	.word	0x00000a00


	//   ....[23]....
        /*02ac*/ 	.word	0x00000a10


	//   ....[24]....
        /*02b0*/ 	.word	0x00000a60


	//   ....[25]....
        /*02b4*/ 	.word	0x00000a70


	//   ....[26]....
        /*02b8*/ 	.word	0x00000ac0


	//   ....[27]....
        /*02bc*/ 	.word	0x00000ad0


	//   ....[28]....
        /*02c0*/ 	.word	0x00000b20


	//   ....[29]....
        /*02c4*/ 	.word	0x00000b30


	//   ....[30]....
        /*02c8*/ 	.word	0x00000bd0


	//   ....[31]....
        /*02cc*/ 	.word	0x00000c10


	//   ....[32]....
        /*02d0*/ 	.word	0x00000c20


	//   ....[33]....
        /*02d4*/ 	.word	0x00000c70


	//   ....[34]....
        /*02d8*/ 	.word	0x00000c80


	//   ....[35]....
        /*02dc*/ 	.word	0x00000cd0


	//   ....[36]....
        /*02e0*/ 	.word	0x00000ce0


	//   ....[37]....
        /*02e4*/ 	.word	0x00000d30


	//   ....[38]....
        /*02e8*/ 	.word	0x00000d40


	//   ....[39]....
        /*02ec*/ 	.word	0x00000dc0


	//   ....[40]....
        /*02f0*/ 	.word	0x00000e00


	//   ....[41]....
        /*02f4*/ 	.word	0x00000e10


	//   ....[42]....
        /*02f8*/ 	.word	0x00000e60


	//   ....[43]....
        /*02fc*/ 	.word	0x00000e70


	//   ....[44]....
        /*0300*/ 	.word	0x00000ec0


	//   ....[45]....
        /*0304*/ 	.word	0x00000ed0


	//   ....[46]....
        /*0308*/ 	.word	0x00000f20


	//   ....[47]....
        /*030c*/ 	.word	0x00000f30


	//   ....[48]....
        /*0310*/ 	.word	0x00000fb0


	//   ....[49]....
        /*0314*/ 	.word	0x00000ff0


	//   ....[50]....
        /*0318*/ 	.word	0x00001000


	//   ....[51]....
        /*031c*/ 	.word	0x00001050


	//   ....[52]....
        /*0320*/ 	.word	0x00001060


	//   ....[53]....
        /*0324*/ 	.word	0x000010c0


	//   ....[54]....
        /*0328*/ 	.word	0x000010d0


	//   ....[55]....
        /*032c*/ 	.word	0x00001180


	//   ....[56]....
        /*0330*/ 	.word	0x000011d0


	//   ....[57]....
        /*0334*/ 	.word	0x00001930


	//   ....[58]....
        /*0338*/ 	.word	0x00001960


	//   ....[59]....
        /*033c*/ 	.word	0x000019e0


	//   ....[60]....
        /*0340*/ 	.word	0x000019f0


	//   ....[61]....
        /*0344*/ 	.word	0x00001a40


	//   ....[62]....
        /*0348*/ 	.word	0x00001a50


	//   ....[63]....
        /*034c*/ 	.word	0x00001aa0


	//   ....[64]....
        /*0350*/ 	.word	0x00001ab0


	//   ....[65]....
        /*0354*/ 	.word	0x00001b00


	//   ....[66]....
        /*0358*/ 	.word	0x00001b10


	//   ....[67]....
        /*035c*/ 	.word	0x00001bc0


	//   ....[68]....
        /*0360*/ 	.word	0x00001bf0


	//   ....[69]....
        /*0364*/ 	.word	0x00001c70


	//   ....[70]....
        /*0368*/ 	.word	0x00001c80


	//   ....[71]....
        /*036c*/ 	.word	0x00001cd0


	//   ....[72]....
        /*0370*/ 	.word	0x00001ce0


	//   ....[73]....
        /*0374*/ 	.word	0x00001d30


	//   ....[74]....
        /*0378*/ 	.word	0x00001d40


	//   ....[75]....
        /*037c*/ 	.word	0x00001db0


	//   ....[76]....
        /*0380*/ 	.word	0x00001dc0


	//   ....[77]....
        /*0384*/ 	.word	0x00001eb0


	//   ....[78]....
        /*0388*/ 	.word	0x00001ec0


	//   ....[79]....
        /*038c*/ 	.word	0x00001f10


	//   ....[80]....
        /*0390*/ 	.word	0x00001f20


	//   ....[81]....
        /*0394*/ 	.word	0x00001f70


	//   ....[82]....
        /*0398*/ 	.word	0x00001f80


	//   ....[83]....
        /*039c*/ 	.word	0x00001fd0


	//   ....[84]....
        /*03a0*/ 	.word	0x00001fe0


	//   ....[85]....
        /*03a4*/ 	.word	0x00002030


	//   ....[86]....
        /*03a8*/ 	.word	0x00002040


	//   ....[87]....
        /*03ac*/ 	.word	0x00002230


	//   ....[88]....
        /*03b0*/ 	.word	0x00002290


	//   ....[89]....
        /*03b4*/ 	.word	0x000022b0


	//   ....[90]....
        /*03b8*/ 	.word	0x000022e0


	//   ....[91]....
        /*03bc*/ 	.word	0x00002310


	//----- nvinfo : EIATTR_EXIT_INSTR_OFFSETS
	.align		4
.L_4255:
        /*03c0*/ 	.byte	0x04, 0x1c
        /*03c2*/ 	.short	(.L_4257 - .L_4256)


	//   ....[0]....
.L_4256:
        /*03c4*/ 	.word	0x000000a0


	//   ....[1]....
        /*03c8*/ 	.word	0x000025e0


	//----- nvinfo : EIATTR_CRS_STACK_SIZE
	.align		4
.L_4257:
        /*03cc*/ 	.byte	0x04, 0x1e
        /*03ce*/ 	.short	(.L_4259 - .L_4258)
.L_4258:
        /*03d0*/ 	.word	0x00000000


	//----- nvinfo : EIATTR_CBANK_PARAM_SIZE
	.align		4
.L_4259:
        /*03d4*/ 	.byte	0x03, 0x19
        /*03d6*/ 	.short	0x0060


	//----- nvinfo : EIATTR_PARAM_CBANK
	.align		4
        /*03d8*/ 	.byte	0x04, 0x0a
        /*03da*/ 	.short	(.L_4261 - .L_4260)
	.align		4
.L_4260:
        /*03dc*/ 	.word	index@(.nv.constant0._ZN4vllm3moe44grouped_topk_fused_small_expert_count_kernelI6__halffiLNS0_11ScoringFuncE1ELi256ELb1ELi8EEEvPT_PfPT1_PKT0_llllllbd)
        /*03e0*/ 	.short	0x0210
        /*03e2*/ 	.short	0x0060


	//----- nvinfo : EIATTR_SW_WAR
	.align		4
.L_4261:
        /*03e4*/ 	.byte	0x04, 0x36
        /*03e6*/ 	.short	(.L_4263 - .L_4262)
.L_4262:
        /*03e8*/ 	.word	0x00000008
.L_4263:


//--------------------- .nv.info._ZN4vllm3moe25grouped_topk_fused_kernelIf13__nv_bfloat16iLNS0_11ScoringFuncE1EEEvPT_PfPT1_PKT0_lllllbd --------------------------
	.section	.nv.info._ZN4vllm3moe25grouped_topk_fused_kernelIf13__nv_bfloat16iLNS0_11ScoringFuncE1EEEvPT_PfPT1_PKT0_lllllbd,"",@"SHT_CUDA_INFO"
	.sectionflags	@""
	.align	4


	//----- nvinfo : EIATTR_CUDA_API_VERSION
	.align		4
        /*0000*/ 	.byte	0x04, 0x37
        /*0002*/ 	.short	(.L_4265 - .L_4264)
.L_4264:
        /*0004*/ 	.word	0x00000082


	//----- nvinfo : EIATTR_KPARAM_INFO
	.align		4
.L_4265:
        /*0008*/ 	.byte	0x04, 0x17
        /*000a*/ 	.short	(.L_4267 - .L_4266)
.L_4266:
        /*000c*/ 	.word	0x00000000
        /*0010*/ 	.short	0x000a
        /*0012*/ 	.short	0x0050
        /*0014*/ 	.byte	0x00, 0xf0, 0x21, 0x00


	//----- nvinfo : EIATTR_KPARAM_INFO
	.align		4
.L_4267:
        /*0018*/ 	.byte	0x04, 0x17
        /*001a*/ 	.short	(.L_4269 - .L_4268)
.L_4268:
        /*001c*/ 	.word	0x00000000
        /*0020*/ 	.short	0x0009
        /*0022*/ 	.short	0x0048
        /*0024*/ 	.byte	0x00, 0xf0, 0x05, 0x00


	//----- nvinfo : EIATTR_KPARAM_INFO
	.align		4
.L_4269:
        /*0028*/ 	.byte	0x04, 0x17
        /*002a*/ 	.short	(.L_4271 - .L_4270)
.L_4270:
        /*002c*/ 	.word	0x00000000
        /*0030*/ 	.short	0x0008
        /*0032*/ 	.short	0x0040
        /*0034*/ 	.byte	0x00, 0xf0, 0x21, 0x00


	//----- nvinfo : EIATTR_KPARAM_INFO
	.align		4
.L_4271:
        /*0038*/ 	.byte	0x04, 0x17
        /*003a*/ 	.short	(.L_4273 - .L_4272)
.L_4272:
        /*003c*/ 	.word	0x00000000
        /*0040*/ 	.short	0x0007
        /*0042*/ 	.short	0x0038
        /*0044*/ 	.byte	0x00, 0xf0, 0x21, 0x00


	//----- nvinfo : EIATTR_KPARAM_INFO
	.align		4
.L_4273:
        /*0048*/ 	.byte	0x04, 0x17
        /*004a*/ 	.short	(.L_4275 - .L_4274)
.L_4274:
        /*004c*/ 	.word	0x00000000
        /*0050*/ 	.short	0x0006
        /*0052*/ 	.short	0x0030
        /*0054*/ 	.byte	0x00, 0xf0, 0x21, 0x00


	//----- nvinfo : EIATTR_KPARAM_INFO
	.align		4
.L_4275:
        /*0058*/ 	.byte	0x04, 0x17
        /*005a*/ 	.short	(.L_4277 - .L_4276)
.L_4276:
        /*005c*/ 	.word	0x00000000
        /*0060*/ 	.short	0x0005
        /*0062*/ 	.short	0x0028
        /*0064*/ 	.byte	0x00, 0xf0, 0x21, 0x00


	//----- nvinfo : EIATTR_KPARAM_INFO
	.align		4
.L_4277:
        /*0068*/ 	.byte	0x04, 0x17
        /*006a*/ 	.short	(.L_4279 - .L_4278)
.L_4278:
        /*006c*/ 	.word	0x00000000
        /*0070*/ 	.short	0x0004
        /*0072*/ 	.short	0x0020
        /*0074*/ 	.byte	0x00, 0xf0, 0x21, 0x00


	//----- nvinfo : EIATTR_KPARAM_INFO
	.align		4
.L_4279:
        /*0078*/ 	.byte	0x04, 0x17
        /*007a*/ 	.short	(.L_4281 - .L_4280)
.L_4280:
        /*007c*/ 	.word	0x00000000
        /*0080*/ 	.short	0x0003
        /*0082*/ 	.short	0x0018
        /*0084*/ 	.byte	0x00, 0xf0, 0x21, 0x00


	//----- nvinfo : EIATTR_KPARAM_INFO
	.align		4
.L_4281:
        /*0088*/ 	.byte	0x04, 0x17
        /*008a*/ 	.short	(.L_4283 - .L_4282)
.L_4282:
        /*008c*/ 	.word	0x00000000
        /*0090*/ 	.short	0x0002
        /*0092*/ 	.short	0x0010
        /*0094*/ 	.byte	0x00, 0xf0, 0x21, 0x00


	//----- nvinfo : EIATTR_KPARAM_INFO
	.align		4
.L_4283:
        /*0098*/ 	.byte	0x04, 0x17
        /*009a*/ 	.short	(.L_4285 - .L_4284)
.L_4284:
        /*009c*/ 	.word	0x00000000
        /*00a0*/ 	.short	0x0001
        /*00a2*/ 	.short	0x0008
        /*00a4*/ 	.byte	0x00, 0xf0, 0x21, 0x00


	//----- nvinfo : EIATTR_KPARAM_INFO
	.align		4
.L_4285:
        /*00a8*/ 	.byte	0x04, 0x17
        /*00aa*/ 	.short	(.L_4287 - .L_4286)
.L_4286:
        /*00ac*/ 	.word	0x00000000
        /*00b0*/ 	.short	0x0000
        /*00b2*/ 	.short	0x0000
        /*00b4*/ 	.byte	0x00, 0xf0, 0x21, 0x00


	//----- nvinfo : EIATTR_SPARSE_MMA_MASK
	.align		4
.L_4287:
        /*00b8*/ 	.byte	0x03, 0x50
        /*00ba*/ 	.short	0x0000


	//----- nvinfo : EIATTR_MAXREG_COUNT
	.align		4
        /*00bc*/ 	.byte	0x03, 0x1b
        /*00be*/ 	.short	0x00ff


	//----- nvinfo : EIATTR_NUM_BARRIERS
	.align		4
        /*00c0*/ 	.byte	0x02, 0x4c
        /*00c2*/ 	.byte	0x01
	.zero		1


	//----- nvinfo : EIATTR_MERCURY_ISA_VERSION
	.align		4
        /*00c4*/ 	.byte	0x03, 0x5f
        /*00c6*/ 	.short	0x0101


	//----- nvinfo : EIATTR_COOP_GROUP_MASK_REGIDS
	.align		4
        /*00c8*/ 	.byte	0x04, 0x29
        /*00ca*/ 	.short	(.L_4289 - .L_4288)


	//   ....[0]....
.L_4288:
        /*00cc*/ 	.word	0xffffffff


	//   ....[1]....
        /*00d0*/ 	.word	0xffffffff


	//   ....[2]....
        /*00d4*/ 	.word	0xffffffff


	//   ....[3]....
        /*00d8*/ 	.word	0xffffffff


	//   ....[4]....
        /*00dc*/ 	.word	0xffffffff


	//   ....[5]....
        /*00e0*/ 	.word	0xffffffff


	//   ....[6]....
        /*00e4*/ 	.word	0xffffffff


	//   ....[7]....
        /*00e8*/ 	.word	0xffffffff


	//   ....[8]....
        /*00ec*/ 	.word	0xffffffff


	//   ....[9]....
        /*00f0*/ 	.word	0xffffffff


	//   ....[10]....
        /*00f4*/ 	.word	0xffffffff


	//   ....[11]....
        /*00f8*/ 	.word	0xffffffff


	//   ....[12]....
        /*00fc*/ 	.word	0xffffffff


	//   ....[13]....
        /*0100*/ 	.word	0xffffffff


	//   ....[14]....
        /*0104*/ 	.word	0xffffffff


	//   ....[15]....
        /*0108*/ 	.word	0xffffffff


	//   ....[16]....
        /*010c*/ 	.word	0xffffffff


	//   ....[17]....
        /*0110*/ 	.word	0xffffffff


	//   ....[18]....
        /*0114*/ 	.word	0xffffffff


	//   ....[19]....
        /*0118*/ 	.word	0xffffffff


	//   ....[20]....
        /*011c*/ 	.word	0xffffffff


	//   ....[21]....
        /*0120*/ 	.word	0xffffffff


	//   ....[22]....
        /*0124*/ 	.word	0xffffffff


	//   ....[23]....
        /*0128*/ 	.word	0xffffffff


	//   ....[24]....
        /*012c*/ 	.word	0xffffffff


	//   ....[25]....
        /*0130*/ 	.word	0xffffffff


	//   ....[26]....
        /*0134*/ 	.word	0xffffffff


	//   ....[27]....
        /*0138*/ 	.word	0xffffffff


	//   ....[28]....
        /*013c*/ 	.word	0xffffffff


	//   ....[29]....
        /*0140*/ 	.word	0xffffffff


	//   ....[30]....
        /*0144*/ 	.word	0xffffffff


	//   ....[31]....
        /*0148*/ 	.word	0xffffffff


	//   ....[32]....
        /*014c*/ 	.word	0xffffffff


	//   ....[33]....
        /*0150*/ 	.word	0xffffffff


	//   ....[34]....
        /*0154*/ 	.word	0xffffffff


	//   ....[35]....
        /*0158*/ 	.word	0xffffffff


	//   ....[36]....
        /*015c*/ 	.word	0xffffffff


	//   ....[37]....
        /*0160*/ 	.word	0xffffffff


	//   ....[38]....
        /*0164*/ 	.word	0xffffffff


	//   ....[39]....
        /*0168*/ 	.word	0xffffffff


	//   ....[40]....
        /*016c*/ 	.word	0xffffffff


	//   ....[41]....
        /*0170*/ 	.word	0xffffffff


	//   ....[42]....
        /*0174*/ 	.word	0xffffffff


	//   ....[43]....
        /*0178*/ 	.word	0xffffffff


	//   ....[44]....
        /*017c*/ 	.word	0xffffffff


	//   ....[45]....
        /*0180*/ 	.word	0xffffffff


	//   ....[46]....
        /*0184*/ 	.word	0xffffffff


	//   ....[47]....
        /*0188*/ 	.word	0xffffffff


	//   ....[48]....
        /*018c*/ 	.word	0xffffffff


	//   ....[49]....
        /*0190*/ 	.word	0xffffffff


	//   ....[50]....
        /*0194*/ 	.word	0xffffffff


	//   ....[51]....
        /*0198*/ 	.word	0xffffffff


	//   ....[52]....
        /*019c*/ 	.word	0xffffffff


	//   ....[53]....
        /*01a0*/ 	.word	0xffffffff


	//   ....[54]....
        /*01a4*/ 	.word	0xffffffff


	//   ....[55]....
        /*01a8*/ 	.word	0xffffffff


	//   ....[56]....
        /*01ac*/ 	.word	0xffffffff


	//   ....[57]....
        /*01b0*/ 	.word	0xffffffff


	//   ....[58]....
        /*01b4*/ 	.word	0xffffffff


	//   ....[59]....
        /*01b8*/ 	.word	0xffffffff


	//   ....[60]....
        /*01bc*/ 	.word	0xffffffff


	//   ....[61]....
        /*01c0*/ 	.word	0xffffffff


	//   ....[62]....
        /*01c4*/ 	.word	0xffffffff


	//   ....[63]....
        /*01c8*/ 	.word	0xffffffff


	//   ....[64]....
        /*01cc*/ 	.word	0xffffffff


	//   ....[65]....
        /*01d0*/ 	.word	0xffffffff


	//   ....[66]....
        /*01d4*/ 	.word	0xffffffff


	//   ....[67]....
        /*01d8*/ 	.word	0xffffffff


	//   ....[68]....
        /*01dc*/ 	.word	0xffffffff


	//   ....[69]....
        /*01e0*/ 	.word	0xffffffff


	//   ....[70]....
        /*01e4*/ 	.word	0xffffffff


	//   ....[71]....
        /*01e8*/ 	.word	0xffffffff


	//   ....[72]....
        /*01ec*/ 	.word	0xffffffff


	//   ....[73]....
        /*01f0*/ 	.word	0xffffffff


	//   ....[74]....
        /*01f4*/ 	.word	0xffffffff


	//   ....[75]....
        /*01f8*/ 	.word	0xffffffff


	//   ....[76]....
        /*01fc*/ 	.word	0xffffffff


	//   ....[77]....
        /*0200*/ 	.word	0xffffffff


	//   ....[78]....
        /*0204*/ 	.word	0xffffffff


	//   ....[79]....
        /*0208*/ 	.word	0xffffffff


	//   ....[80]....
        /*020c*/ 	.word	0xffffffff


	//   ....[81]....
        /*0210*/ 	.word	0xffffffff


	//   ....[82]....
        /*0214*/ 	.word	0xffffffff


	//   ....[83]....
        /*0218*/ 	.word	0xffffffff


	//   ....[84]....
        /*021c*/ 	.word	0xffffffff


	//   ....[85]....
        /*0220*/ 	.word	0xffffffff


	//   ....[86]....
        /*0224*/ 	.word	0xffffffff


	//   ....[87]....
        /*0228*/ 	.word	0xffffffff


	//   ....[88]....
        /*022c*/ 	.word	0xffffffff


	//   ....[89]....
        /*0230*/ 	.word	0xffffffff


	//   ....[90]....
        /*0234*/ 	.word	0xffffffff


	//   ....[91]....
        /*0238*/ 	.word	0xffffffff


	//   ....[92]....
        /*023c*/ 	.word	0xffffffff


	//   ....[93]....
        /*0240*/ 	.word	0xffffffff


	//   ....[94]....
        /*0244*/ 	.word	0xffffffff


	//   ....[95]....
        /*0248*/ 	.word	0xffffffff


	//   ....[96]....
        /*024c*/ 	.word	0xffffffff


	//   ....[97]....
        /*0250*/ 	.word	0xffffffff


	//   ....[98]....
        /*0254*/ 	.word	0xffffffff


	//   ....[99]....
        /*0258*/ 	.word	0xffffffff


	//   ....[100]....
        /*025c*/ 	.word	0xffffffff


	//   ....[101]....
        /*0260*/ 	.word	0xffffffff


	//   ....[102]....
        /*0264*/ 	.word	0xffffffff


	//   ....[103]....
        /*0268*/ 	.word	0xffffffff


	//   ....[104]....
        /*026c*/ 	.word	0xffffffff


	//   ....[105]....
        /*0270*/ 	.word	0xffffffff


	//   ....[106]....
        /*0274*/ 	.word	0xffffffff


	//   ....[107]....
        /*0278*/ 	.word	0xffffffff


	//   ....[108]....
        /*027c*/ 	.word	0xffffffff


	//   ....[109]....
        /*0280*/ 	.word	0xffffffff


	//   ....[110]....
        /*0284*/ 	.word	0xffffffff


	//   ....[111]....
        /*0288*/ 	.word	0xffffffff


	//   ....[112]....
        /*028c*/ 	.word	0xffffffff


	//   ....[113]....
        /*0290*/ 	.word	0xffffffff


	//   ....[114]....
        /*0294*/ 	.word	0xffffffff


	//   ....[115]....
        /*0298*/ 	.word	0xffffffff


	//   ....[116]....
        /*029c*/ 	.word	0xffffffff


	//   ....[117]....
        /*02a0*/ 	.word	0xffffffff


	//   ....[118]....
        /*02a4*/ 	.word	0xffffffff


	//   ....[119]....
        /*02a8*/ 	.word	0xffffffff


	//   ....[120]....
        /*02ac*/ 	.word	0xffffffff


	//   ....[121]....
        /*02b0*/ 	.word	0xffffffff


	//   ....[122]....
        /*02b4*/ 	.word	0xffffffff


	//   ....[123]....
        /*02b8*/ 	.word	0xffffffff


	//   ....[124]....
        /*02bc*/ 	.word	0xffffffff


	//   ....[125]....
        /*02c0*/ 	.word	0xffffffff


	//   ....[126]....
        /*02c4*/ 	.word	0xffffffff


	//   ....[127]....
        /*02c8*/ 	.word	0xffffffff


	//   ....[128]....
        /*02cc*/ 	.word	0xffffffff


	//   ....[129]....
        /*02d0*/ 	.word	0xffffffff


	//   ....[130]....
        /*02d4*/ 	.word	0xffffffff


	//   ....[131]....
        /*02d8*/ 	.word	0xffffffff


	//   ....[132]....
        /*02dc*/ 	.word	0xffffffff


	//   ....[133]....
        /*02e0*/ 	.word	0xffffffff


	//   ....[134]....
        /*02e4*/ 	.word	0xffffffff


	//   ....[135]....
        /*02e8*/ 	.word	0xffffffff


	//   ....[136]....
        /*02ec*/ 	.word	0xffffffff


	//   ....[137]....
        /*02f0*/ 	.word	0xffffffff


	//   ....[138]....
        /*02f4*/ 	.word	0xffffffff


	//   ....[139]....
        /*02f8*/ 	.word	0xffffffff


	//   ....[140]....
        /*02fc*/ 	.word	0xffffffff


	//   ....[141]....
        /*0300*/ 	.word	0xffffffff


	//   ....[142]....
        /*0304*/ 	.word	0xffffffff


	//   ....[143]....
        /*0308*/ 	.word	0xffffffff


	//   ....[144]....
        /*030c*/ 	.word	0xffffffff


	//   ....[145]....
        /*0310*/ 	.word	0xffffffff


	//   ....[146]....
        /*0314*/ 	.word	0xffffffff


	//   ....[147]....
        /*0318*/ 	.word	0xffffffff


	//   ....[148]....
        /*031c*/ 	.word	0xffffffff


	//   ....[149]....
        /*0320*/ 	.word	0xffffffff


	//   ....[150]....
        /*0324*/ 	.word	0xffffffff


	//   ....[151]....
        /*0328*/ 	.word	0xffffffff


	//   ....[152]....
        /*032c*/ 	.word	0xffffffff


	//   ....[153]....
        /*0330*/ 	.word	0xffffffff


	//   ....[154]....
        /*0334*/ 	.word	0xffffffff


	//   ....[155]....
        /*0338*/ 	.word	0xffffffff


	//   ....[156]....
        /*033c*/ 	.word	0xffffffff


	//   ....[157]....
        /*0340*/ 	.word	0xffffffff


	//   ....[158]....
        /*0344*/ 	.word	0xffffffff


	//   ....[159]....
        /*0348*/ 	.word	0xffffffff


	//   ....[160]....
        /*034c*/ 	.word	0xffffffff


	//   ....[161]....
        /*0350*/ 	.word	0xffffffff


	//   ....[162]....
        /*0354*/ 	.word	0xffffffff


	//   ....[163]....
        /*0358*/ 	.word	0xffffffff


	//   ....[164]....
        /*035c*/ 	.word	0xffffffff


	//   ....[165]....
        /*0360*/ 	.word	0xffffffff


	//   ....[166]....
        /*0364*/ 	.word	0xffffffff


	//   ....[167]....
        /*0368*/ 	.word	0xffffffff


	//   ....[168]....
        /*036c*/ 	.word	0xffffffff


	//   ....[169]....
        /*0370*/ 	.word	0xffffffff


	//   ....[170]....
        /*0374*/ 	.word	0xffffffff


	//   ....[171]....
        /*0378*/ 	.word	0xffffffff


	//   ....[172]....
        /*037c*/ 	.word	0xffffffff


	//   ....[173]....
        /*0380*/ 	.word	0xffffffff


	//   ....[174]....
        /*0384*/ 	.word	0xffffffff


	//   ....[175]....
        /*0388*/ 	.word	0xffffffff


	//   ....[176]....
        /*038c*/ 	.word	0xffffffff


	//   ....[177]....
        /*0390*/ 	.word	0xffffffff


	//   ....[178]....
        /*0394*/ 	.word	0xffffffff


	//   ....[179]....
        /*0398*/ 	.word	0xffffffff


	//   ....[180]....
        /*039c*/ 	.word	0xffffffff


	//   ....[181]....
        /*03a0*/ 	.word	0xffffffff


	//   ....[182]....
        /*03a4*/ 	.word	0xffffffff


	//   ....[183]....
        /*03a8*/ 	.word	0xffffffff


	//   ....[184]....
        /*03ac*/ 	.word	0xffffffff


	//   ....[185]....
        /*03b0*/ 	.word	0xffffffff


	//   ....[186]....
        /*03b4*/ 	.word	0x05000006


	//   ....[187]....
        /*03b8*/ 	.word	0x05000006


	//   ....[188]....
        /*03bc*/ 	.word	0x05000006


	//   ....[189]....
        /*03c0*/ 	.word	0x05000006


	//   ....[190]....
        /*03c4*/ 	.word	0x05000006


	//   ....[191]....
        /*03c8*/ 	.word	0x05000006


	//   ....[192]....
        /*03cc*/ 	.word	0x05000006


	//   ....[193]....
        /*03d0*/ 	.word	0x05000006


	//   ....[194]....
        /*03d4*/ 	.word	0x05000006


	//   ....[195]....
        /*03d8*/ 	.word	0x05000006


	//   ....[196]....
        /*03dc*/ 	.word	0x05000006


	//   ....[197]....
        /*03e0*/ 	.word	0x05000006


	//   ....[198]....
        /*03e4*/ 	.word	0x05000006


	//   ....[199]....
        /*03e8*/ 	.word	0x05000006


	//   ....[200]....
        /*03ec*/ 	.word	0x05000006


	//   ....[201]....
        /*03f0*/ 	.word	0x05000006


	//   ....[202]....
        /*03f4*/ 	.word	0x05000006


	//   ....[203]....
        /*03f8*/ 	.word	0x05000006


	//   ....[204]....
        /*03fc*/ 	.word	0x05000006


	//   ....[205]....
        /*0400*/ 	.word	0x05000006


	//   ....[206]....
        /*0404*/ 	.word	0x05000006


	//   ....[207]....
        /*0408*/ 	.word	0x05000006


	//   ....[208]....
        /*040c*/ 	.word	0x05000006


	//   ....[209]....
        /*0410*/ 	.word	0x05000006


	//   ....[210]....
        /*0414*/ 	.word	0x05000006


	//   ....[211]....
        /*0418*/ 	.word	0x05000006


	//   ....[212]....
        /*041c*/ 	.word	0x05000006


	//   ....[213]....
        /*0420*/ 	.word	0x05000006


	//   ....[214]....
        /*0424*/ 	.word	0x05000006


	//   ....[215]....
        /*0428*/ 	.word	0x05000006


	//   ....[216]....
        /*042c*/ 	.word	0x05000006


	//   ....[217]....
        /*0430*/ 	.word	0x05000006


	//   ....[218]....
        /*0434*/ 	.word	0x05000006


	//   ....[219]....
        /*0438*/ 	.word	0x05000006


	//   ....[220]....
        /*043c*/ 	.word	0x05000006


	//   ....[221]....
        /*0440*/ 	.word	0x05000006


	//   ....[222]....
        /*0444*/ 	.word	0x05000006


	//   ....[223]....
        /*0448*/ 	.word	0x05000006


	//   ....[224]....
        /*044c*/ 	.word	0x05000006


	//   ....[225]....
        /*0450*/ 	.word	0x05000006


	//   ....[226]....
        /*0454*/ 	.word	0x05000006


	//   ....[227]....
        /*0458*/ 	.word	0x05000006


	//   ....[228]....
        /*045c*/ 	.word	0x05000006


	//   ....[229]....
        /*0460*/ 	.word	0x05000006


	//   ....[230]....
        /*0464*/ 	.word	0x05000006


	//   ....[231]....
        /*0468*/ 	.word	0x05000006


	//   ....[232]....
        /*046c*/ 	.word	0x05000006


	//   ....[233]....
        /*0470*/ 	.word	0x05000006


	//----- nvinfo : EIATTR_COOP_GROUP_INSTR_OFFSETS
	.align		4
.L_4289:
        /*0474*/ 	.byte	0x04, 0x28
        /*0476*/ 	.short	(.L_4291 - .L_4290)


	//   ....[0]....
.L_4290:
        /*0478*/ 	.word	0x000011c0


	//   ....[1]....
        /*047c*/ 	.word	0x000011f0


	//   ....[2]....
        /*0480*/ 	.word	0x00001220


	//   ....[3]....
        /*0484*/ 	.word	0x00001250


	//   ....[4]....
        /*0488*/ 	.word	0x00001280


	//   ....[5]....
        /*048c*/ 	.word	0x000012f0


	//   ....[6]....
        /*0490*/ 	.word	0x00001340


	//   ....[7]....
        /*0494*/ 	.word	0x00001370


	//   ....[8]....
        /*0498*/ 	.word	0x000013a0


	//   ....[9]....
        /*049c*/ 	.word	0x000013d0


	//   ....[10]....
        /*04a0*/ 	.word	0x00001400


	//   ....[11]....
        /*04a4*/ 	.word	0x000015d0


	//   ....[12]....
        /*04a8*/ 	.word	0x00001710


	//   ....[13]....
        /*04ac*/ 	.word	0x000017b0


	//   ....[14]....
        /*04b0*/ 	.word	0x000017c0


	//   ....[15]....
        /*04b4*/ 	.word	0x00001880


	//   ....[16]....
        /*04b8*/ 	.word	0x000018a0


	//   ....[17]....
        /*04bc*/ 	.word	0x00001960


	//   ....[18]....
        /*04c0*/ 	.word	0x00001980


	//   ....[19]....
        /*04c4*/ 	.word	0x00001a40


	//   ....[20]....
        /*04c8*/ 	.word	0x00001a60


	//   ....[21]....
        /*04cc*/ 	.word	0x00001b20


	//   ....[22]....
        /*04d0*/ 	.word	0x00001b40


	//   ....[23]....
        /*04d4*/ 	.word	0x00001bf0


	//   ....[24]....
        /*04d8*/ 	.word	0x00001c00


	//   ....[25]....
        /*04dc*/ 	.word	0x00001cc0


	//   ....[26]....
        /*04e0*/ 	.word	0x00001cf0


	//   ....[27]....
        /*04e4*/ 	.word	0x00001db0


	//   ....[28]....
        /*04e8*/ 	.word	0x00001dc0


	//   ....[29]....
        /*04ec*/ 	.word	0x00001e80


	//   ....[30]....
        /*04f0*/ 	.word	0x00001ea0


	//   ....[31]....
        /*04f4*/ 	.word	0x00001f50


	//   ....[32]....
        /*04f8*/ 	.word	0x00001f60


	//   ....[33]....
        /*04fc*/ 	.word	0x00002020


	//   ....[34]....
        /*0500*/ 	.word	0x00002030


	//   ....[35]....
        /*0504*/ 	.word	0x000020d0


	//   ....[36]....
        /*0508*/ 	.word	0x000020e0


	//   ....[37]....
        /*050c*/ 	.word	0x000021a0


	//   ....[38]....
        /*0510*/ 	.word	0x000021b0


	//   ....[39]....
        /*0514*/ 	.word	0x00002250


	//   ....[40]....
        /*0518*/ 	.word	0x00002260


	//   ....[41]....
        /*051c*/ 	.word	0x00002320


	//   ....[42]....
        /*0520*/ 	.word	0x00002330


	//   ....[43]....
        /*0524*/ 	.word	0x00002450


	//   ....[44]....
        /*0528*/ 	.word	0x00002460


	//   ....[45]....
        /*052c*/ 	.word	0x00002520


	//   ....[46]....
        /*0530*/ 	.word	0x00002530


	//   ....[47]....
        /*0534*/ 	.word	0x000025d0


	//   ....[48]....
        /*0538*/ 	.word	0x000025e0


	//   ....[49]....
        /*053c*/ 	.word	0x000026a0


	//   ....[50]....
        /*0540*/ 	.word	0x000026b0


	//   ....[51]....
        /*0544*/ 	.word	0x00002750


	//   ....[52]....
        /*0548*/ 	.word	0x00002760


	//   ....[53]....
        /*054c*/ 	.word	0x00002840


	//   ....[54]....
        /*0550*/ 	.word	0x00002930


	//   ....[55]....
        /*0554*/ 	.word	0x00002940


	//   ....[56]....
        /*0558*/ 	.word	0x00002a00


	//   ....[57]....
        /*055c*/ 	.word	0x00002a20


	//   ....[58]....
        /*0560*/ 	.word	0x00002ae0


	//   ....[59]....
        /*0564*/ 	.word	0x00002b00


	//   ....[60]....
        /*0568*/ 	.word	0x00002bc0


	//   ....[61]....
        /*056c*/ 	.word	0x00002be0


	//   ....[62]....
        /*0570*/ 	.word	0x00002ca0


	//   ....[63]....
        /*0574*/ 	.word	0x00002cc0


	//   ....[64]....
        /*0578*/ 	.word	0x00002d70


	//   ....[65]....
        /*057c*/ 	.word	0x00002d80


	//   ....[66]....
        /*0580*/ 	.word	0x00002e40


	//   ....[67]....
        /*0584*/ 	.word	0x00002e70


	//   ....[68]....
        /*0588*/ 	.word	0x00002f30


	//   ....[69]....
        /*058c*/ 	.word	0x00002f40


	//   ....[70]....
        /*0590*/ 	.word	0x00003000


	//   ....[71]....
        /*0594*/ 	.word	0x00003020


	//   ....[72]....
        /*0598*/ 	.word	0x000030d0


	//   ....[73]....
        /*059c*/ 	.word	0x000030e0


	//   ....[74]....
        /*05a0*/ 	.word	0x000031a0


	//   ....[75]....
        /*05a4*/ 	.word	0x000031b0


	//   ....[76]....
        /*05a8*/ 	.word	0x00003250


	//   ....[77]....
        /*05ac*/ 	.word	0x00003260


	//   ....[78]....
        /*05b0*/ 	.word	0x00003320


	//   ....[79]....
        /*05b4*/ 	.word	0x00003330


	//   ....[80]....
        /*05b8*/ 	.word	0x000033d0


	//   ....[81]....
        /*05bc*/ 	.word	0x000033e0


	//   ....[82]....
        /*05c0*/ 	.word	0x000034a0


	//   ....[83]....
        /*05c4*/ 	.word	0x000034b0


	//   ....[84]....
        /*05c8*/ 	.word	0x000035e0


	//   ....[85]....
        /*05cc*/ 	.word	0x000035f0


	//   ....[86]....
        /*05d0*/ 	.word	0x000036b0


	//   ....[87]....
        /*05d4*/ 	.word	0x000036c0


	//   ....[88]....
        /*05d8*/ 	.word	0x00003760


	//   ....[89]....
        /*05dc*/ 	.word	0x00003770


	//   ....[90]....
        /*05e0*/ 	.word	0x00003830


	//   ....[91]....
        /*05e4*/ 	.word	0x00003840


	//   ....[92]....
        /*05e8*/ 	.word	0x000038e0


	//   ....[93]....
        /*05ec*/ 	.word	0x000038f0


	//   ....[94]....
        /*05f0*/ 	.word	0x000039a0


	//   ....[95]....
        /*05f4*/ 	.word	0x00003dd0


	//   ....[96]....
        /*05f8*/ 	.word	0x00004030


	//   ....[97]....
        /*05fc*/ 	.word	0x00004150


	//   ....[98]....
        /*0600*/ 	.word	0x000041b0


	//   ....[99]....
        /*0604*/ 	.word	0x000041c0


	//   ....[100]....
        /*0608*/ 	.word	0x00004270


	//   ....[101]....
        /*060c*/ 	.word	0x00004280


	//   ....[102]....
        /*0610*/ 	.word	0x00004350


	//   ....[103]....
        /*0614*/ 	.word	0x00004360


	//   ....[104]....
        /*0618*/ 	.word	0x00004410


	//   ....[105]....
        /*061c*/ 	.word	0x00004420


	//   ....[106]....
        /*0620*/ 	.word	0x000044f0


	//   ....[107]....
        /*0624*/ 	.word	0x00004500


	//   ....[108]....
        /*0628*/ 	.word	0x000045b0


	//   ....[109]....
        /*062c*/ 	.word	0x000045c0


	//   ....[110]....
        /*0630*/ 	.word	0x00004690


	//   ....[111]....
        /*0634*/ 	.word	0x000046a0


	//   ....[112]....
        /*0638*/ 	.word	0x00004740


	//   ....[113]....
        /*063c*/ 	.word	0x00004750


	//   ....[114]....
        /*0640*/ 	.word	0x00004810


	//   ....[115]....
        /*0644*/ 	.word	0x00004820


	//   ....[116]....
        /*0648*/ 	.word	0x000048c0


	//   ....[117]....
        /*064c*/ 	.word	0x000048d0


	//   ....[118]....
        /*0650*/ 	.word	0x00004990


	//   ....[119]....
        /*0654*/ 	.word	0x000049a0


	//   ....[120]....
        /*0658*/ 	.word	0x00004a40


	//   ....[121]....
        /*065c*/ 	.word	0x00004a50


	//   ....[122]....
        /*0660*/ 	.word	0x00004b10


	//   ....[123]....
        /*0664*/ 	.word	0x00004b20


	//   ....[124]....
        /*0668*/ 	.word	0x00004bc0


	//   ....[125]....
        /*066c*/ 	.word	0x00004bd0


	//   ....[126]....
        /*0670*/ 	.word	0x00004c90


	//   ....[127]....
        /*0674*/ 	.word	0x00004ca0


	//   ....[128]....
        /*0678*/ 	.word	0x00004dd0


	//   ....[129]....
        /*067c*/ 	.word	0x00004de0


	//   ....[130]....
        /*0680*/ 	.word	0x00004ea0


	//   ....[131]....
        /*0684*/ 	.word	0x00004eb0


	//   ....[132]....
        /*0688*/ 	.word	0x00004f50


	//   ....[133]....
        /*068c*/ 	.word	0x00004f60


	//   ....[134]....
        /*0690*/ 	.word	0x00005020


	//   ....[135]....
        /*0694*/ 	.word	0x00005030


	//   ....[136]....
        /*0698*/ 	.word	0x000050d0


	//   ....[137]....
        /*069c*/ 	.word	0x000050e0


	//   ....[138]....
        /*06a0*/ 	.word	0x00005180


	//   ....[139]....
        /*06a4*/ 	.word	0x00005190


	//   ....[140]....
        /*06a8*/ 	.word	0x000051e0


	//   ....[141]....
        /*06ac*/ 	.word	0x00005350


	//   ....[142]....
        /*06b0*/ 	.word	0x00005360


	//   ....[143]....
        /*06b4*/ 	.word	0x00005450


	//   ....[144]....
        /*06b8*/ 	.word	0x00005460


	//   ....[145]....
        /*06bc*/ 	.word	0x00005530


	//   ....[146]....
        /*06c0*/ 	.word	0x00005540


	//   ....[147]....
        /*06c4*/ 	.word	0x00005630


	//   ....[148]....
        /*06c8*/ 	.word	0x00005640


	//   ....[149]....
        /*06cc*/ 	.word	0x00005710


	//   ....[150]....
        /*06d0*/ 	.word	0x00005720


	//   ....[151]....
        /*06d4*/ 	.word	0x00005810


	//   ....[152]....
        /*06d8*/ 	.word	0x00005820


	//   ....[153]....
        /*06dc*/ 	.word	0x000058f0


	//   ....[154]....
        /*06e0*/ 	.word	0x00005900


	//   ....[155]....
        /*06e4*/ 	.word	0x000059e0


	//   ....[156]....
        /*06e8*/ 	.word	0x000059f0


	//   ....[157]....
        /*06ec*/ 	.word	0x00005ab0


	//   ....[158]....
        /*06f0*/ 	.word	0x00005ac0


	//   ....[159]....
        /*06f4*/ 	.word	0x00005ba0


	//   ....[160]....
        /*06f8*/ 	.word	0x00005bb0


	//   ....[161]....
        /*06fc*/ 	.word	0x00005c70


	//   ....[162]....
        /*0700*/ 	.word	0x00005c80


	//   ....[163]....
        /*0704*/ 	.word	0x00005d60


	//   ....[164]....
        /*0708*/ 	.word	0x00005d70


	//   ....[165]....
        /*070c*/ 	.word	0x00005e30


	//   ....[166]....
        /*0710*/ 	.word	0x00005e40


	//   ....[167]....
        /*0714*/ 	.word	0x00005f20


	//   ....[168]....
        /*0718*/ 	.word	0x00005f30


	//   ....[169]....
        /*071c*/ 	.word	0x00005ff0


	//   ....[170]....
        /*0720*/ 	.word	0x00006000


	//   ....[171]....
        /*0724*/ 	.word	0x00006170


	//   ....[172]....
        /*0728*/ 	.word	0x00006180


	//   ....[173]....
        /*072c*/ 	.word	0x00006240


	//   ....[174]....
        /*0730*/ 	.word	0x00006250


	//   ....[175]....
        /*0734*/ 	.word	0x00006330


	//   ....[176]....
        /*0738*/ 	.word	0x00006340


	//   ....[177]....
        /*073c*/ 	.word	0x00006400


	//   ....[178]....
        /*0740*/ 	.word	0x00006410


	//   ....[179]....
        /*0744*/ 	.word	0x000064f0


	//   ....[180]....
        /*0748*/ 	.word	0x00006500


	//   ....[181]....
        /*074c*/ 	.word	0x00006790


	//   ....[182]....
        /*0750*/ 	.word	0x000067b0


	//   ....[183]....
        /*0754*/ 	.word	0x000067d0


	//   ....[184]....
        /*0758*/ 	.word	0x000067f0


	//   ....[185]....
        /*075c*/ 	.word	0x00006810


	//   ....[186]....
        /*0760*/ 	.word	0x00006fe0


	//   ....[187]....
        /*0764*/ 	.word	0x00007080


	//   ....[188]....
        /*0768*/ 	.word	0x00007110


	//   ....[189]....
        /*076c*/ 	.word	0x000071a0


	//   ....[190]....
        /*0770*/ 	.word	0x00007230


	//   ....[191]....
        /*0774*/ 	.word	0x000072c0


	//   ....[192]....
        /*0778*/ 	.word	0x00007350


	//   ....[193]....
        /*077c*/ 	.word	0x000073e0


	//   ....[194]....
        /*0780*/ 	.word	0x00007470


	//   ....[195]....
        /*0784*/ 	.word	0x00007500


	//   ....[196]....
        /*0788*/ 	.word	0x00007590


	//   ....[197]....
        /*078c*/ 	.word	0x00007620


	//   ....[198]....
        /*0790*/ 	.word	0x000076b0


	//   ....[199]....
        /*0794*/ 	.word	0x00007740


	//   ....[200]....
        /*0798*/ 	.word	0x000077d0


	//   ....[201]....
        /*079c*/ 	.word	0x00007860


	//   ....[202]....
        /*07a0*/ 	.word	0x000078f0


	//   ....[203]....
        /*07a4*/ 	.word	0x00007980


	//   ....[204]....
        /*07a8*/ 	.word	0x00007a10


	//   ....[205]....
        /*07ac*/ 	.word	0x00007aa0


	//   ....[206]....
        /*07b0*/ 	.word	0x00007b30


	//   ....[207]....
        /*07b4*/ 	.word	0x00007bc0


	//   ....[208]....
        /*07b8*/ 	.word	0x00007c50


	//   ....[209]....
        /*07bc*/ 	.word	0x00007ce0


	//   ....[210]....
        /*07c0*/ 	.word	0x00007d70


	//   ....[211]....
        /*07c4*/ 	.word	0x00007e00


	//   ....[212]....
        /*07c8*/ 	.word	0x00007e90


	//   ....[213]....
        /*07cc*/ 	.word	0x00007f20


	//   ....[214]....
        /*07d0*/ 	.word	0x00007fb0


	//   ....[215]....
        /*07d4*/ 	.word	0x00008040


	//   ....[216]....
        /*07d8*/ 	.word	0x000080d0


	//   ....[217]....
        /*07dc*/ 	.word	0x00008160


	//   ....[218]....
        /*07e0*/ 	.word	0x000081f0


	//   ....[219]....
        /*07e4*/ 	.word	0x00008280


	//   ....[220]....
        /*07e8*/ 	.word	0x00008310


	//   ....[221]....
        /*07ec*/ 	.word	0x000083a0


	//   ....[222]....
        /*07f0*/ 	.word	0x00008430


	//   ....[223]....
        /*07f4*/ 	.word	0x000084c0


	//   ....[224]....
        /*07f8*/ 	.word	0x00008550


	//   ....[225]....
        /*07fc*/ 	.word	0x000085e0


	//   ....[226]....
        /*0800*/ 	.word	0x00008670


	//   ....[227]....
        /*0804*/ 	.word	0x000086f0


	//   ....[228]....
        /*0808*/ 	.word	0x00008790


	//   ....[229]....
        /*080c*/ 	.word	0x00008830


	//   ....[230]....
        /*0810*/ 	.word	0x000088b0


	//   ....[231]....
        /*0814*/ 	.word	0x00008910


	//   ....[232]....
        /*0818*/ 	.word	0x00008970


	//   ....[233]....
        /*081c*/ 	.word	0x000089d0


	//----- nvinfo : EIATTR_EXIT_INSTR_OFFSETS
	.align		4
.L_4291:
        /*0820*/ 	.byte	0x04, 0x1c
        /*0822*/ 	.short	(.L_4293 - .L_4292)


	//   ....[0]....
.L_4292:
        /*0824*/ 	.word	0x00000070


	//   ....[1]....
        /*0828*/ 	.word	0x000000f0


	//   ....[2]....
        /*082c*/ 	.word	0x00001470


	//   ....[3]....
        /*0830*/ 	.word	0x00006a40


	//   ....[4]....
        /*0834*/ 	.word	0x00006f80


	//----- nvinfo : EIATTR_CRS_STACK_SIZE
	.align		4
.L_4293:
        /*0838*/ 	.byte	0x04, 0x1e
        /*083a*/ 	.short	(.L_4295 - .L_4294)
.L_4294:
        /*083c*/ 	.word	0x00000000


	//----- nvinfo : EIATTR_CBANK_PARAM_SIZE
	.align		4
.L_4295:
        /*0840*/ 	.byte	0x03, 0x19
        /*0842*/ 	.short	0x0058


	//----- nvinfo : EIATTR_PARAM_CBANK
	.align		4
        /*0844*/ 	.byte	0x04, 0x0a
        /*0846*/ 	.short	(.L_4297 - .L_4296)
	.align		4
.L_4296:
        /*0848*/ 	.word	index@(.nv.constant0._ZN4vllm3moe25grouped_topk_fused_kernelIf13__nv_bfloat16iLNS0_11ScoringFuncE1EEEvPT_PfPT1_PKT0_lllllbd)
        /*084c*/ 	.short	0x0210
        /*084e*/ 	.short	0x0058


	//----- nvinfo : EIATTR_SW_WAR
	.align		4
.L_4297:
        /*0850*/ 	.byte	0x04, 0x36
        /*0852*/ 	.short	(.L_4299 - .L_4298)
.L_4298:
        /*0854*/ 	.word	0x00000008
.L_4299:


//--------------------- .nv.info._ZN4vllm3moe44grouped_topk_fused_small_expert_count_kernelIf13__nv_bfloat16iLNS0_11ScoringFuncE1ELi128ELb0ELi8EEEvPT_PfPT1_PKT0_llllllbd --------------------------
	.section	.nv.info._ZN4vllm3moe44grouped_topk_fused_small_expert_count_kernelIf13__nv_bfloat16iLNS0_11ScoringFuncE1ELi128ELb0ELi8EEEvPT_PfPT1_PKT0_llllllbd,"",@"SHT_CUDA_INFO"
	.sectionflags	@""
	.align	4


	//----- nvinfo : EIATTR_CUDA_API_VERSION
	.align		4
        /*0000*/ 	.byte	0x04, 0x37
        /*0002*/ 	.short	(.L_4301 - .L_4300)
.L_4300:
        /*0004*/ 	.word	0x00000082


	//----- nvinfo : EIATTR_KPARAM_INFO
	.align		4
.L_4301:
        /*0008*/ 	.byte	0x04, 0x17
        /*000a*/ 	.short	(.L_4303 - .L_4302)
.L_4302:
        /*000c*/ 	.word	0x00000000
        /*0010*/ 	.short	0x000b
        /*0012*/ 	.short	0x0058
        /*0014*/ 	.byte	0x00, 0xf0, 0x21, 0x00


	//----- nvinfo : EIATTR_KPARAM_INFO
	.align		4
.L_4303:
        /*0018*/ 	.byte	0x04, 0x17
        /*001a*/ 	.short	(.L_4305 - .L_4304)
.L_4304:
        /*001c*/ 	.word	0x00000000
        /*0020*/ 	.short	0x000a
        /*0022*/ 	.short	0x0050
        /*0024*/ 	.byte	0x00, 0xf0, 0x05, 0x00


	//----- nvinfo : EIATTR_KPARAM_INFO
	.align		4
.L_4305:
        /*0028*/ 	.byte	0x04, 0x17
        /*002a*/ 	.short	(.L_4307 - .L_4306)
.L_4306:
        /*002c*/ 	.word	0x00000000
        /*0030*/ 	.short	0x0009
        /*0032*/ 	.short	0x0048
        /*0034*/ 	.byte	0x00, 0xf0, 0x21, 0x00


	//----- nvinfo : EIATTR_KPARAM_INFO
	.align		4
.L_4307:
        /*0038*/ 	.byte	0x04, 0x17
        /*003a*/ 	.short	(.L_4309 - .L_4308)
.L_4308:
        /*003c*/ 	.word	0x00000000
        /*0040*/ 	.short	0x0008
        /*0042*/ 	.short	0x0040
        /*0044*/ 	.byte	0x00, 0xf0, 0x21, 0x00


	//----- nvinfo : EIATTR_KPARAM_INFO
	.align		4
.L_4309:
        /*0048*/ 	.byte	0x04, 0x17
        /*004a*/ 	.short	(.L_4311 - .L_4310)
.L_4310:
        /*004c*/ 	.word	0x00000000
        /*0050*/ 	.short	0x0007
        /*0052*/ 	.short	0x0038
        /*0054*/ 	.byte	0x00, 0xf0, 0x21, 0x00


	//----- nvinfo : EIATTR_KPARAM_INFO
	.align		4
.L_4311:
        /*0058*/ 	.byte	0x04, 0x17
        /*005a*/ 	.short	(.L_4313 - .L_4312)
.L_4312:
        /*005c*/ 	.word	0x00000000
        /*0060*/ 	.short	0x0006
        /*0062*/ 	.short	0x0030
        /*0064*/ 	.byte	0x00, 0xf0, 0x21, 0x00


	//----- nvinfo : EIATTR_KPARAM_INFO
	.align		4
.L_4313:
        /*0068*/ 	.byte	0x04, 0x17
        /*006a*/ 	.short	(.L_4315 - .L_4314)
.L_4314:
        /*006c*/ 	.word	0x00000000
        /*0070*/ 	.short	0x0005
        /*0072*/ 	.short	0x0028
        /*0074*/ 	.byte	0x00, 0xf0, 0x21, 0x00


	//----- nvinfo : EIATTR_KPARAM_INFO
	.align		4
.L_4315:
        /*0078*/ 	.byte	0x04, 0x17
        /*007a*/ 	.short	(.L_4317 - .L_4316)
.L_4316:
        /*007c*/ 	.word	0x00000000
        /*0080*/ 	.short	0x0004
        /*0082*/ 	.short	0x0020
        /*0084*/ 	.byte	0x00, 0xf0, 0x21, 0x00


	//----- nvinfo : EIATTR_KPARAM_INFO
	.align		4
.L_4317:
        /*0088*/ 	.byte	0x04, 0x17
        /*008a*/ 	.short	(.L_4319 - .L_4318)
.L_4318:
        /*008c*/ 	.word	0x00000000
        /*0090*/ 	.short	0x0003
        /*0092*/ 	.short	0x0018
        /*0094*/ 	.byte	0x00, 0xf0, 0x21, 0x00


	//----- nvinfo : EIATTR_KPARAM_INFO
	.align		4
.L_4319:
        /*0098*/ 	.byte	0x04, 0x17
        /*009a*/ 	.short	(.L_4321 - .L_4320)
.L_4320:
        /*009c*/ 	.word	0x00000000
        /*00a0*/ 	.short	0x0002
        /*00a2*/ 	.short	0x0010
        /*00a4*/ 	.byte	0x00, 0xf0, 0x21, 0x00


	//----- nvinfo : EIATTR_KPARAM_INFO
	.align		4
.L_4321:
        /*00a8*/ 	.byte	0x04, 0x17
        /*00aa*/ 	.short	(.L_4323 - .L_4322)
.L_4322:
        /*00ac*/ 	.word	0x00000000
        /*00b0*/ 	.short	0x0001
        /*00b2*/ 	.short	0x0008
        /*00b4*/ 	.byte	0x00, 0xf0, 0x21, 0x00


	//----- nvinfo : EIATTR_KPARAM_INFO
	.align		4
.L_4323:
        /*00b8*/ 	.byte	0x04, 0x17
        /*00ba*/ 	.short	(.L_4325 - .L_4324)
.L_4324:
        /*00bc*/ 	.word	0x00000000
        /*00c0*/ 	.short	0x0000
        /*00c2*/ 	.short	0x0000
        /*00c4*/ 	.byte	0x00, 0xf0, 0x21, 0x00


	//----- nvinfo : EIATTR_SPARSE_MMA_MASK
	.align		4
.L_4325:
        /*00c8*/ 	.byte	0x03, 0x50
        /*00ca*/ 	.short	0x0000


	//----- nvinfo : EIATTR_MAXREG_COUNT
	.align		4
        /*00cc*/ 	.byte	0x03, 0x1b
        /*00ce*/ 	.short	0x00ff


	//----- nvinfo : EIATTR_NUM_BARRIERS
	.align		4
        /*00d0*/ 	.byte	0x02, 0x4c
        /*00d2*/ 	.byte	0x01
	.zero		1


	//----- nvinfo : EIATTR_MERCURY_ISA_VERSION
	.align		4
        /*00d4*/ 	.byte	0x03, 0x5f
        /*00d6*/ 	.short	0x0101


	//----- nvinfo : EIATTR_COOP_GROUP_MASK_REGIDS
	.align		4
        /*00d8*/ 	.byte	0x04, 0x29
        /*00da*/ 	.short	(.L_4327 - .L_4326)


	//   ....[0]....
.L_4326:
        /*00dc*/ 	.word	0xffffffff


	//   ....[1]....
        /*00e0*/ 	.word	0xffffffff


	//   ....[2]....
        /*00e4*/ 	.word	0xffffffff


	//   ....[3]....
        /*00e8*/ 	.word	0xffffffff


	//   ....[4]....
        /*00ec*/ 	.word	0xffffffff


	//   ....[5]....
        /*00f0*/ 	.word	0xffffffff


	//   ....[6]....
        /*00f4*/ 	.word	0xffffffff


	//   ....[7]....
        /*00f8*/ 	.word	0xffffffff


	//   ....[8]....
        /*00fc*/ 	.word	0xffffffff


	//   ....[9]....
        /*0100*/ 	.word	0xffffffff


	//   ....[10]....
        /*0104*/ 	.word	0xffffffff


	//   ....[11]....
        /*0108*/ 	.word	0xffffffff


	//   ....[12]....
        /*010c*/ 	.word	0xffffffff


	//   ....[13]....
        /*0110*/ 	.word	0xffffffff


	//   ....[14]....
        /*0114*/ 	.word	0xffffffff


	//   ....[15]....
        /*0118*/ 	.word	0xffffffff


	//   ....[16]....
        /*011c*/ 	.word	0xffffffff


	//   ....[17]....
        /*0120*/ 	.word	0xffffffff


	//   ....[18]....
        /*0124*/ 	.word	0xffffffff


	//   ....[19]....
        /*0128*/ 	.word	0xffffffff


	//   ....[20]....
        /*012c*/ 	.word	0xffffffff


	//   ....[21]....
        /*0130*/ 	.word	0xffffffff


	//   ....[22]....
        /*0134*/ 	.word	0xffffffff


	//   ....[23]....
        /*0138*/ 	.word	0xffffffff


	//   ....[24]....
        /*013c*/ 	.word	0xffffffff


	//   ....[25]....
        /*0140*/ 	.word	0xffffffff


	//   ....[26]....
        /*0144*/ 	.word	0xffffffff


	//   ....[27]....
        /*0148*/ 	.word	0xffffffff


	//   ....[28]....
        /*014c*/ 	.word	0xffffffff


	//   ....[29]....
        /*0150*/ 	.word	0xffffffff


	//   ....[30]....
        /*0154*/ 	.word	0xffffffff


	//   ....[31]....
        /*0158*/ 	.word	0xffffffff


	//   ....[32]....
        /*015c*/ 	.word	0xffffffff


	//   ....[33]....
        /*0160*/ 	.word	0xffffffff


	//   ....[34]....
        /*0164*/ 	.word	0xffffffff


	//   ....[35]....
        /*0168*/ 	.word	0xffffffff


	//----- nvinfo : EIATTR_COOP_GROUP_INSTR_OFFSETS
	.align		4
.L_4327:
        /*016c*/ 	.byte	0x04, 0x28
        /*016e*/ 	.short	(.L_4329 - .L_4328)


	//   ....[0]....
.L_4328:
        /*0170*/ 	.word	0x000001b0


	//   ....[1]....
        /*0174*/ 	.word	0x00000940


	//   ....[2]....
        /*0178*/ 	.word	0x00000970


	//   ....[3]....
        /*017c*/ 	.word	0x000009e0


	//   ....[4]....
        /*0180*/ 	.word	0x000009f0


	//   ....[5]....
        /*0184*/ 	.word	0x00000a40


	//   ....[6]....
        /*0188*/ 	.word	0x00000a50


	//   ....[7]....
        /*018c*/ 	.word	0x00000aa0


	//   ....[8]....
        /*0190*/ 	.word	0x00000ab0


	//   ....[9]....
        /*0194*/ 	.word	0x00000b00


	//   ....[10]....
        /*0198*/ 	.word	0x00000b10


	//   ....[11]....
        /*019c*/ 	.word	0x00000bb0


	//   ....[12]....
        /*01a0*/ 	.word	0x00000be0


	//   ....[13]....
        /*01a4*/ 	.word	0x00000c40


	//   ....[14]....
        /*01a8*/ 	.word	0x00000c50


	//   ....[15]....
        /*01ac*/ 	.word	0x00000ca0


	//   ....[16]....
        /*01b0*/ 	.word	0x00000cb0


	//   ....[17]....
        /*01b4*/ 	.word	0x00000d10


	//   ....[18]....
        /*01b8*/ 	.word	0x00000d30


	//   ....[19]....
        /*01bc*/ 	.word	0x00000d90


	//   ....[20]....
        /*01c0*/ 	.word	0x00000da0


	//   ....[21]....
        /*01c4*/ 	.word	0x00000ec0


	//   ....[22]....
        /*01c8*/ 	.word	0x00000ed0


	//   ....[23]....
        /*01cc*/ 	.word	0x00000f20


	//   ....[24]....
        /*01d0*/ 	.word	0x00000f30


	//   ....[25]....
        /*01d4*/ 	.word	0x00000f80


	//   ....[26]....
        /*01d8*/ 	.word	0x00000f90


	//   ....[27]....
        /*01dc*/ 	.word	0x00000fe0


	//   ....[28]....
        /*01e0*/ 	.word	0x00000ff0


	//   ....[29]....
        /*01e4*/ 	.word	0x00001040


	//   ....[30]....
        /*01e8*/ 	.word	0x00001050


	//   ....[31]....
        /*01ec*/ 	.word	0x00001220


	//   ....[32]....
        /*01f0*/ 	.word	0x00001280


	//   ....[33]....
        /*01f4*/ 	.word	0x000012a0


	//   ....[34]....
        /*01f8*/ 	.word	0x000012d0


	//   ....[35]....
        /*01fc*/ 	.word	0x00001300


	//----- nvinfo : EIATTR_EXIT_INSTR_OFFSETS
	.align		4
.L_4329:
        /*0200*/ 	.byte	0x04, 0x1c
        /*0202*/ 	.short	(.L_4331 - .L_4330)


	//   ....[0]....
.L_4330:
        /*0204*/ 	.word	0x000015d0


	//----- nvinfo : EIATTR_CRS_STACK_SIZE
	.align		4
.L_4331:
        /*0208*/ 	.byte	0x04, 0x1e
        /*020a*/ 	.short	(.L_4333 - .L_4332)
.L_4332:
        /*020c*/ 	.word	0x00000000


	//----- nvinfo : EIATTR_CBANK_PARAM_SIZE
	.align		4
.L_4333:
        /*0210*/ 	.byte	0x03, 0x19
        /*0212*/ 	.short	0x0060


	//----- nvinfo : EIATTR_PARAM_CBANK
	.align		4
        /*0214*/ 	.byte	0x04, 0x0a
        /*0216*/ 	.short	(.L_4335 - .L_4334)
	.align		4
.L_4334:
        /*0218*/ 	.word	index@(.nv.constant0._ZN4vllm3moe44grouped_topk_fused_small_expert_count_kernelIf13__nv_bfloat16iLNS0_11ScoringFuncE1ELi128ELb0ELi8EEEvPT_PfPT1_PKT0_llllllbd)
        /*021c*/ 	.short	0x0210
        /*021e*/ 	.short	0x0060


	//----- nvinfo : EIATTR_SW_WAR
	.align		4
.L_4335:
        /*0220*/ 	.byte	0x04, 0x36
        /*0222*/ 	.short	(.L_4337 - .L_4336)
.L_4336:
        /*0224*/ 	.word	0x00000008
.L_4337:


//--------------------- .nv.info._ZN4vllm3moe44grouped_topk_fused_small_expert_count_kernelIf13__nv_bfloat16iLNS0_11ScoringFuncE1ELi384ELb0ELi8EEEvPT_PfPT1_PKT0_llllllbd --------------------------
	.section	.nv.info._ZN4vllm3moe44grouped_topk_fused_small_expert_count_kernelIf13__nv_bfloat16iLNS0_11ScoringFuncE1ELi384ELb0ELi8EEEvPT_PfPT1_PKT0_llllllbd,"",@"SHT_CUDA_INFO"
	.sectionflags	@""
	.align	4


	//----- nvinfo : EIATTR_CUDA_API_VERSION
	.align		4
        /*0000*/ 	.byte	0x04, 0x37
        /*0002*/ 	.short	(.L_4339 - .L_4338)
.L_4338:
        /*0004*/ 	.word	0x00000082


	//----- nvinfo : EIATTR_KPARAM_INFO
	.align		4
.L_4339:
        /*0008*/ 	.byte	0x04, 0x17
        /*000a*/ 	.short	(.L_4341 - .L_4340)
.L_4340:
        /*000c*/ 	.word	0x00000000
        /*0010*/ 	.short	0x000b
        /*0012*/ 	.short	0x0058
        /*0014*/ 	.byte	0x00, 0xf0, 0x21, 0x00


	//----- nvinfo : EIATTR_KPARAM_INFO
	.align		4
.L_4341:
        /*0018*/ 	.byte	0x04, 0x17
        /*001a*/ 	.short	(.L_4343 - .L_4342)
.L_4342:
        /*001c*/ 	.word	0x00000000
        /*0020*/ 	.short	0x000a
        /*0022*/ 	.short	0x0050
        /*0024*/ 	.byte	0x00, 0xf0, 0x05, 0x00


	//----- nvinfo : EIATTR_KPARAM_INFO
	.align		4
.L_4343:
        /*0028*/ 	.byte	0x04, 0x17
        /*002a*/ 	.short	(.L_4345 - .L_4344)
.L_4344:
        /*002c*/ 	.word	0x00000000
        /*0030*/ 	.short	0x0009
        /*0032*/ 	.short	0x0048
        /*0034*/ 	.byte	0x00, 0xf0, 0x21, 0x00


	//----- nvinfo : EIATTR_KPARAM_INFO
	.align		4
.L_4345:
        /*0038*/ 	.byte	0x04, 0x17
        /*003a*/ 	.short	(.L_4347 - .L_4346)
.L_4346:
        /*003c*/ 	.word	0x00000000
        /*0040*/ 	.short	0x0008
        /*0042*/ 	.short	0x0040
        /*0044*/ 	.byte	0x00, 0xf0, 0x21, 0x00


	//----- nvinfo : EIATTR_KPARAM_INFO
	.align		4
.L_4347:
        /*0048*/ 	.byte	0x04, 0x17
        /*004a*/ 	.short	(.L_4349 - .L_4348)
.L_4348:
        /*004c*/ 	.word	0x00000000
        /*0050*/ 	.short	0x0007
        /*0052*/ 	.short	0x0038
        /*0054*/ 	.byte	0x00, 0xf0, 0x21, 0x00


	//----- nvinfo : EIATTR_KPARAM_INFO
	.align		4
.L_4349:
        /*0058*/ 	.byte	0x04, 0x17
        /*005a*/ 	.short	(.L_4351 - .L_4350)
.L_4350:
        /*005c*/ 	.word	0x00000000
        /*0060*/ 	.short	0x0006
        /*0062*/ 	.short	0x0030
        /*0064*/ 	.byte	0x00, 0xf0, 0x21, 0x00


	//----- nvinfo : EIATTR_KPARAM_INFO
	.align		4
.L_4351:
        /*0068*/ 	.byte	0x04, 0x17
        /*006a*/ 	.short	(.L_4353 - .L_4352)
.L_4352:
        /*006c*/ 	.word	0x00000000
        /*0070*/ 	.short	0x0005
        /*0072*/ 	.short	0x0028
        /*0074*/ 	.byte	0x00, 0xf0, 0x21, 0x00


	//----- nvinfo : EIATTR_KPARAM_INFO
	.align		4
.L_4353:
        /*0078*/ 	.byte	0x04, 0x17
        /*007a*/ 	.short	(.L_4355 - .L_4354)
.L_4354:
        /*007c*/ 	.word	0x00000000
        /*0080*/ 	.short	0x0004
        /*0082*/ 	.short	0x0020
        /*0084*/ 	.byte	0x00, 0xf0, 0x21, 0x00


	//----- nvinfo : EIATTR_KPARAM_INFO
	.align		4
.L_4355:
        /*0088*/ 	.byte	0x04, 0x17
        /*008a*/ 	.short	(.L_4357 - .L_4356)
.L_4356:
        /*008c*/ 	.word	0x00000000
        /*0090*/ 	.short	0x0003
        /*0092*/ 	.short	0x0018
        /*0094*/ 	.byte	0x00, 0xf0, 0x21, 0x00


	//----- nvinfo : EIATTR_KPARAM_INFO
	.align		4
.L_4357:
        /*0098*/ 	.byte	0x04, 0x17
        /*009a*/ 	.short	(.L_4359 - .L_4358)
.L_4358:
        /*009c*/ 	.word	0x00000000
        /*00a0*/ 	.short	0x0002
        /*00a2*/ 	.short	0x0010
        /*00a4*/ 	.byte	0x00, 0xf0, 0x21, 0x00


	//----- nvinfo : EIATTR_KPARAM_INFO
	.align		4
.L_4359:
        /*00a8*/ 	.byte	0x04, 0x17
        /*00aa*/ 	.short	(.L_4361 - .L_4360)
.L_4360:
        /*00ac*/ 	.word	0x00000000
        /*00b0*/ 	.short	0x0001
        /*00b2*/ 	.short	0x0008
        /*00b4*/ 	.byte	0x00, 0xf0, 0x21, 0x00


	//----- nvinfo : EIATTR_KPARAM_INFO
	.align		4
.L_4361:
        /*00b8*/ 	.byte	0x04, 0x17
        /*00ba*/ 	.short	(.L_4363 - .L_4362)
.L_4362:
        /*00bc*/ 	.word	0x00000000
        /*00c0*/ 	.short	0x0000
        /*00c2*/ 	.short	0x0000
        /*00c4*/ 	.byte	0x00, 0xf0, 0x21, 0x00


	//----- nvinfo : EIATTR_SPARSE_MMA_MASK
	.align		4
.L_4363:
        /*00c8*/ 	.byte	0x03, 0x50
        /*00ca*/ 	.short	0x0000


	//----- nvinfo : EIATTR_MAXREG_COUNT
	.align		4
        /*00cc*/ 	.byte	0x03, 0x1b
        /*00ce*/ 	.short	0x00ff


	//----- nvinfo : EIATTR_NUM_BARRIERS
	.align		4
        /*00d0*/ 	.byte	0x02, 0x4c
        /*00d2*/ 	.byte	0x01
	.zero		1


	//----- nvinfo : EIATTR_MERCURY_ISA_VERSION
	.align		4
        /*00d4*/ 	.byte	0x03, 0x5f
        /*00d6*/ 	.short	0x0101


	//----- nvinfo : EIATTR_COOP_GROUP_MASK_REGIDS
	.align		4
        /*00d8*/ 	.byte	0x04, 0x29
        /*00da*/ 	.short	(.L_4365 - .L_4364)


	//   ....[0]....
.L_4364:
        /*00dc*/ 	.word	0xffffffff


	//   ....[1]....
        /*00e0*/ 	.word	0xffffffff


	//   ....[2]....
        /*00e4*/ 	.word	0xffffffff


	//   ....[3]....
        /*00e8*/ 	.word	0xffffffff


	//   ....[4]....
        /*00ec*/ 	.word	0xffffffff


	//   ....[5]....
        /*00f0*/ 	.word	0xffffffff


	//   ....[6]....
        /*00f4*/ 	.word	0xffffffff


	//   ....[7]....
        /*00f8*/ 	.word	0xffffffff


	//   ....[8]....
        /*00fc*/ 	.word	0xffffffff


	//   ....[9]....
        /*0100*/ 	.word	0xffffffff


	//   ....[10]....
        /*0104*/ 	.word	0xffffffff


	//   ....[11]....
        /*0108*/ 	.word	0xffffffff


	//   ....[12]....
        /*010c*/ 	.word	0xffffffff


	//   ....[13]....
        /*0110*/ 	.word	0xffffffff


	//   ....[14]....
        /*0114*/ 	.word	0xffffffff


	//   ....[15]....
        /*0118*/ 	.word	0xffffffff


	//   ....[16]....
        /*011c*/ 	.word	0xffffffff


	//   ....[17]....
        /*0120*/ 	.word	0xffffffff


	//   ....[18]....
        /*0124*/ 	.word	0xffffffff


	//   ....[19]....
        /*0128*/ 	.word	0xffffffff


	//   ....[20]....
        /*012c*/ 	.word	0xffffffff


	//   ....[21]....
        /*0130*/ 	.word	0xffffffff


	//   ....[22]....
        /*0134*/ 	.word	0xffffffff


	//   ....[23]....
        /*0138*/ 	.word	0xffffffff


	//   ....[24]....
        /*013c*/ 	.word	0xffffffff


	//   ....[25]....
        /*0140*/ 	.word	0xffffffff


	//   ....[26]....
        /*0144*/ 	.word	0xffffffff


	//   ....[27]....
        /*0148*/ 	.word	0xffffffff


	//   ....[28]....
        /*014c*/ 	.word	0xffffffff


	//   ....[29]....
        /*0150*/ 	.word	0xffffffff


	//   ....[30]....
        /*0154*/ 	.word	0xffffffff


	//   ....[31]....
        /*0158*/ 	.word	0xffffffff


	//   ....[32]....
        /*015c*/ 	.word	0xffffffff


	//   ....[33]....
        /*0160*/ 	.word	0xffffffff


	//   ....[34]....
        /*0164*/ 	.word	0xffffffff


	//   ....[35]....
        /*0168*/ 	.word	0xffffffff


	//   ....[36]....
        /*016c*/ 	.word	0xffffffff


	//   ....[37]....
        /*0170*/ 	.word	0xffffffff


	//   ....[38]....
        /*0174*/ 	.word	0xffffffff


	//   ....[39]....
        /*0178*/ 	.word	0xffffffff


	//   ....[40]....
        /*017c*/ 	.word	0xffffffff


	//   ....[41]....
        /*0180*/ 	.word	0xffffffff


	//   ....[42]....
        /*0184*/ 	.word	0xffffffff


	//   ....[43]....
        /*0188*/ 	.word	0xffffffff


	//   ....[44]....
        /*018c*/ 	.word	0xffffffff


	//   ....[45]....
        /*0190*/ 	.word	0xffffffff


	//   ....[46]....
        /*0194*/ 	.word	0xffffffff


	//   ....[47]....
        /*0198*/ 	.word	0xffffffff


	//   ....[48]....
        /*019c*/ 	.word	0xffffffff


	//   ....[49]....
        /*01a0*/ 	.word	0xffffffff


	//   ....[50]....
        /*01a4*/ 	.word	0xffffffff


	//   ....[51]....
        /*01a8*/ 	.word	0xffffffff


	//   ....[52]....
        /*01ac*/ 	.word	0xffffffff


	//   ....[53]....
        /*01b0*/ 	.word	0xffffffff


	//   ....[54]....
        /*01b4*/ 	.word	0xffffffff


	//   ....[55]....
        /*01b8*/ 	.word	0xffffffff


	//   ....[56]....
        /*01bc*/ 	.word	0xffffffff


	//   ....[57]....
        /*01c0*/ 	.word	0xffffffff


	//   ....[58]....
        /*01c4*/ 	.word	0xffffffff


	//   ....[59]....
        /*01c8*/ 	.word	0xffffffff


	//   ....[60]....
        /*01cc*/ 	.word	0xffffffff


	//   ....[61]....
        /*01d0*/ 	.word	0xffffffff


	//   ....[62]....
        /*01d4*/ 	.word	0xffffffff


	//   ....[63]....
        /*01d8*/ 	.word	0xffffffff


	//   ....[64]....
        /*01dc*/ 	.word	0xffffffff


	//   ....[65]....
        /*01e0*/ 	.word	0xffffffff


	//   ....[66]....
        /*01e4*/ 	.word	0xffffffff


	//   ....[67]....
        /*01e8*/ 	.word	0xffffffff


	//   ....[68]....
        /*01ec*/ 	.word	0xffffffff


	//   ....[69]....
        /*01f0*/ 	.word	0xffffffff


	//   ....[70]....
        /*01f4*/ 	.word	0xffffffff


	//   ....[71]....
        /*01f8*/ 	.word	0xffffffff


	//   ....[72]....
        /*01fc*/ 	.word	0xffffffff


	//   ....[73]....
        /*0200*/ 	.word	0xffffffff


	//   ....[74]....
        /*0204*/ 	.word	0xffffffff


	//   ....[75]....
        /*0208*/ 	.word	0xffffffff


	//   ....[76]....
        /*020c*/ 	.word	0xffffffff


	//   ....[77]....
        /*0210*/ 	.word	0xffffffff


	//   ....[78]....
        /*0214*/ 	.word	0xffffffff


	//   ....[79]....
        /*0218*/ 	.word	0xffffffff


	//   ....[80]....
        /*021c*/ 	.word	0xffffffff


	//   ....[81]....
        /*0220*/ 	.word	0xffffffff


	//   ....[82]....
        /*0224*/ 	.word	0xffffffff


	//   ....[83]....
        /*0228*/ 	.word	0xffffffff


	//   ....[84]....
        /*022c*/ 	.word	0xffffffff


	//   ....[85]....
        /*0230*/ 	.word	0xffffffff


	//----- nvinfo : EIATTR_COOP_GROUP_INSTR_OFFSETS
	.align		4
.L_4365:
        /*0234*/ 	.byte	0x04, 0x28
        /*0236*/ 	.short	(.L_4367 - .L_4366)


	//   ....[0]....
.L_4366:
        /*0238*/ 	.word	0x000001b0


	//   ....[1]....
        /*023c*/ 	.word	0x000009e0


	//   ....[2]....
        /*0240*/ 	.word	0x000009f0


	//   ....[3]....
        /*0244*/ 	.word	0x00000a40


	//   ....[4]....
        /*0248*/ 	.word	0x00000a50


	//   ....[5]....
        /*024c*/ 	.word	0x00000aa0


	//   ....[6]....
        /*0250*/ 	.word	0x00000ab0


	//   ....[7]....
        /*0254*/ 	.word	0x00000b00


	//   ....[8]....
        /*0258*/ 	.word	0x00000b10


	//   ....[9]....
        /*025c*/ 	.word	0x00000b70


	//   ....[10]....
        /*0260*/ 	.word	0x00000ba0


	//   ....[11]....
        /*0264*/ 	.word	0x00000c90


	//   ....[12]....
        /*0268*/ 	.word	0x00000cc0


	//   ....[13]....
        /*026c*/ 	.word	0x00000d40


	//   ....[14]....
        /*0270*/ 	.word	0x00000d50


	//   ....[15]....
        /*0274*/ 	.word	0x00000da0


	//   ....[16]....
        /*0278*/ 	.word	0x00000db0


	//   ....[17]....
        /*027c*/ 	.word	0x00000e00


	//   ....[18]....
        /*0280*/ 	.word	0x00000e10


	//   ....[19]....
        /*0284*/ 	.word	0x00000e60


	//   ....[20]....
        /*0288*/ 	.word	0x00000e70


	//   ....[21]....
        /*028c*/ 	.word	0x00001010


	//   ....[22]....
        /*0290*/ 	.word	0x00001020


	//   ....[23]....
        /*0294*/ 	.word	0x00001070


	//   ....[24]....
        /*0298*/ 	.word	0x00001080


	//   ....[25]....
        /*029c*/ 	.word	0x000010d0


	//   ....[26]....
        /*02a0*/ 	.word	0x000010e0


	//   ....[27]....
        /*02a4*/ 	.word	0x00001130


	//   ....[28]....
        /*02a8*/ 	.word	0x00001140


	//   ....[29]....
        /*02ac*/ 	.word	0x00001190


	//   ....[30]....
        /*02b0*/ 	.word	0x000011a0


	//   ....[31]....
        /*02b4*/ 	.word	0x000016e0


	//   ....[32]....
        /*02b8*/ 	.word	0x000016f0


	//   ....[33]....
        /*02bc*/ 	.word	0x00001740


	//   ....[34]....
        /*02c0*/ 	.word	0x00001750


	//   ....[35]....
        /*02c4*/ 	.word	0x000017a0


	//   ....[36]....
        /*02c8*/ 	.word	0x000017b0


	//   ....[37]....
        /*02cc*/ 	.word	0x00001800


	//   ....[38]....
        /*02d0*/ 	.word	0x00001810


	//   ....[39]....
        /*02d4*/ 	.word	0x00001860


	//   ....[40]....
        /*02d8*/ 	.word	0x00001870


	//   ....[41]....
        /*02dc*/ 	.word	0x00001900


	//   ....[42]....
        /*02e0*/ 	.word	0x00001910


	//   ....[43]....
        /*02e4*/ 	.word	0x00001960


	//   ....[44]....
        /*02e8*/ 	.word	0x00001970


	//   ....[45]....
        /*02ec*/ 	.word	0x000019c0


	//   ....[46]....
        /*02f0*/ 	.word	0x000019d0


	//   ....[47]....
        /*02f4*/ 	.word	0x00001a20


	//   ....[48]....
        /*02f8*/ 	.word	0x00001a30


	//   ....[49]....
        /*02fc*/ 	.word	0x00001a80


	//   ....[50]....
        /*0300*/ 	.word	0x00001a90


	//   ....[51]....
        /*0304*/ 	.word	0x00001b30


	//   ....[52]....
        /*0308*/ 	.word	0x00001b40


	//   ....[53]....
        /*030c*/ 	.word	0x00001b90


	//   ....[54]....
        /*0310*/ 	.word	0x00001ba0


	//   ....[55]....
        /*0314*/ 	.word	0x00001bf0


	//   ....[56]....
        /*0318*/ 	.word	0x00001c00


	//   ....[57]....
        /*031c*/ 	.word	0x00001c50


	//   ....[58]....
        /*0320*/ 	.word	0x00001c60


	//   ....[59]....
        /*0324*/ 	.word	0x00001cb0


	//   ....[60]....
        /*0328*/ 	.word	0x00001cc0


	//   ....[61]....
        /*032c*/ 	.word	0x00001d50


	//   ....[62]....
        /*0330*/ 	.word	0x00001d60


	//   ....[63]....
        /*0334*/ 	.word	0x00001db0


	//   ....[64]....
        /*0338*/ 	.word	0x00001dc0


	//   ....[65]....
        /*033c*/ 	.word	0x00001e10


	//   ....[66]....
        /*0340*/ 	.word	0x00001e20


	//   ....[67]....
        /*0344*/ 	.word	0x00001e80


	//   ....[68]....
        /*0348*/ 	.word	0x00001e90


	//   ....[69]....
        /*034c*/ 	.word	0x00001f00


	//   ....[70]....
        /*0350*/ 	.word	0x00001f40


	//   ....[71]....
        /*0354*/ 	.word	0x00002190


	//   ....[72]....
        /*0358*/ 	.word	0x000021a0


	//   ....[73]....
        /*035c*/ 	.word	0x000021f0


	//   ....[74]....
        /*0360*/ 	.word	0x00002200


	//   ....[75]....
        /*0364*/ 	.word	0x00002250


	//   ....[76]....
        /*0368*/ 	.word	0x00002260


	//   ....[77]....
        /*036c*/ 	.word	0x000022c0


	//   ....[78]....
        /*0370*/ 	.word	0x000022d0


	//   ....[79]....
        /*0374*/ 	.word	0x00002320


	//   ....[80]....
        /*0378*/ 	.word	0x00002330


	//   ....[81]....
        /*037c*/ 	.word	0x000025b0


	//   ....[82]....
        /*0380*/ 	.word	0x00002610


	//   ....[83]....
        /*0384*/ 	.word	0x00002630


	//   ....[84]....
        /*0388*/ 	.word	0x00002660


	//   ....[85]....
        /*038c*/ 	.word	0x00002690


	//----- nvinfo : EIATTR_EXIT_INSTR_OFFSETS
	.align		4
.L_4367:
        /*0390*/ 	.byte	0x04, 0x1c
        /*0392*/ 	.short	(.L_4369 - .L_4368)


	//   ....[0]....
.L_4368:
        /*0394*/ 	.word	0x00002960


	//----- nvinfo : EIATTR_CRS_STACK_SIZE
	.align		4
.L_4369:
        /*0398*/ 	.byte	0x04, 0x1e
        /*039a*/ 	.short	(.L_4371 - .L_4370)
.L_4370:
        /*039c*/ 	.word	0x00000000


	//----- nvinfo : EIATTR_CBANK_PARAM_SIZE
	.align		4
.L_4371:
        /*03a0*/ 	.byte	0x03, 0x19
        /*03a2*/ 	.short	0x0060


	//----- nvinfo : EIATTR_PARAM_CBANK
	.align		4
        /*03a4*/ 	.byte	0x04, 0x0a
        /*03a6*/ 	.short	(.L_4373 - .L_4372)
	.align		4
.L_4372:
        /*03a8*/ 	.word	index@(.nv.constant0._ZN4vllm3moe44grouped_topk_fused_small_expert_count_kernelIf13__nv_bfloat16iLNS0_11ScoringFuncE1ELi384ELb0ELi8EEEvPT_PfPT1_PKT0_llllllbd)
        /*03ac*/ 	.short	0x0210
        /*03ae*/ 	.short	0x0060


	//----- nvinfo : EIATTR_SW_WAR
	.align		4
.L_4373:
        /*03b0*/ 	.byte	0x04, 0x36
        /*03b2*/ 	.short	(.L_4375 - .L_4374)
.L_4374:
        /*03b4*/ 	.word	0x00000008
.L_4375:


//--------------------- .nv.info._ZN4vllm3moe44grouped_topk_fused_small_expert_count_kernelIf13__nv_bfloat16iLNS0_11ScoringFuncE1ELi512ELb0ELi8EEEvPT_PfPT1_PKT0_llllllbd --------------------------
	.section	.nv.info._ZN4vllm3moe44grouped_topk_fused_small_expert_count_kernelIf13__nv_bfloat16iLNS0_11ScoringFuncE1ELi512ELb0ELi8EEEvPT_PfPT1_PKT0_llllllbd,"",@"SHT_CUDA_INFO"
	.sectionflags	@""
	.align	4


	//----- nvinfo : EIATTR_CUDA_API_VERSION
	.align		4
        /*0000*/ 	.byte	0x04, 0x37
        /*0002*/ 	.short	(.L_4377 - .L_4376)
.L_4376:
        /*0004*/ 	.word	0x00000082


	//----- nvinfo : EIATTR_KPARAM_INFO
	.align		4
.L_4377:
        /*0008*/ 	.byte	0x04, 0x17
        /*000a*/ 	.short	(.L_4379 - .L_4378)
.L_4378:
        /*000c*/ 	.word	0x00000000
        /*0010*/ 	.short	0x000b
        /*0012*/ 	.short	0x0058
        /*0014*/ 	.byte	0x00, 0xf0, 0x21, 0x00


	//----- nvinfo : EIATTR_KPARAM_INFO
	.align		4
.L_4379:
        /*0018*/ 	.byte	0x04, 0x17
        /*001a*/ 	.short	(.L_4381 - .L_4380)
.L_4380:
        /*001c*/ 	.word	0x00000000
        /*0020*/ 	.short	0x000a
        /*0022*/ 	.short	0x0050
        /*0024*/ 	.byte	0x00, 0xf0, 0x05, 0x00


	//----- nvinfo : EIATTR_KPARAM_INFO
	.align		4
.L_4381:
        /*0028*/ 	.byte	0x04, 0x17
        /*002a*/ 	.short	(.L_4383 - .L_4382)
.L_4382:
        /*002c*/ 	.word	0x00000000
        /*0030*/ 	.short	0x0009
        /*0032*/ 	.short	0x0048
        /*0034*/ 	.byte	0x00, 0xf0, 0x21, 0x00


	//----- nvinfo : EIATTR_KPARAM_INFO
	.align		4
.L_4383:
        /*0038*/ 	.byte	0x04, 0x17
        /*003a*/ 	.short	(.L_4385 - .L_4384)
.L_4384:
        /*003c*/ 	.word	0x00000000
        /*0040*/ 	.short	0x0008
        /*0042*/ 	.short	0x0040
        /*0044*/ 	.byte	0x00, 0xf0, 0x21, 0x00


	//----- nvinfo : EIATTR_KPARAM_INFO
	.align		4
.L_4385:
        /*0048*/ 	.byte	0x04, 0x17
        /*004a*/ 	.short	(.L_4387 - .L_4386)
.L_4386:
        /*004c*/ 	.word	0x00000000
        /*0050*/ 	.short	0x0007
        /*0052*/ 	.short	0x0038
        /*0054*/ 	.byte	0x00, 0xf0, 0x21, 0x00


	//----- nvinfo : EIATTR_KPARAM_INFO
	.align		4
.L_4387:
        /*0058*/ 	.byte	0x04, 0x17
        /*005a*/ 	.short	(.L_4389 - .L_4388)
.L_4388:
        /*005c*/ 	.word	0x00000000
        /*0060*/ 	.short	0x0006
        /*0062*/ 	.short	0x0030
        /*0064*/ 	.byte	0x00, 0xf0, 0x21, 0x00


	//----- nvinfo : EIATTR_KPARAM_INFO
	.align		4
.L_4389:
        /*0068*/ 	.byte	0x04, 0x17
        /*006a*/ 	.short	(.L_4391 - .L_4390)
.L_4390:
        /*006c*/ 	.word	0x00000000
        /*0070*/ 	.short	0x0005
        /*0072*/ 	.short	0x0028
        /*0074*/ 	.byte	0x00, 0xf0, 0x21, 0x00


	//----- nvinfo : EIATTR_KPARAM_INFO
	.align		4
.L_4391:
        /*0078*/ 	.byte	0x04, 0x17
        /*007a*/ 	.short	(.L_4393 - .L_4392)
.L_4392:
        /*007c*/ 	.word	0x00000000
        /*0080*/ 	.short	0x0004
        /*0082*/ 	.short	0x0020
        /*0084*/ 	.byte	0x00, 0xf0, 0x21, 0x00


	//----- nvinfo : EIATTR_KPARAM_INFO
	.align		4
.L_4393:
        /*0088*/ 	.byte	0x04, 0x17
        /*008a*/ 	.short	(.L_4395 - .L_4394)
.L_4394:
        /*008c*/ 	.word	0x00000000
        /*0090*/ 	.short	0x0003
        /*0092*/ 	.short	0x0018
        /*0094*/ 	.byte	0x00, 0xf0, 0x21, 0x00


	//----- nvinfo : EIATTR_KPARAM_INFO
	.align		4
.L_4395:
        /*0098*/ 	.byte	0x04, 0x17
        /*009a*/ 	.short	(.L_4397 - .L_4396)
.L_4396:
        /*009c*/ 	.word	0x00000000
        /*00a0*/ 	.short	0x0002
        /*00a2*/ 	.short	0x0010
        /*00a4*/ 	.byte	0x00, 0xf0, 0x21, 0x00


	//----- nvinfo : EIATTR_KPARAM_INFO
	.align		4
.L_4397:
        /*00a8*/ 	.byte	0x04, 0x17
        /*00aa*/ 	.short	(.L_4399 - .L_4398)
.L_4398:
        /*00ac*/ 	.word	0x00000000
        /*00b0*/ 	.short	0x0001
        /*00b2*/ 	.short	0x0008
        /*00b4*/ 	.byte	0x00, 0xf0, 0x21, 0x00


	//----- nvinfo : EIATTR_KPARAM_INFO
	.align		4
.L_4399:
        /*00b8*/ 	.byte	0x04, 0x17
        /*00ba*/ 	.short	(.L_4401 - .L_4400)
.L_4400:
        /*00bc*/ 	.word	0x00000000
        /*00c0*/ 	.short	0x0000
        /*00c2*/ 	.short	0x0000
        /*00c4*/ 	.byte	0x00, 0xf0, 0x21, 0x00


	//----- nvinfo : EIATTR_SPARSE_MMA_MASK
	.align		4
.L_4401:
        /*00c8*/ 	.byte	0x03, 0x50
        /*00ca*/ 	.short	0x0000


	//----- nvinfo : EIATTR_MAXREG_COUNT
	.align		4
        /*00cc*/ 	.byte	0x03, 0x1b
        /*00ce*/ 	.short	0x00ff


	//----- nvinfo : EIATTR_NUM_BARRIERS
	.align		4
        /*00d0*/ 	.byte	0x02, 0x4c
        /*00d2*/ 	.byte	0x01
	.zero		1


	//----- nvinfo : EIATTR_MERCURY_ISA_VERSION
	.align		4
        /*00d4*/ 	.byte	0x03, 0x5f
        /*00d6*/ 	.short	0x0101


	//----- nvinfo : EIATTR_COOP_GROUP_MASK_REGIDS
	.align		4
        /*00d8*/ 	.byte	0x04, 0x29
        /*00da*/ 	.short	(.L_4403 - .L_4402)


	//   ....[0]....
.L_4402:
        /*00dc*/ 	.word	0xffffffff


	//   ....[1]....
        /*00e0*/ 	.word	0xffffffff


	//   ....[2]....
        /*00e4*/ 	.word	0xffffffff


	//   ....[3]....
        /*00e8*/ 	.word	0xffffffff


	//   ....[4]....
        /*00ec*/ 	.word	0xffffffff


	//   ....[5]....
        /*00f0*/ 	.word	0xffffffff


	//   ....[6]....
        /*00f4*/ 	.word	0xffffffff


	//   ....[7]....
        /*00f8*/ 	.word	0xffffffff


	//   ....[8]....
        /*00fc*/ 	.word	0xffffffff


	//   ....[9]....
        /*0100*/ 	.word	0xffffffff


	//   ....[10]....
        /*0104*/ 	.word	0xffffffff


	//   ....[11]....
        /*0108*/ 	.word	0xffffffff


	//   ....[12]....
        /*010c*/ 	.word	0xffffffff


	//   ....[13]....
        /*0110*/ 	.word	0xffffffff


	//   ....[14]....
        /*0114*/ 	.word	0xffffffff


	//   ....[15]....
        /*0118*/ 	.word	0xffffffff


	//   ....[16]....
        /*011c*/ 	.word	0xffffffff


	//   ....[17]....
        /*0120*/ 	.word	0xffffffff


	//   ....[18]....
        /*0124*/ 	.word	0xffffffff


	//   ....[19]....
        /*0128*/ 	.word	0xffffffff


	//   ....[20]....
        /*012c*/ 	.word	0xffffffff


	//   ....[21]....
        /*0130*/ 	.word	0xffffffff


	//   ....[22]....
        /*0134*/ 	.word	0xffffffff


	//   ....[23]....
        /*0138*/ 	.word	0xffffffff


	//   ....[24]....
        /*013c*/ 	.word	0xffffffff


	//   ....[25]....
        /*0140*/ 	.word	0xffffffff


	//   ....[26]....
        /*0144*/ 	.word	0xffffffff


	//   ....[27]....
        /*0148*/ 	.word	0xffffffff


	//   ....[28]....
        /*014c*/ 	.word	0xffffffff


	//   ....[29]....
        /*0150*/ 	.word	0xffffffff


	//   ....[30]....
        /*0154*/ 	.word	0xffffffff


	//   ....[31]....
        /*0158*/ 	.word	0xffffffff


	//   ....[32]....
        /*015c*/ 	.word	0xffffffff


	//   ....[33]....
        /*0160*/ 	.word	0xffffffff


	//   ....[34]....
        /*0164*/ 	.word	0xffffffff


	//   ....[35]....
        /*0168*/ 	.word	0xffffffff


	//   ....[36]....
        /*016c*/ 	.word	0xffffffff


	//   ....[37]....
        /*0170*/ 	.word	0xffffffff


	//   ....[38]....
        /*0174*/ 	.word	0xffffffff


	//   ....[39]....
        /*0178*/ 	.word	0xffffffff


	//   ....[40]....
        /*017c*/ 	.word	0xffffffff


	//   ....[41]....
        /*0180*/ 	.word	0xffffffff


	//   ....[42]....
        /*0184*/ 	.word	0xffffffff


	//   ....[43]....
        /*0188*/ 	.word	0xffffffff


	//   ....[44]....
        /*018c*/ 	.word	0xffffffff


	//   ....[45]....
        /*0190*/ 	.word	0xffffffff


	//   ....[46]....
        /*0194*/ 	.word	0xffffffff


	//   ....[47]....
        /*0198*/ 	.word	0xffffffff


	//   ....[48]....
        /*019c*/ 	.word	0xffffffff


	//   ....[49]....
        /*01a0*/ 	.word	0xffffffff


	//   ....[50]....
        /*01a4*/ 	.word	0xffffffff


	//   ....[51]....
        /*01a8*/ 	.word	0xffffffff


	//   ....[52]....
        /*01ac*/ 	.word	0xffffffff


	//   ....[53]....
        /*01b0*/ 	.word	0xffffffff


	//   ....[54]....
        /*01b4*/ 	.word	0xffffffff


	//   ....[55]....
        /*01b8*/ 	.word	0xffffffff


	//   ....[56]....
        /*01bc*/ 	.word	0xffffffff


	//   ....[57]....
        /*01c0*/ 	.word	0xffffffff


	//   ....[58]....
        /*01c4*/ 	.word	0xffffffff


	//   ....[59]....
        /*01c8*/ 	.word	0xffffffff


	//   ....[60]....
        /*01cc*/ 	.word	0xffffffff


	//   ....[61]....
        /*01d0*/ 	.word	0xffffffff


	//   ....[62]....
        /*01d4*/ 	.word	0xffffffff


	//   ....[63]....
        /*01d8*/ 	.word	0xffffffff


	//   ....[64]....
        /*01dc*/ 	.word	0xffffffff


	//   ....[65]....
        /*01e0*/ 	.word	0xffffffff


	//   ....[66]....
        /*01e4*/ 	.word	0xffffffff


	//   ....[67]....
        /*01e8*/ 	.word	0xffffffff


	//   ....[68]....
        /*01ec*/ 	.word	0xffffffff


	//   ....[69]....
        /*01f0*/ 	.word	0xffffffff


	//   ....[70]....
        /*01f4*/ 	.word	0xffffffff


	//   ....[71]....
        /*01f8*/ 	.word	0xffffffff


	//   ....[72]....
        /*01fc*/ 	.word	0xffffffff


	//   ....[73]....
        /*0200*/ 	.word	0xffffffff


	//   ....[74]....
        /*0204*/ 	.word	0xffffffff


	//   ....[75]....
        /*0208*/ 	.word	0xffffffff


	//   ....[76]....
        /*020c*/ 	.word	0xffffffff


	//   ....[77]....
        /*0210*/ 	.word	0xffffffff


	//   ....[78]....
        /*0214*/ 	.word	0xffffffff


	//   ....[79]....
        /*0218*/ 	.word	0xffffffff


	//   ....[80]....
        /*021c*/ 	.word	0xffffffff


	//   ....[81]....
        /*0220*/ 	.word	0xffffffff


	//   ....[82]....
        /*0224*/ 	.word	0xffffffff


	//   ....[83]....
        /*0228*/ 	.word	0xffffffff


	//   ....[84]....
        /*022c*/ 	.word	0xffffffff


	//   ....[85]....
        /*0230*/ 	.word	0xffffffff


	//----- nvinfo : EIATTR_COOP_GROUP_INSTR_OFFSETS
	.align		4
.L_4403:
        /*0234*/ 	.byte	0x04, 0x28
        /*0236*/ 	.short	(.L_4405 - .L_4404)


	//   ....[0]....
.L_4404:
        /*0238*/ 	.word	0x000001b0


	//   ....[1]....
        /*023c*/ 	.word	0x000009e0


	//   ....[2]....
        /*0240*/ 	.word	0x000009f0


	//   ....[3]....
        /*0244*/ 	.word	0x00000a40


	//   ....[4]....
        /*0248*/ 	.word	0x00000a50


	//   ....[5]....
        /*024c*/ 	.word	0x00000aa0


	//   ....[6]....
        /*0250*/ 	.word	0x00000ab0


	//   ....[7]....
        /*0254*/ 	.word	0x00000b00


	//   ....[8]....
        /*0258*/ 	.word	0x00000b10


	//   ....[9]....
        /*025c*/ 	.word	0x00000b70


	//   ....[10]....
        /*0260*/ 	.word	0x00000ba0


	//   ....[11]....
        /*0264*/ 	.word	0x00000c90


	//   ....[12]....
        /*0268*/ 	.word	0x00000cc0


	//   ....[13]....
        /*026c*/ 	.word	0x00000d40


	//   ....[14]....
        /*0270*/ 	.word	0x00000d50


	//   ....[15]....
        /*0274*/ 	.word	0x00000da0


	//   ....[16]....
        /*0278*/ 	.word	0x00000db0


	//   ....[17]....
        /*027c*/ 	.word	0x00000e00


	//   ....[18]....
        /*0280*/ 	.word	0x00000e10


	//   ....[19]....
        /*0284*/ 	.word	0x00000e60


	//   ....[20]....
        /*0288*/ 	.word	0x00000e70


	//   ....[21]....
        /*028c*/ 	.word	0x00001010


	//   ....[22]....
        /*0290*/ 	.word	0x00001020


	//   ....[23]....
        /*0294*/ 	.word	0x00001070


	//   ....[24]....
        /*0298*/ 	.word	0x00001080


	//   ....[25]....
        /*029c*/ 	.word	0x000010d0


	//   ....[26]....
        /*02a0*/ 	.word	0x000010e0


	//   ....[27]....
        /*02a4*/ 	.word	0x00001130


	//   ....[28]....
        /*02a8*/ 	.word	0x00001140


	//   ....[29]....
        /*02ac*/ 	.word	0x00001190


	//   ....[30]....
        /*02b0*/ 	.word	0x000011a0


	//   ....[31]....
        /*02b4*/ 	.word	0x00001660


	//   ....[32]....
        /*02b8*/ 	.word	0x00001670


	//   ....[33]....
        /*02bc*/ 	.word	0x000016c0


	//   ....[34]....
        /*02c0*/ 	.word	0x000016d0


	//   ....[35]....
        /*02c4*/ 	.word	0x00001720


	//   ....[36]....
        /*02c8*/ 	.word	0x00001730


	//   ....[37]....
        /*02cc*/ 	.word	0x00001780


	//   ....[38]....
        /*02d0*/ 	.word	0x00001790


	//   ....[39]....
        /*02d4*/ 	.word	0x000017e0


	//   ....[40]....
        /*02d8*/ 	.word	0x000017f0


	//   ....[41]....
        /*02dc*/ 	.word	0x00001880


	//   ....[42]....
        /*02e0*/ 	.word	0x00001890


	//   ....[43]....
        /*02e4*/ 	.word	0x000018e0


	//   ....[44]....
        /*02e8*/ 	.word	0x000018f0


	//   ....[45]....
        /*02ec*/ 	.word	0x00001940


	//   ....[46]....
        /*02f0*/ 	.word	0x00001950


	//   ....[47]....
        /*02f4*/ 	.word	0x000019a0


	//   ....[48]....
        /*02f8*/ 	.word	0x000019b0


	//   ....[49]....
        /*02fc*/ 	.word	0x00001a00


	//   ....[50]....
        /*0300*/ 	.word	0x00001a10


	//   ....[51]....
        /*0304*/ 	.word	0x00001ab0


	//   ....[52]....
        /*0308*/ 	.word	0x00001ac0


	//   ....[53]....
        /*030c*/ 	.word	0x00001b10


	//   ....[54]....
        /*0310*/ 	.word	0x00001b20


	//   ....[55]....
        /*0314*/ 	.word	0x00001b70


	//   ....[56]....
        /*0318*/ 	.word	0x00001b80


	//   ....[57]....
        /*031c*/ 	.word	0x00001bd0


	//   ....[58]....
        /*0320*/ 	.word	0x00001be0


	//   ....[59]....
        /*0324*/ 	.word	0x00001c30


	//   ....[60]....
        /*0328*/ 	.word	0x00001c40


	//   ....[61]....
        /*032c*/ 	.word	0x00001cd0


	//   ....[62]....
        /*0330*/ 	.word	0x00001ce0


	//   ....[63]....
        /*0334*/ 	.word	0x00001d30


	//   ....[64]....
        /*0338*/ 	.word	0x00001d40


	//   ....[65]....
        /*033c*/ 	.word	0x00001d90


	//   ....[66]....
        /*0340*/ 	.word	0x00001da0


	//   ....[67]....
        /*0344*/ 	.word	0x00001e00


	//   ....[68]....
        /*0348*/ 	.word	0x00001e10


	//   ....[69]....
        /*034c*/ 	.word	0x00001e80


	//   ....[70]....
        /*0350*/ 	.word	0x00001ec0


	//   ....[71]....
        /*0354*/ 	.word	0x00002120


	//   ....[72]....
        /*0358*/ 	.word	0x00002130


	//   ....[73]....
        /*035c*/ 	.word	0x00002180


	//   ....[74]....
        /*0360*/ 	.word	0x00002190


	//   ....[75]....
        /*0364*/ 	.word	0x000021e0


	//   ....[76]....
        /*0368*/ 	.word	0x000021f0


	//   ....[77]....
        /*036c*/ 	.word	0x00002240


	//   ....[78]....
        /*0370*/ 	.word	0x00002250


	//   ....[79]....
        /*0374*/ 	.word	0x000022a0


	//   ....[80]....
        /*0378*/ 	.word	0x000022b0


	//   ....[81]....
        /*037c*/ 	.word	0x00002520


	//   ....[82]....
        /*0380*/ 	.word	0x00002580


	//   ....[83]....
        /*0384*/ 	.word	0x000025a0


	//   ....[84]....
        /*0388*/ 	.word	0x000025d0


	//   ....[85]....
        /*038c*/ 	.word	0x00002600


	//----- nvinfo : EIATTR_EXIT_INSTR_OFFSETS
	.align		4
.L_4405:
        /*0390*/ 	.byte	0x04, 0x1c
        /*0392*/ 	.short	(.L_4407 - .L_4406)


	//   ....[0]....
.L_4406:
        /*0394*/ 	.word	0x000028d0


	//----- nvinfo : EIATTR_CRS_STACK_SIZE
	.align		4
.L_4407:
        /*0398*/ 	.byte	0x04, 0x1e
        /*039a*/ 	.short	(.L_4409 - .L_4408)
.L_4408:
        /*039c*/ 	.word	0x00000000


	//----- nvinfo : EIATTR_CBANK_PARAM_SIZE
	.align		4
.L_4409:
        /*03a0*/ 	.byte	0x03, 0x19
        /*03a2*/ 	.short	0x0060


	//----- nvinfo : EIATTR_PARAM_CBANK
	.align		4
        /*03a4*/ 	.byte	0x04, 0x0a
        /*03a6*/ 	.short	(.L_4411 - .L_4410)
	.align		4
.L_4410:
        /*03a8*/ 	.word	index@(.nv.constant0._ZN4vllm3moe44grouped_topk_fused_small_expert_count_kernelIf13__nv_bfloat16iLNS0_11ScoringFuncE1ELi512ELb0ELi8EEEvPT_PfPT1_PKT0_llllllbd)
        /*03ac*/ 	.short	0x0210
        /*03ae*/ 	.short	0x0060


	//----- nvinfo : EIATTR_SW_WAR
	.align		4
.L_4411:
        /*03b0*/ 	.byte	0x04, 0x36
        /*03b2*/ 	.short	(.L_4413 - .L_4412)
.L_4412:
        /*03b4*/ 	.word	0x00000008
.L_4413:


//--------------------- .nv.info._ZN4vllm3moe44grouped_topk_fused_small_expert_count_kernelIf13__nv_bfloat16iLNS0_11ScoringFuncE1ELi512ELb0ELi22EEEvPT_PfPT1_PKT0_llllllbd --------------------------
	.section	.nv.info._ZN4vllm3moe44grouped_topk_fused_small_expert_count_kernelIf13__nv_bfloat16iLNS0_11ScoringFuncE1ELi512ELb0ELi22EEEvPT_PfPT1_PKT0_llllllbd,"",@"SHT_CUDA_INFO"
	.sectionflags	@""
	.align	4


	//----- nvinfo : EIATTR_CUDA_API_VERSION
	.align		4
        /*0000*/ 	.byte	0x04, 0x37
        /*0002*/ 	.short	(.L_4415 - .L_4414)
.L_4414:
        /*0004*/ 	.word	0x00000082


	//----- nvinfo : EIATTR_KPARAM_INFO
	.align		4
.L_4415:
        /*0008*/ 	.byte	0x04, 0x17
        /*000a*/ 	.short	(.L_4417 - .L_4416)
.L_4416:
        /*000c*/ 	.word	0x00000000
        /*0010*/ 	.short	0x000b
        /*0012*/ 	.short	0x0058
        /*0014*/ 	.byte	0x00, 0xf0, 0x21, 0x00


	//----- nvinfo : EIATTR_KPARAM_INFO
	.align		4
.L_4417:
        /*0018*/ 	.byte	0x04, 0x17
        /*001a*/ 	.short	(.L_4419 - .L_4418)
.L_4418:
        /*001c*/ 	.word	0x00000000
        /*0020*/ 	.short	0x000a
        /*0022*/ 	.short	0x0050
        /*0024*/ 	.byte	0x00, 0xf0, 0x05, 0x00


	//----- nvinfo : EIATTR_KPARAM_INFO
	.align		4
.L_4419:
        /*0028*/ 	.byte	0x04, 0x17
        /*002a*/ 	.short	(.L_4421 - .L_4420)
.L_4420:
        /*002c*/ 	.word	0x00000000
        /*0030*/ 	.short	0x0009
        /*0032*/ 	.short	0x0048
        /*0034*/ 	.byte	0x00, 0xf0, 0x21, 0x00


	//----- nvinfo : EIATTR_KPARAM_INFO
	.align		4
.L_4421:
        /*0038*/ 	.byte	0x04, 0x17
        /*003a*/ 	.short	(.L_4423 - .L_4422)
.L_4422:
        /*003c*/ 	.word	0x00000000
        /*0040*/ 	.short	0x0008
        /*0042*/ 	.short	0x0040
        /*0044*/ 	.byte	0x00, 0xf0, 0x21, 0x00


	//----- nvinfo : EIATTR_KPARAM_INFO
	.align		4
.L_4423:
        /*0048*/ 	.byte	0x04, 0x17
        /*004a*/ 	.short	(.L_4425 - .L_4424)
.L_4424:
        /*004c*/ 	.word	0x00000000
        /*0050*/ 	.short	0x0007
        /*0052*/ 	.short	0x0038
        /*0054*/ 	.byte	0x00, 0xf0, 0x21, 0x00


	//----- nvinfo : EIATTR_KPARAM_INFO
	.align		4
.L_4425:
        /*0058*/ 	.byte	0x04, 0x17
        /*005a*/ 	.short	(.L_4427 - .L_4426)
.L_4426:
        /*005c*/ 	.word	0x00000000
        /*0060*/ 	.short	0x0006
        /*0062*/ 	.short	0x0030
        /*0064*/ 	.byte	0x00, 0xf0, 0x21, 0x00


	//----- nvinfo : EIATTR_KPARAM_INFO
	.align		4
.L_4427:
        /*0068*/ 	.byte	0x04, 0x17
        /*006a*/ 	.short	(.L_4429 - .L_4428)
.L_4428:
        /*006c*/ 	.word	0x00000000
        /*0070*/ 	.short	0x0005
        /*0072*/ 	.short	0x0028
        /*0074*/ 	.byte	0x00, 0xf0, 0x21, 0x00


	//----- nvinfo : EIATTR_KPARAM_INFO
	.align		4
.L_4429:
        /*0078*/ 	.byte	0x04, 0x17
        /*007a*/ 	.short	(.L_4431 - .L_4430)
.L_4430:
        /*007c*/ 	.word	0x00000000
        /*0080*/ 	.short	0x0004
        /*0082*/ 	.short	0x0020
        /*0084*/ 	.byte	0x00, 0xf0, 0x21, 0x00


	//----- nvinfo : EIATTR_KPARAM_INFO
	.align		4
.L_4431:
        /*0088*/ 	.byte	0x04, 0x17
        /*008a*/ 	.short	(.L_4433 - .L_4432)
.L_4432:
        /*008c*/ 	.word	0x00000000
        /*0090*/ 	.short	0x0003
        /*0092*/ 	.short	0x0018
        /*0094*/ 	.byte	0x00, 0xf0, 0x21, 0x00


	//----- nvinfo : EIATTR_KPARAM_INFO
	.align		4
.L_4433:
        /*0098*/ 	.byte	0x04, 0x17
        /*009a*/ 	.short	(.L_4435 - .L_4434)
.L_4434:
        /*009c*/ 	.word	0x00000000
        /*00a0*/ 	.short	0x0002
        /*00a2*/ 	.short	0x0010
        /*00a4*/ 	.byte	0x00, 0xf0, 0x21, 0x00


	//----- nvinfo : EIATTR_KPARAM_INFO
	.align		4
.L_4435:
        /*00a8*/ 	.byte	0x04, 0x17
        /*00aa*/ 	.short	(.L_4437 - .L_4436)
.L_4436:
        /*00ac*/ 	.word	0x00000000
        /*00b0*/ 	.short	0x0001
        /*00b2*/ 	.short	0x0008
        /*00b4*/ 	.byte	0x00, 0xf0, 0x21, 0x00


	//----- nvinfo : EIATTR_KPARAM_INFO
	.align		4
.L_4437:
        /*00b8*/ 	.byte	0x04, 0x17
        /*00ba*/ 	.short	(.L_4439 - .L_4438)
.L_4438:
        /*00bc*/ 	.word	0x00000000
        /*00c0*/ 	.short	0x0000
        /*00c2*/ 	.short	0x0000
        /*00c4*/ 	.byte	0x00, 0xf0, 0x21, 0x00


	//----- nvinfo : EIATTR_SPARSE_MMA_MASK
	.align		4
.L_4439:
        /*00c8*/ 	.byte	0x03, 0x50
        /*00ca*/ 	.short	0x0000


	//----- nvinfo : EIATTR_MAXREG_COUNT
	.align		4
        /*00cc*/ 	.byte	0x03, 0x1b
        /*00ce*/ 	.short	0x00ff


	//----- nvinfo : EIATTR_NUM_BARRIERS
	.align		4
        /*00d0*/ 	.byte	0x02, 0x4c
        /*00d2*/ 	.byte	0x01
	.zero		1


	//----- nvinfo : EIATTR_MERCURY_ISA_VERSION
	.align		4
        /*00d4*/ 	.byte	0x03, 0x5f
        /*00d6*/ 	.short	0x0101


	//----- nvinfo : EIATTR_COOP_GROUP_MASK_REGIDS
	.align		4
        /*00d8*/ 	.byte	0x04, 0x29
        /*00da*/ 	.short	(.L_4441 - .L_4440)


	//   ....[0]....
.L_4440:
        /*00dc*/ 	.word	0xffffffff


	//   ....[1]....
        /*00e0*/ 	.word	0xffffffff


	//   ....[2]....
        /*00e4*/ 	.word	0xffffffff


	//   ....[3]....
        /*00e8*/ 	.word	0xffffffff


	//   ....[4]....
        /*00ec*/ 	.word	0xffffffff


	//   ....[5]....
        /*00f0*/ 	.word	0xffffffff


	//   ....[6]....
        /*00f4*/ 	.word	0xffffffff


	//   ....[7]....
        /*00f8*/ 	.word	0xffffffff


	//   ....[8]....
        /*00fc*/ 	.word	0xffffffff


	//   ....[9]....
        /*0100*/ 	.word	0xffffffff


	//   ....[10]....
        /*0104*/ 	.word	0xffffffff


	//   ....[11]....
        /*0108*/ 	.word	0xffffffff


	//   ....[12]....
        /*010c*/ 	.word	0xffffffff


	//   ....[13]....
        /*0110*/ 	.word	0xffffffff


	//   ....[14]....
        /*0114*/ 	.word	0xffffffff


	//   ....[15]....
        /*0118*/ 	.word	0xffffffff


	//   ....[16]....
        /*011c*/ 	.word	0xffffffff


	//   ....[17]....
        /*0120*/ 	.word	0xffffffff


	//   ....[18]....
        /*0124*/ 	.word	0xffffffff


	//   ....[19]....
        /*0128*/ 	.word	0xffffffff


	//   ....[20]....
        /*012c*/ 	.word	0xffffffff


	//   ....[21]....
        /*0130*/ 	.word	0xffffffff


	//   ....[22]....
        /*0134*/ 	.word	0xffffffff


	//   ....[23]....
        /*0138*/ 	.word	0xffffffff


	//   ....[24]....
        /*013c*/ 	.word	0xffffffff


	//   ....[25]....
        /*0140*/ 	.word	0xffffffff


	//   ....[26]....
        /*0144*/ 	.word	0xffffffff


	//   ....[27]....
        /*0148*/ 	.word	0xffffffff


	//   ....[28]....
        /*014c*/ 	.word	0xffffffff


	//   ....[29]....
        /*0150*/ 	.word	0xffffffff


	//   ....[30]....
        /*0154*/ 	.word	0xffffffff


	//   ....[31]....
        /*0158*/ 	.word	0xffffffff


	//   ....[32]....
        /*015c*/ 	.word	0xffffffff


	//   ....[33]....
        /*0160*/ 	.word	0xffffffff


	//   ....[34]....
        /*0164*/ 	.word	0xffffffff


	//   ....[35]....
        /*0168*/ 	.word	0xffffffff


	//   ....[36]....
        /*016c*/ 	.word	0xffffffff


	//   ....[37]....
        /*0170*/ 	.word	0xffffffff


	//   ....[38]....
        /*0174*/ 	.word	0xffffffff


	//   ....[39]....
        /*0178*/ 	.word	0xffffffff


	//   ....[40]....
        /*017c*/ 	.word	0xffffffff


	//   ....[41]....
        /*0180*/ 	.word	0xffffffff


	//   ....[42]....
        /*0184*/ 	.word	0xffffffff


	//   ....[43]....
        /*0188*/ 	.word	0xffffffff


	//   ....[44]....
        /*018c*/ 	.word	0xffffffff


	//   ....[45]....
        /*0190*/ 	.word	0xffffffff


	//   ....[46]....
        /*0194*/ 	.word	0xffffffff


	//   ....[47]....
        /*0198*/ 	.word	0xffffffff


	//   ....[48]....
        /*019c*/ 	.word	0xffffffff


	//   ....[49]....
        /*01a0*/ 	.word	0xffffffff


	//   ....[50]....
        /*01a4*/ 	.word	0xffffffff


	//   ....[51]....
        /*01a8*/ 	.word	0xffffffff


	//   ....[52]....
        /*01ac*/ 	.word	0xffffffff


	//   ....[53]....
        /*01b0*/ 	.word	0xffffffff


	//   ....[54]....
        /*01b4*/ 	.word	0xffffffff


	//   ....[55]....
        /*01b8*/ 	.word	0xffffffff


	//   ....[56]....
        /*01bc*/ 	.word	0xffffffff


	//   ....[57]....
        /*01c0*/ 	.word	0xffffffff


	//   ....[58]....
        /*01c4*/ 	.word	0xffffffff


	//   ....[59]....
        /*01c8*/ 	.word	0xffffffff


	//   ....[60]....
        /*01cc*/ 	.word	0xffffffff


	//   ....[61]....
        /*01d0*/ 	.word	0xffffffff


	//   ....[62]....
        /*01d4*/ 	.word	0xffffffff


	//   ....[63]....
        /*01d8*/ 	.word	0xffffffff


	//   ....[64]....
        /*01dc*/ 	.word	0xffffffff


	//   ....[65]....
        /*01e0*/ 	.word	0xffffffff


	//----- nvinfo : EIATTR_COOP_GROUP_INSTR_OFFSETS
	.align		4
.L_4441:
        /*01e4*/ 	.byte	0x04, 0x28
        /*01e6*/ 	.short	(.L_4443 - .L_4442)


	//   ....[0]....
.L_4442:
        /*01e8*/ 	.word	0x000001b0


	//   ....[1]....
        /*01ec*/ 	.word	0x000009e0


	//   ....[2]....
        /*01f0*/ 	.word	0x00000a10


	//   ....[3]....
        /*01f4*/ 	.word	0x00000a90


	//   ....[4]....
        /*01f8*/ 	.word	0x00000aa0


	//   ....[5]....
        /*01fc*/ 	.word	0x00000af0


	//   ....[6]....
        /*0200*/ 	.word	0x00000b00


	//   ....[7]....
        /*0204*/ 	.word	0x00000b50


	//   ....[8]....
        /*0208*/ 	.word	0x00000b60


	//   ....[9]....
        /*020c*/ 	.word	0x00000bb0


	//   ....[10]....
        /*0210*/ 	.word	0x00000bc0


	//   ....[11]....
        /*0214*/ 	.word	0x00000c80


	//   ....[12]....
        /*0218*/ 	.word	0x00000cb0


	//   ....[13]....
        /*021c*/ 	.word	0x00000d30


	//   ....[14]....
        /*0220*/ 	.word	0x00000d40


	//   ....[15]....
        /*0224*/ 	.word	0x00000d90


	//   ....[16]....
        /*0228*/ 	.word	0x00000da0


	//   ....[17]....
        /*022c*/ 	.word	0x00000df0


	//   ....[18]....
        /*0230*/ 	.word	0x00000e00


	//   ....[19]....
        /*0234*/ 	.word	0x00000e60


	//   ....[20]....
        /*0238*/ 	.word	0x00000e80


	//   ....[21]....
        /*023c*/ 	.word	0x00001000


	//   ....[22]....
        /*0240*/ 	.word	0x00001010


	//   ....[23]....
        /*0244*/ 	.word	0x00001060


	//   ....[24]....
        /*0248*/ 	.word	0x00001070


	//   ....[25]....
        /*024c*/ 	.word	0x000010c0


	//   ....[26]....
        /*0250*/ 	.word	0x000010d0


	//   ....[27]....
        /*0254*/ 	.word	0x00001120


	//   ....[28]....
        /*0258*/ 	.word	0x00001130


	//   ....[29]....
        /*025c*/ 	.word	0x00001180


	//   ....[30]....
        /*0260*/ 	.word	0x00001190


	//   ....[31]....
        /*0264*/ 	.word	0x00001920


	//   ....[32]....
        /*0268*/ 	.word	0x00001940


	//   ....[33]....
        /*026c*/ 	.word	0x00001990


	//   ....[34]....
        /*0270*/ 	.word	0x000019a0


	//   ....[35]....
        /*0274*/ 	.word	0x000019f0


	//   ....[36]....
        /*0278*/ 	.word	0x00001a00


	//   ....[37]....
        /*027c*/ 	.word	0x00001a60


	//   ....[38]....
        /*0280*/ 	.word	0x00001a90


	//   ....[39]....
        /*0284*/ 	.word	0x00001ae0


	//   ....[40]....
        /*0288*/ 	.word	0x00001af0


	//   ....[41]....
        /*028c*/ 	.word	0x00001bb0


	//   ....[42]....
        /*0290*/ 	.word	0x00001bd0


	//   ....[43]....
        /*0294*/ 	.word	0x00001c20


	//   ....[44]....
        /*0298*/ 	.word	0x00001c30


	//   ....[45]....
        /*029c*/ 	.word	0x00001c80


	//   ....[46]....
        /*02a0*/ 	.word	0x00001c90


	//   ....[47]....
        /*02a4*/ 	.word	0x00001ce0


	//   ....[48]....
        /*02a8*/ 	.word	0x00001cf0


	//   ....[49]....
        /*02ac*/ 	.word	0x00001d60


	//   ....[50]....
        /*02b0*/ 	.word	0x00001d90


	//   ....[51]....
        /*02b4*/ 	.word	0x00001f00


	//   ....[52]....
        /*02b8*/ 	.word	0x00001f10


	//   ....[53]....
        /*02bc*/ 	.word	0x00001f60


	//   ....[54]....
        /*02c0*/ 	.word	0x00001f70


	//   ....[55]....
        /*02c4*/ 	.word	0x00001fc0


	//   ....[56]....
        /*02c8*/ 	.word	0x00001fd0


	//   ....[57]....
        /*02cc*/ 	.word	0x00002020


	//   ....[58]....
        /*02d0*/ 	.word	0x00002030


	//   ....[59]....
        /*02d4*/ 	.word	0x00002080


	//   ....[60]....
        /*02d8*/ 	.word	0x00002090


	//   ....[61]....
        /*02dc*/ 	.word	0x000022b0


	//   ....[62]....
        /*02e0*/ 	.word	0x00002310


	//   ....[63]....
        /*02e4*/ 	.word	0x00002330


	//   ....[64]....
        /*02e8*/ 	.word	0x00002360


	//   ....[65]....
        /*02ec*/ 	.word	0x00002390


	//----- nvinfo : EIATTR_EXIT_INSTR_OFFSETS
	.align		4
.L_4443:
        /*02f0*/ 	.byte	0x04, 0x1c
        /*02f2*/ 	.short	(.L_4445 - .L_4444)


	//   ....[0]....
.L_4444:
        /*02f4*/ 	.word	0x00002660


	//----- nvinfo : EIATTR_CRS_STACK_SIZE
	.align		4
.L_4445:
        /*02f8*/ 	.byte	0x04, 0x1e
        /*02fa*/ 	.short	(.L_4447 - .L_4446)
.L_4446:
        /*02fc*/ 	.word	0x00000000


	//----- nvinfo : EIATTR_CBANK_PARAM_SIZE
	.align		4
.L_4447:
        /*0300*/ 	.byte	0x03, 0x19
        /*0302*/ 	.short	0x0060


	//----- nvinfo : EIATTR_PARAM_CBANK
	.align		4
        /*0304*/ 	.byte	0x04, 0x0a
        /*0306*/ 	.short	(.L_4449 - .L_4448)
	.align		4
.L_4448:
        /*0308*/ 	.word	index@(.nv.constant0._ZN4vllm3moe44grouped_topk_fused_small_expert_count_kernelIf13__nv_bfloat16iLNS0_11ScoringFuncE1ELi512ELb0ELi22EEEvPT_PfPT1_PKT0_llllllbd)
        /*030c*/ 	.short	0x0210
        /*030e*/ 	.short	0x0060


	//----- nvinfo : EIATTR_SW_WAR
	.align		4
.L_4449:
        /*0310*/ 	.byte	0x04, 0x36
        /*0312*/ 	.short	(.L_4451 - .L_4450)
.L_4450:
        /*0314*/ 	.word	0x00000008
.L_4451:


//--------------------- .nv.info._ZN4vllm3moe44grouped_topk_fused_small_expert_count_kernelIf13__nv_bfloat16iLNS0_11ScoringFuncE1ELi256ELb1ELi8EEEvPT_PfPT1_PKT0_llllllbd --------------------------
	.section	.nv.info._ZN4vllm3moe44grouped_topk_fused_small_expert_count_kernelIf13__nv_bfloat16iLNS0_11ScoringFuncE1ELi256ELb1ELi8EEEvPT_PfPT1_PKT0_llllllbd,"",@"SHT_CUDA_INFO"
	.sectionflags	@""
	.align	4


	//----- nvinfo : EIATTR_CUDA_API_VERSION
	.align		4
        /*0000*/ 	.byte	0x04, 0x37
        /*0002*/ 	.short	(.L_4453 - .L_4452)
.L_4452:
        /*0004*/ 	.word	0x00000082


	//----- nvinfo : EIATTR_KPARAM_INFO
	.align		4
.L_4453:
        /*0008*/ 	.byte	0x04, 0x17
        /*000a*/ 	.short	(.L_4455 - .L_4454)
.L_4454:
        /*000c*/ 	.word	0x00000000
        /*0010*/ 	.short	0x000b
        /*0012*/ 	.short	0x0058
        /*0014*/ 	.byte	0x00, 0xf0, 0x21, 0x00


	//----- nvinfo : EIATTR_KPARAM_INFO
	.align		4
.L_4455:
        /*0018*/ 	.byte	0x04, 0x17
        /*001a*/ 	.short	(.L_4457 - .L_4456)
.L_4456:
        /*001c*/ 	.word	0x00000000
        /*0020*/ 	.short	0x000a
        /*0022*/ 	.short	0x0050
        /*0024*/ 	.byte	0x00, 0xf0, 0x05, 0x00


	//----- nvinfo : EIATTR_KPARAM_INFO
	.align		4
.L_4457:
        /*0028*/ 	.byte	0x04, 0x17
        /*002a*/ 	.short	(.L_4459 - .L_4458)
.L_4458:
        /*002c*/ 	.word	0x00000000
        /*0030*/ 	.short	0x0009
        /*0032*/ 	.short	0x0048
        /*0034*/ 	.byte	0x00, 0xf0, 0x21, 0x00


	//----- nvinfo : EIATTR_KPARAM_INFO
	.align		4
.L_4459:
        /*0038*/ 	.byte	0x04, 0x17
        /*003a*/ 	.short	(.L_4461 - .L_4460)
.L_4460:
        /*003c*/ 	.word	0x00000000
        /*0040*/ 	.short	0x0008
        /*0042*/ 	.short	0x0040
        /*0044*/ 	.byte	0x00, 0xf0, 0x21, 0x00


	//----- nvinfo : EIATTR_KPARAM_INFO
	.align		4
.L_4461:
        /*0048*/ 	.byte	0x04, 0x17
        /*004a*/ 	.short	(.L_4463 - .L_4462)
.L_4462:
        /*004c*/ 	.word	0x00000000
        /*0050*/ 	.short	0x0007
        /*0052*/ 	.short	0x0038
        /*0054*/ 	.byte	0x00, 0xf0, 0x21, 0x00


	//----- nvinfo : EIATTR_KPARAM_INFO
	.align		4
.L_4463:
        /*0058*/ 	.byte	0x04, 0x17
        /*005a*/ 	.short	(.L_4465 - .L_4464)
.L_4464:
        /*005c*/ 	.word	0x00000000
        /*0060*/ 	.short	0x0006
        /*0062*/ 	.short	0x0030
        /*0064*/ 	.byte	0x00, 0xf0, 0x21, 0x00


	//----- nvinfo : EIATTR_KPARAM_INFO
	.align		4
.L_4465:
        /*0068*/ 	.byte	0x04, 0x17
        /*006a*/ 	.short	(.L_4467 - .L_4466)
.L_4466:
        /*006c*/ 	.word	0x00000000
        /*0070*/ 	.short	0x0005
        /*0072*/ 	.short	0x0028
        /*0074*/ 	.byte	0x00, 0xf0, 0x21, 0x00


	//----- nvinfo : EIATTR_KPARAM_INFO
	.align		4
.L_4467:
        /*0078*/ 	.byte	0x04, 0x17
        /*007a*/ 	.short	(.L_4469 - .L_4468)
.L_4468:
        /*007c*/ 	.word	0x00000000
        /*0080*/ 	.short	0x0004
        /*0082*/ 	.short	0x0020
        /*0084*/ 	.byte	0x00, 0xf0, 0x21, 0x00


	//----- nvinfo : EIATTR_KPARAM_INFO
	.align		4
.L_4469:
        /*0088*/ 	.byte	0x04, 0x17
        /*008a*/ 	.short	(.L_4471 - .L_4470)
.L_4470:
        /*008c*/ 	.word	0x00000000
        /*0090*/ 	.short	0x0003
        /*0092*/ 	.short	0x0018
        /*0094*/ 	.byte	0x00, 0xf0, 0x21, 0x00


	//----- nvinfo : EIATTR_KPARAM_INFO
	.align		4
.L_4471:
        /*0098*/ 	.byte	0x04, 0x17
        /*009a*/ 	.short	(.L_4473 - .L_4472)
.L_4472:
        /*009c*/ 	.word	0x00000000
        /*00a0*/ 	.short	0x0002
        /*00a2*/ 	.short	0x0010
        /*00a4*/ 	.byte	0x00, 0xf0, 0x21, 0x00


	//----- nvinfo : EIATTR_KPARAM_INFO
	.align		4
.L_4473:
        /*00a8*/ 	.byte	0x04, 0x17
        /*00aa*/ 	.short	(.L_4475 - .L_4474)
.L_4474:
        /*00ac*/ 	.word	0x00000000
        /*00b0*/ 	.short	0x0001
        /*00b2*/ 	.short	0x0008
        /*00b4*/ 	.byte	0x00, 0xf0, 0x21, 0x00


	//----- nvinfo : EIATTR_KPARAM_INFO
	.align		4
.L_4475:
        /*00b8*/ 	.byte	0x04, 0x17
        /*00ba*/ 	.short	(.L_4477 - .L_4476)
.L_4476:
        /*00bc*/ 	.word	0x00000000
        /*00c0*/ 	.short	0x0000
        /*00c2*/ 	.short	0x0000
        /*00c4*/ 	.byte	0x00, 0xf0, 0x21, 0x00


	//----- nvinfo : EIATTR_SPARSE_MMA_MASK
	.align		4
.L_4477:
        /*00c8*/ 	.byte	0x03, 0x50
        /*00ca*/ 	.short	0x0000


	//----- nvinfo : EIATTR_MAXREG_COUNT
	.align		4
        /*00cc*/ 	.byte	0x03, 0x1b
        /*00ce*/ 	.short	0x00ff


	//----- nvinfo : EIATTR_NUM_BARRIERS
	.align		4
        /*00d0*/ 	.byte	0x02, 0x4c
        /*00d2*/ 	.byte	0x01
	.zero		1


	//----- nvinfo : EIATTR_MERCURY_ISA_VERSION
	.align		4
        /*00d4*/ 	.byte	0x03, 0x5f
        /*00d6*/ 	.short	0x0101


	//----- nvinfo : EIATTR_COOP_GROUP_MASK_REGIDS
	.align		4
        /*00d8*/ 	.byte	0x04, 0x29
        /*00da*/ 	.short	(.L_4479 - .L_4478)


	//   ....[0]....
.L_4478:
        /*00dc*/ 	.word	0xffffffff


	//   ....[1]....
        /*00e0*/ 	.word	0xffffffff


	//   ....[2]....
        /*00e4*/ 	.word	0xffffffff


	//   ....[3]....
        /*00e8*/ 	.word	0xffffffff


	//   ....[4]....
        /*00ec*/ 	.word	0xffffffff


	//   ....[5]....
        /*00f0*/ 	.word	0xffffffff


	//   ....[6]....
        /*00f4*/ 	.word	0xffffffff


	//   ....[7]....
        /*00f8*/ 	.word	0xffffffff


	//   ....[8]....
        /*00fc*/ 	.word	0xffffffff


	//   ....[9]....
        /*0100*/ 	.word	0xffffffff


	//   ....[10]....
        /*0104*/ 	.word	0xffffffff


	//   ....[11]....
        /*0108*/ 	.word	0xffffffff


	//   ....[12]....
        /*010c*/ 	.word	0xffffffff


	//   ....[13]....
        /*0110*/ 	.word	0xffffffff


	//   ....[14]....
        /*0114*/ 	.word	0xffffffff


	//   ....[15]....
        /*0118*/ 	.word	0xffffffff


	//   ....[16]....
        /*011c*/ 	.word	0xffffffff


	//   ....[17]....
        /*0120*/ 	.word	0xffffffff


	//   ....[18]....
        /*0124*/ 	.word	0xffffffff


	//   ....[19]....
        /*0128*/ 	.word	0xffffffff


	//   ....[20]....
        /*012c*/ 	.word	0xffffffff


	//   ....[21]....
        /*0130*/ 	.word	0xffffffff


	//   ....[22]....
        /*0134*/ 	.word	0xffffffff


	//   ....[23]....
        /*0138*/ 	.word	0xffffffff


	//   ....[24]....
        /*013c*/ 	.word	0xffffffff


	//   ....[25]....
        /*0140*/ 	.word	0xffffffff


	//   ....[26]....
        /*0144*/ 	.word	0xffffffff


	//   ....[27]....
        /*0148*/ 	.word	0xffffffff


	//   ....[28]....
        /*014c*/ 	.word	0xffffffff


	//   ....[29]....
        /*0150*/ 	.word	0xffffffff


	//   ....[30]....
        /*0154*/ 	.word	0xffffffff


	//   ....[31]....
        /*0158*/ 	.word	0xffffffff


	//   ....[32]....
        /*015c*/ 	.word	0xffffffff


	//   ....[33]....
        /*0160*/ 	.word	0xffffffff


	//   ....[34]....
        /*0164*/ 	.word	0xffffffff


	//   ....[35]....
        /*0168*/ 	.word	0xffffffff


	//   ....[36]....
        /*016c*/ 	.word	0xffffffff


	//   ....[37]....
        /*0170*/ 	.word	0xffffffff


	//   ....[38]....
        /*0174*/ 	.word	0xffffffff


	//   ....[39]....
        /*0178*/ 	.word	0xffffffff


	//   ....[40]....
        /*017c*/ 	.word	0xffffffff


	//   ....[41]....
        /*0180*/ 	.word	0xffffffff


	//   ....[42]....
        /*0184*/ 	.word	0xffffffff


	//   ....[43]....
        /*0188*/ 	.word	0xffffffff


	//   ....[44]....
        /*018c*/ 	.word	0xffffffff


	//   ....[45]....
        /*0190*/ 	.word	0xffffffff


	//   ....[46]....
        /*0194*/ 	.word	0xffffffff


	//   ....[47]....
        /*0198*/ 	.word	0xffffffff


	//   ....[48]....
        /*019c*/ 	.word	0xffffffff


	//   ....[49]....
        /*01a0*/ 	.word	0xffffffff


	//   ....[50]....
        /*01a4*/ 	.word	0xffffffff


	//   ....[51]....
        /*01a8*/ 	.word	0xffffffff


	//   ....[52]....
        /*01ac*/ 	.word	0xffffffff


	//   ....[53]....
        /*01b0*/ 	.word	0xffffffff


	//   ....[54]....
        /*01b4*/ 	.word	0xffffffff


	//   ....[55]....
        /*01b8*/ 	.word	0xffffffff


	//   ....[56]....
        /*01bc*/ 	.word	0xffffffff


	//   ....[57]....
        /*01c0*/ 	.word	0xffffffff


	//   ....[58]....
        /*01c4*/ 	.word	0xffffffff


	//   ....[59]....
        /*01c8*/ 	.word	0xffffffff


	//   ....[60]....
        /*01cc*/ 	.word	0xffffffff


	//   ....[61]....
        /*01d0*/ 	.word	0xffffffff


	//   ....[62]....
        /*01d4*/ 	.word	0xffffffff


	//   ....[63]....
        /*01d8*/ 	.word	0xffffffff


	//   ....[64]....
        /*01dc*/ 	.word	0xffffffff


	//   ....[65]....
        /*01e0*/ 	.word	0xffffffff


	//   ....[66]....
        /*01e4*/ 	.word	0xffffffff


	//   ....[67]....
        /*01e8*/ 	.word	0xffffffff


	//   ....[68]....
        /*01ec*/ 	.word	0xffffffff


	//   ....[69]....
        /*01f0*/ 	.word	0xffffffff


	//   ....[70]....
        /*01f4*/ 	.word	0xffffffff


	//   ....[71]....
        /*01f8*/ 	.word	0xffffffff


	//   ....[72]....
        /*01fc*/ 	.word	0xffffffff


	//   ....[73]....
        /*0200*/ 	.word	0xffffffff


	//   ....[74]....
        /*0204*/ 	.word	0xffffffff


	//   ....[75]....
        /*0208*/ 	.word	0xffffffff


	//   ....[76]....
        /*020c*/ 	.word	0xffffffff


	//   ....[77]....
        /*0210*/ 	.word	0xffffffff


	//   ....[78]....
        /*0214*/ 	.word	0xffffffff


	//   ....[79]....
        /*0218*/ 	.word	0xffffffff


	//   ....[80]....
        /*021c*/ 	.word	0xffffffff


	//   ....[81]....
        /*0220*/ 	.word	0xffffffff


	//   ....[82]....
        /*0224*/ 	.word	0xffffffff


	//   ....[83]....
        /*0228*/ 	.word	0xffffffff


	//   ....[84]....
        /*022c*/ 	.word	0xffffffff


	//   ....[85]....
        /*0230*/ 	.word	0xffffffff


	//   ....[86]....
        /*0234*/ 	.word	0xffffffff


	//   ....[87]....
        /*0238*/ 	.word	0xffffffff


	//   ....[88]....
        /*023c*/ 	.word	0xffffffff


	//   ....[89]....
        /*0240*/ 	.word	0xffffffff


	//   ....[90]....
        /*0244*/ 	.word	0xffffffff


	//   ....[91]....
        /*0248*/ 	.word	0xffffffff


	//----- nvinfo : EIATTR_COOP_GROUP_INSTR_OFFSETS
	.align		4
.L_4479:
        /*024c*/ 	.byte	0x04, 0x28
        /*024e*/ 	.short	(.L_4481 - .L_4480)


	//   ....[0]....
.L_4480:
        /*0250*/ 	.word	0x00000060


	//   ....[1]....
        /*0254*/ 	.word	0x00000280


	//   ....[2]....
        /*0258*/ 	.word	0x00000300


	//   ....[3]....
        /*025c*/ 	.word	0x00000340


	//   ....[4]....
        /*0260*/ 	.word	0x00000350


	//   ....[5]....
        /*0264*/ 	.word	0x000003a0


	//   ....[6]....
        /*0268*/ 	.word	0x000003b0


	//   ....[7]....
        /*026c*/ 	.word	0x00000410


	//   ....[8]....
        /*0270*/ 	.word	0x00000420


	//   ....[9]....
        /*0274*/ 	.word	0x00000470


	//   ....[10]....
        /*0278*/ 	.word	0x00000480


	//   ....[11]....
        /*027c*/ 	.word	0x00000520


	//   ....[12]....
        /*0280*/ 	.word	0x00000560


	//   ....[13]....
        /*0284*/ 	.word	0x00000570


	//   ....[14]....
        /*0288*/ 	.word	0x000005d0


	//   ....[15]....
        /*028c*/ 	.word	0x000005e0


	//   ....[16]....
        /*0290*/ 	.word	0x00000640


	//   ....[17]....
        /*0294*/ 	.word	0x00000650


	//   ....[18]....
        /*0298*/ 	.word	0x000006f0


	//   ....[19]....
        /*029c*/ 	.word	0x00000720


	//   ....[20]....
        /*02a0*/ 	.word	0x000009a0


	//   ....[21]....
        /*02a4*/ 	.word	0x000009b0


	//   ....[22]....
        /*02a8*/ 	.word	0x00000a00


	//   ....[23]....
        /*02ac*/ 	.word	0x00000a10


	//   ....[24]....
        /*02b0*/ 	.word	0x00000a60


	//   ....[25]....
        /*02b4*/ 	.word	0x00000a70


	//   ....[26]....
        /*02b8*/ 	.word	0x00000ac0


	//   ....[27]....
        /*02bc*/ 	.word	0x00000ad0


	//   ....[28]....
        /*02c0*/ 	.word	0x00000b20


	//   ....[29]....
        /*02c4*/ 	.word	0x00000b30


	//   ....[30]....
        /*02c8*/ 	.word	0x00000bd0


	//   ....[31]....
        /*02cc*/ 	.word	0x00000c10


	//   ....[32]....
        /*02d0*/ 	.word	0x00000c20


	//   ....[33]....
        /*02d4*/ 	.word	0x00000c70


	//   ....[34]....
        /*02d8*/ 	.word	0x00000c80


	//   ....[35]....
        /*02dc*/ 	.word	0x00000cd0


	//   ....[36]....
        /*02e0*/ 	.word	0x00000ce0


	//   ....[37]....
        /*02e4*/ 	.word	0x00000d30


	//   ....[38]....
        /*02e8*/ 	.word	0x00000d40


	//   ....[39]....
        /*02ec*/ 	.word	0x00000dc0


	//   ....[40]....
        /*02f0*/ 	.word	0x00000e00


	//   ....[41]....
        /*02f4*/ 	.word	0x00000e10


	//   ....[42]....
        /*02f8*/ 	.word	0x00000e60


	//   ....[43]....
        /*02fc*/ 	.word	0x00000e70


	//   ....[44]....
        /*0300*/ 	.word	0x00000ec0


	//   ....[45]....
        /*0304*/ 	.word	0x00000ed0


	//   ....[46]....
        /*0308*/ 	.word	0x00000f20


	//   ....[47]....
        /*030c*/ 	.word	0x00000f30


	//   ....[48]....
        /*0310*/ 	.word	0x00000fb0


	//   ....[49]....
        /*0314*/ 	.word	0x00000ff0


	//   ....[50]....
        /*0318*/ 	.word	0x00001000


	//   ....[51]....
        /*031c*/ 	.word	0x00001050


	//   ....[52]....
        /*0320*/ 	.word	0x00001060


	//   ....[53]....
        /*0324*/ 	.word	0x000010c0


	//   ....[54]....
        /*0328*/ 	.word	0x000010d0


	//   ....[55]....
        /*032c*/ 	.word	0x00001180


	//   ....[56]....
        /*0330*/ 	.word	0x000011d0


	//   ....[57]....
        /*0334*/ 	.word	0x00001930


	//   ....[58]....
        /*0338*/ 	.word	0x00001960


	//   ....[59]....
        /*033c*/ 	.word	0x000019e0


	//   ....[60]....
        /*0340*/ 	.word	0x000019f0


	//   ....[61]....
        /*0344*/ 	.word	0x00001a40


	//   ....[62]....
        /*0348*/ 	.word	0x00001a50


	//   ....[63]....
        /*034c*/ 	.word	0x00001aa0


	//   ....[64]....
        /*0350*/ 	.word	0x00001ab0


	//   ....[65]....
        /*0354*/ 	.word	0x00001b00


	//   ....[66]....
        /*0358*/ 	.word	0x00001b10


	//   ....[67]....
        /*035c*/ 	.word	0x00001bc0


	//   ....[68]....
        /*0360*/ 	.word	0x00001bf0


	//   ....[69]....
        /*0364*/ 	.word	0x00001c70


	//   ....[70]....
        /*0368*/ 	.word	0x00001c80


	//   ....[71]....
        /*036c*/ 	.word	0x00001cd0


	//   ....[72]....
        /*0370*/ 	.word	0x00001ce0


	//   ....[73]....
        /*0374*/ 	.word	0x00001d30


	//   ....[74]....
        /*0378*/ 	.word	0x00001d40


	//   ....[75]....
        /*037c*/ 	.word	0x00001db0


	//   ....[76]....
        /*0380*/ 	.word	0x00001dc0


	//   ....[77]....
        /*0384*/ 	.word	0x00001eb0


	//   ....[78]....
        /*0388*/ 	.word	0x00001ec0


	//   ....[79]....
        /*038c*/ 	.word	0x00001f10


	//   ....[80]....
        /*0390*/ 	.word	0x00001f20


	//   ....[81]....
        /*0394*/ 	.word	0x00001f70


	//   ....[82]....
        /*0398*/ 	.word	0x00001f80


	//   ....[83]....
        /*039c*/ 	.word	0x00001fd0


	//   ....[84]....
        /*03a0*/ 	.word	0x00001fe0


	//   ....[85]....
        /*03a4*/ 	.word	0x00002030


	//   ....[86]....
        /*03a8*/ 	.word	0x00002040


	//   ....[87]....
        /*03ac*/ 	.word	0x00002230


	//   ....[88]....
        /*03b0*/ 	.word	0x00002290


	//   ....[89]....
        /*03b4*/ 	.word	0x000022b0


	//   ....[90]....
        /*03b8*/ 	.word	0x000022e0


	//   ....[91]....
        /*03bc*/ 	.word	0x00002310


	//----- nvinfo : EIATTR_EXIT_INSTR_OFFSETS
	.align		4
.L_4481:
        /*03c0*/ 	.byte	0x04, 0x1c
        /*03c2*/ 	.short	(.L_4483 - .L_4482)


	//   ....[0]....
.L_4482:
        /*03c4*/ 	.word	0x000000a0


	//   ....[1]....
        /*03c8*/ 	.word	0x000025e0


	//----- nvinfo : EIATTR_CRS_STACK_SIZE
	.align		4
.L_4483:
        /*03cc*/ 	.byte	0x04, 0x1e
        /*03ce*/ 	.short	(.L_4485 - .L_4484)
.L_4484:
        /*03d0*/ 	.word	0x00000000


	//----- nvinfo : EIATTR_CBANK_PARAM_SIZE
	.align		4
.L_4485:
        /*03d4*/ 	.byte	0x03, 0x19
        /*03d6*/ 	.short	0x0060


	//----- nvinfo : EIATTR_PARAM_CBANK
	.align		4
        /*03d8*/ 	.byte	0x04, 0x0a
        /*03da*/ 	.short	(.L_4487 - .L_4486)
	.align		4
.L_4486:
        /*03dc*/ 	.word	index@(.nv.constant0._ZN4vllm3moe44grouped_topk_fused_small_expert_count_kernelIf13__nv_bfloat16iLNS0_11ScoringFuncE1ELi256ELb1ELi8EEEvPT_PfPT1_PKT0_llllllbd)
        /*03e0*/ 	.short	0x0210
        /*03e2*/ 	.short	0x0060


	//----- nvinfo : EIATTR_SW_WAR
	.align		4
.L_4487:
        /*03e4*/ 	.byte	0x04, 0x36
        /*03e6*/ 	.short	(.L_4489 - .L_4488)
.L_4488:
        /*03e8*/ 	.word	0x00000008
.L_4489:


//--------------------- .nv.info._ZN4vllm3moe25grouped_topk_fused_kernelIf6__halfiLNS0_11ScoringFuncE1EEEvPT_PfPT1_PKT0_lllllbd --------------------------
	.section	.nv.info._ZN4vllm3moe25grouped_topk_fused_kernelIf6__halfiLNS0_11ScoringFuncE1EEEvPT_PfPT1_PKT0_lllllbd,"",@"SHT_CUDA_INFO"
	.sectionflags	@""
	.align	4


	//----- nvinfo : EIATTR_CUDA_API_VERSION
	.align		4
        /*0000*/ 	.byte	0x04, 0x37
        /*0002*/ 	.short	(.L_4491 - .L_4490)
.L_4490:
        /*0004*/ 	.word	0x00000082


	//----- nvinfo : EIATTR_KPARAM_INFO
	.align		4
.L_4491:
        /*0008*/ 	.byte	0x04, 0x17
        /*000a*/ 	.short	(.L_4493 - .L_4492)
.L_4492:
        /*000c*/ 	.word	0x00000000
        /*0010*/ 	.short	0x000a
        /*0012*/ 	.short	0x0050
        /*0014*/ 	.byte	0x00, 0xf0, 0x21, 0x00


	//----- nvinfo : EIATTR_KPARAM_INFO
	.align		4
.L_4493:
        /*0018*/ 	.byte	0x04, 0x17
        /*001a*/ 	.short	(.L_4495 - .L_4494)
.L_4494:
        /*001c*/ 	.word	0x00000000
        /*0020*/ 	.short	0x0009
        /*0022*/ 	.short	0x0048
        /*0024*/ 	.byte	0x00, 0xf0, 0x05, 0x00


	//----- nvinfo : EIATTR_KPARAM_INFO
	.align		4
.L_4495:
        /*0028*/ 	.byte	0x04, 0x17
        /*002a*/ 	.short	(.L_4497 - .L_4496)
.L_4496:
        /*002c*/ 	.word	0x00000000
        /*0030*/ 	.short	0x0008
        /*0032*/ 	.short	0x0040
        /*0034*/ 	.byte	0x00, 0xf0, 0x21, 0x00


	//----- nvinfo : EIATTR_KPARAM_INFO
	.align		4
.L_4497:
        /*0038*/ 	.byte	0x04, 0x17
        /*003a*/ 	.short	(.L_4499 - .L_4498)
.L_4498:
        /*003c*/ 	.word	0x00000000
        /*0040*/ 	.short	0x0007
        /*0042*/ 	.short	0x0038
        /*0044*/ 	.byte	0x00, 0xf0, 0x21, 0x00


	//----- nvinfo : EIATTR_KPARAM_INFO
	.align		4
.L_4499:
        /*0048*/ 	.byte	0x04, 0x17
        /*004a*/ 	.short	(.L_4501 - .L_4500)
.L_4500:
        /*004c*/ 	.word	0x00000000
        /*0050*/ 	.short	0x0006
        /*0052*/ 	.short	0x0030
        /*0054*/ 	.byte	0x00, 0xf0, 0x21, 0x00


	//----- nvinfo : EIATTR_KPARAM_INFO
	.align		4
.L_4501:
        /*0058*/ 	.byte	0x04, 0x17
        /*005a*/ 	.short	(.L_4503 - .L_4502)
.L_4502:
        /*005c*/ 	.word	0x00000000
        /*0060*/ 	.short	0x0005
        /*0062*/ 	.short	0x0028
        /*0064*/ 	.byte	0x00, 0xf0, 0x21, 0x00


	//----- nvinfo : EIATTR_KPARAM_INFO
	.align		4
.L_4503:
        /*0068*/ 	.byte	0x04, 0x17
        /*006a*/ 	.short	(.L_4505 - .L_4504)
.L_4504:
        /*006c*/ 	.word	0x00000000
        /*0070*/ 	.short	0x0004
        /*0072*/ 	.short	0x0020
        /*0074*/ 	.byte	0x00, 0xf0, 0x21, 0x00


	//----- nvinfo : EIATTR_KPARAM_INFO
	.align		4
.L_4505:
        /*0078*/ 	.byte	0x04, 0x17
        /*007a*/ 	.short	(.L_4507 - .L_4506)
.L_4506:
        /*007c*/ 	.word	0x00000000
        /*0080*/ 	.short	0x0003
        /*0082*/ 	.short	0x0018
        /*0084*/ 	.byte	0x00, 0xf0, 0x21, 0x00


	//----- nvinfo : EIATTR_KPARAM_INFO
	.align		4
.L_4507:
        /*0088*/ 	.byte	0x04, 0x17
        /*008a*/ 	.short	(.L_4509 - .L_4508)
.L_4508:
        /*008c*/ 	.word	0x00000000
        /*0090*/ 	.short	0x0002
        /*0092*/ 	.short	0x0010
        /*0094*/ 	.byte	0x00, 0xf0, 0x21, 0x00


	//----- nvinfo : EIATTR_KPARAM_INFO
	.align		4
.L_4509:
        /*0098*/ 	.byte	0x04, 0x17
        /*009a*/ 	.short	(.L_4511 - .L_4510)
.L_4510:
        /*009c*/ 	.word	0x00000000
        /*00a0*/ 	.short	0x0001
        /*00a2*/ 	.short	0x0008
        /*00a4*/ 	.byte	0x00, 0xf0, 0x21, 0x00


	//----- nvinfo : EIATTR_KPARAM_INFO
	.align		4
.L_4511:
        /*00a8*/ 	.byte	0x04, 0x17
        /*00aa*/ 	.short	(.L_4513 - .L_4512)
.L_4512:
        /*00ac*/ 	.word	0x00000000
        /*00b0*/ 	.short	0x0000
        /*00b2*/ 	.short	0x0000
        /*00b4*/ 	.byte	0x00, 0xf0, 0x21, 0x00


	//----- nvinfo : EIATTR_SPARSE_MMA_MASK
	.align		4
.L_4513:
        /*00b8*/ 	.byte	0x03, 0x50
        /*00ba*/ 	.short	0x0000


	//----- nvinfo : EIATTR_MAXREG_COUNT
	.align		4
        /*00bc*/ 	.byte	0x03, 0x1b
        /*00be*/ 	.short	0x00ff


	//----- nvinfo : EIATTR_NUM_BARRIERS
	.align		4
        /*00c0*/ 	.byte	0x02, 0x4c
        /*00c2*/ 	.byte	0x01
	.zero		1


	//----- nvinfo : EIATTR_MERCURY_ISA_VERSION
	.align		4
        /*00c4*/ 	.byte	0x03, 0x5f
        /*00c6*/ 	.short	0x0101


	//----- nvinfo : EIATTR_COOP_GROUP_MASK_REGIDS
	.align		4
        /*00c8*/ 	.byte	0x04, 0x29
        /*00ca*/ 	.short	(.L_4515 - .L_4514)


	//   ....[0]....
.L_4514:
        /*00cc*/ 	.word	0xffffffff


	//   ....[1]....
        /*00d0*/ 	.word	0xffffffff


	//   ....[2]....
        /*00d4*/ 	.word	0xffffffff


	//   ....[3]....
        /*00d8*/ 	.word	0xffffffff


	//   ....[4]....
        /*00dc*/ 	.word	0xffffffff


	//   ....[5]....
        /*00e0*/ 	.word	0xffffffff


	//   ....[6]....
        /*00e4*/ 	.word	0xffffffff


	//   ....[7]....
        /*00e8*/ 	.word	0xffffffff


	//   ....[8]....
        /*00ec*/ 	.word	0xffffffff


	//   ....[9]....
        /*00f0*/ 	.word	0xffffffff


	//   ....[10]....
        /*00f4*/ 	.word	0xffffffff


	//   ....[11]....
        /*00f8*/ 	.word	0xffffffff


	//   ....[12]....
        /*00fc*/ 	.word	0xffffffff


	//   ....[13]....
        /*0100*/ 	.word	0xffffffff


	//   ....[14]....
        /*0104*/ 	.word	0xffffffff


	//   ....[15]....
        /*0108*/ 	.word	0xffffffff


	//   ....[16]....
        /*010c*/ 	.word	0xffffffff


	//   ....[17]....
        /*0110*/ 	.word	0xffffffff


	//   ....[18]....
        /*0114*/ 	.word	0xffffffff


	//   ....[19]....
        /*0118*/ 	.word	0xffffffff


	//   ....[20]....
        /*011c*/ 	.word	0xffffffff


	//   ....[21]....
        /*0120*/ 	.word	0xffffffff


	//   ....[22]....
        /*0124*/ 	.word	0xffffffff


	//   ....[23]....
        /*0128*/ 	.word	0xffffffff


	//   ....[24]....
        /*012c*/ 	.word	0xffffffff


	//   ....[25]....
        /*0130*/ 	.word	0xffffffff


	//   ....[26]....
        /*0134*/ 	.word	0xffffffff


	//   ....[27]....
        /*0138*/ 	.word	0xffffffff


	//   ....[28]....
        /*013c*/ 	.word	0xffffffff


	//   ....[29]....
        /*0140*/ 	.word	0xffffffff


	//   ....[30]....
        /*0144*/ 	.word	0xffffffff


	//   ....[31]....
        /*0148*/ 	.word	0xffffffff


	//   ....[32]....
        /*014c*/ 	.word	0xffffffff


	//   ....[33]....
        /*0150*/ 	.word	0xffffffff


	//   ....[34]....
        /*0154*/ 	.word	0xffffffff


	//   ....[35]....
        /*0158*/ 	.word	0xffffffff


	//   ....[36]....
        /*015c*/ 	.word	0xffffffff


	//   ....[37]....
        /*0160*/ 	.word	0xffffffff


	//   ....[38]....
        /*0164*/ 	.word	0xffffffff


	//   ....[39]....
        /*0168*/ 	.word	0xffffffff


	//   ....[40]....
        /*016c*/ 	.word	0xffffffff


	//   ....[41]....
        /*0170*/ 	.word	0xffffffff


	//   ....[42]....
        /*0174*/ 	.word	0xffffffff


	//   ....[43]....
        /*0178*/ 	.word	0xffffffff


	//   ....[44]....
        /*017c*/ 	.word	0xffffffff


	//   ....[45]....
        /*0180*/ 	.word	0xffffffff


	//   ....[46]....
        /*0184*/ 	.word	0xffffffff


	//   ....[47]....
        /*0188*/ 	.word	0xffffffff


	//   ....[48]....
        /*018c*/ 	.word	0xffffffff


	//   ....[49]....
        /*0190*/ 	.word	0xffffffff


	//   ....[50]....
        /*0194*/ 	.word	0xffffffff


	//   ....[51]....
        /*0198*/ 	.word	0xffffffff


	//   ....[52]....
        /*019c*/ 	.word	0xffffffff


	//   ....[53]....
        /*01a0*/ 	.word	0xffffffff


	//   ....[54]....
        /*01a4*/ 	.word	0xffffffff


	//   ....[55]....
        /*01a8*/ 	.word	0xffffffff


	//   ....[56]....
        /*01ac*/ 	.word	0xffffffff


	//   ....[57]....
        /*01b0*/ 	.word	0xffffffff


	//   ....[58]....
        /*01b4*/ 	.word	0xffffffff


	//   ....[59]....
        /*01b8*/ 	.word	0xffffffff


	//   ....[60]....
        /*01bc*/ 	.word	0xffffffff


	//   ....[61]....
        /*01c0*/ 	.word	0xffffffff


	//   ....[62]....
        /*01c4*/ 	.word	0xffffffff


	//   ....[63]....
        /*01c8*/ 	.word	0xffffffff


	//   ....[64]....
        /*01cc*/ 	.word	0xffffffff


	//   ....[65]....
        /*01d0*/ 	.word	0xffffffff


	//   ....[66]....
        /*01d4*/ 	.word	0xffffffff


	//   ....[67]....
        /*01d8*/ 	.word	0xffffffff


	//   ....[68]....
        /*01dc*/ 	.word	0xffffffff


	//   ....[69]....
        /*01e0*/ 	.word	0xffffffff


	//   ....[70]....
        /*01e4*/ 	.word	0xffffffff


	//   ....[71]....
        /*01e8*/ 	.word	0xffffffff


	//   ....[72]....
        /*01ec*/ 	.word	0xffffffff


	//   ....[73]....
        /*01f0*/ 	.word	0xffffffff


	//   ....[74]....
        /*01f4*/ 	.word	0xffffffff


	//   ....[75]....
        /*01f8*/ 	.word	0xffffffff


	//   ....[76]....
        /*01fc*/ 	.word	0xffffffff


	//   ....[77]....
        /*0200*/ 	.word	0xffffffff


	//   ....[78]....
        /*0204*/ 	.word	0xffffffff


	//   ....[79]....
        /*0208*/ 	.word	0xffffffff


	//   ....[80]....
        /*020c*/ 	.word	0xffffffff


	//   ....[81]....
        /*0210*/ 	.word	0xffffffff


	//   ....[82]....
        /*0214*/ 	.word	0xffffffff


	//   ....[83]....
        /*0218*/ 	.word	0xffffffff


	//   ....[84]....
        /*021c*/ 	.word	0xffffffff


	//   ....[85]....
        /*0220*/ 	.word	0xffffffff


	//   ....[86]....
        /*0224*/ 	.word	0xffffffff


	//   ....[87]....
        /*0228*/ 	.word	0xffffffff


	//   ....[88]....
        /*022c*/ 	.word	0xffffffff


	//   ....[89]....
        /*0230*/ 	.word	0xffffffff


	//   ....[90]....
        /*0234*/ 	.word	0xffffffff


	//   ....[91]....
        /*0238*/ 	.word	0xffffffff


	//   ....[92]....
        /*023c*/ 	.word	0xffffffff


	//   ....[93]....
        /*0240*/ 	.word	0xffffffff


	//   ....[94]....
        /*0244*/ 	.word	0xffffffff


	//   ....[95]....
        /*0248*/ 	.word	0xffffffff


	//   ....[96]....
        /*024c*/ 	.word	0xffffffff


	//   ....[97]....
        /*0250*/ 	.word	0xffffffff


	//   ....[98]....
        /*0254*/ 	.word	0xffffffff


	//   ....[99]....
        /*0258*/ 	.word	0xffffffff


	//   ....[100]....
        /*025c*/ 	.word	0xffffffff


	//   ....[101]....
        /*0260*/ 	.word	0xffffffff


	//   ....[102]....
        /*0264*/ 	.word	0xffffffff


	//   ....[103]....
        /*0268*/ 	.word	0xffffffff


	//   ....[104]....
        /*026c*/ 	.word	0xffffffff


	//   ....[105]....
        /*0270*/ 	.word	0xffffffff


	//   ....[106]....
        /*0274*/ 	.word	0xffffffff


	//   ....[107]....
        /*0278*/ 	.word	0xffffffff


	//   ....[108]....
        /*027c*/ 	.word	0xffffffff


	//   ....[109]....
        /*0280*/ 	.word	0xffffffff


	//   ....[110]....
        /*0284*/ 	.word	0xffffffff


	//   ....[111]....
        /*0288*/ 	.word	0xffffffff


	//   ....[112]....
        /*028c*/ 	.word	0xffffffff


	//   ....[113]....
        /*0290*/ 	.word	0xffffffff


	//   ....[114]....
        /*0294*/ 	.word	0xffffffff


	//   ....[115]....
        /*0298*/ 	.word	0xffffffff


	//   ....[116]....
        /*029c*/ 	.word	0xffffffff


	//   ....[117]....
        /*02a0*/ 	.word	0xffffffff


	//   ....[118]....
        /*02a4*/ 	.word	0xffffffff


	//   ....[119]....
        /*02a8*/ 	.word	0xffffffff


	//   ....[120]....
        /*02ac*/ 	.word	0xffffffff


	//   ....[121]....
        /*02b0*/ 	.word	0xffffffff


	//   ....[122]....
        /*02b4*/ 	.word	0xffffffff


	//   ....[123]....
        /*02b8*/ 	.word	0xffffffff


	//   ....[124]....
        /*02bc*/ 	.word	0xffffffff


	//   ....[125]....
        /*02c0*/ 	.word	0xffffffff


	//   ....[126]....
        /*02c4*/ 	.word	0xffffffff


	//   ....[127]....
        /*02c8*/ 	.word	0xffffffff


	//   ....[128]....
        /*02cc*/ 	.word	0xffffffff


	//   ....[129]....
        /*02d0*/ 	.word	0xffffffff


	//   ....[130]....
        /*02d4*/ 	.word	0xffffffff


	//   ....[131]....
        /*02d8*/ 	.word	0xffffffff


	//   ....[132]....
        /*02dc*/ 	.word	0xffffffff


	//   ....[133]....
        /*02e0*/ 	.word	0xffffffff


	//   ....[134]....
        /*02e4*/ 	.word	0xffffffff


	//   ....[135]....
        /*02e8*/ 	.word	0xffffffff


	//   ....[136]....
        /*02ec*/ 	.word	0xffffffff


	//   ....[137]....
        /*02f0*/ 	.word	0xffffffff


	//   ....[138]....
        /*02f4*/ 	.word	0xffffffff


	//   ....[139]....
        /*02f8*/ 	.word	0xffffffff


	//   ....[140]....
        /*02fc*/ 	.word	0xffffffff


	//   ....[141]....
        /*0300*/ 	.word	0xffffffff


	//   ....[142]....
        /*0304*/ 	.word	0xffffffff


	//   ....[143]....
        /*0308*/ 	.word	0xffffffff


	//   ....[144]....
        /*030c*/ 	.word	0xffffffff


	//   ....[145]....
        /*0310*/ 	.word	0xffffffff


	//   ....[146]....
        /*0314*/ 	.word	0xffffffff


	//   ....[147]....
        /*0318*/ 	.word	0xffffffff


	//   ....[148]....
        /*031c*/ 	.word	0xffffffff


	//   ....[149]....
        /*0320*/ 	.word	0xffffffff


	//   ....[150]....
        /*0324*/ 	.word	0xffffffff


	//   ....[151]....
        /*0328*/ 	.word	0xffffffff


	//   ....[152]....
        /*032c*/ 	.word	0xffffffff


	//   ....[153]....
        /*0330*/ 	.word	0xffffffff


	//   ....[154]....
        /*0334*/ 	.word	0xffffffff


	//   ....[155]....
        /*0338*/ 	.word	0xffffffff


	//   ....[156]....
        /*033c*/ 	.word	0xffffffff


	//   ....[157]....
        /*0340*/ 	.word	0xffffffff


	//   ....[158]....
        /*0344*/ 	.word	0xffffffff


	//   ....[159]....
        /*0348*/ 	.word	0xffffffff


	//   ....[160]....
        /*034c*/ 	.word	0xffffffff


	//   ....[161]....
        /*0350*/ 	.word	0xffffffff


	//   ....[162]....
        /*0354*/ 	.word	0xffffffff


	//   ....[163]....
        /*0358*/ 	.word	0xffffffff


	//   ....[164]....
        /*035c*/ 	.word	0xffffffff


	//   ....[165]....
        /*0360*/ 	.word	0xffffffff


	//   ....[166]....
        /*0364*/ 	.word	0xffffffff


	//   ....[167]....
        /*0368*/ 	.word	0xffffffff


	//   ....[168]....
        /*036c*/ 	.word	0xffffffff


	//   ....[169]....
        /*0370*/ 	.word	0xffffffff


	//   ....[170]....
        /*0374*/ 	.word	0xffffffff


	//   ....[171]....
        /*0378*/ 	.word	0xffffffff


	//   ....[172]....
        /*037c*/ 	.word	0xffffffff


	//   ....[173]....
        /*0380*/ 	.word	0xffffffff


	//   ....[174]....
        /*0384*/ 	.word	0xffffffff


	//   ....[175]....
        /*0388*/ 	.word	0xffffffff


	//   ....[176]....
        /*038c*/ 	.word	0xffffffff


	//   ....[177]....
        /*0390*/ 	.word	0xffffffff


	//   ....[178]....
        /*0394*/ 	.word	0xffffffff


	//   ....[179]....
        /*0398*/ 	.word	0xffffffff


	//   ....[180]....
        /*039c*/ 	.word	0xffffffff


	//   ....[181]....
        /*03a0*/ 	.word	0xffffffff


	//   ....[182]....
        /*03a4*/ 	.word	0xffffffff


	//   ....[183]....
        /*03a8*/ 	.word	0xffffffff


	//   ....[184]....
        /*03ac*/ 	.word	0xffffffff


	//   ....[185]....
        /*03b0*/ 	.word	0xffffffff


	//   ....[186]....
        /*03b4*/ 	.word	0x05000006


	//   ....[187]....
        /*03b8*/ 	.word	0x05000006


	//   ....[188]....
        /*03bc*/ 	.word	0x05000006


	//   ....[189]....
        /*03c0*/ 	.word	0x05000006


	//   ....[190]....
        /*03c4*/ 	.word	0x05000006


	//   ....[191]....
        /*03c8*/ 	.word	0x05000006


	//   ....[192]....
        /*03cc*/ 	.word	0x05000006


	//   ....[193]....
        /*03d0*/ 	.word	0x05000006


	//   ....[194]....
        /*03d4*/ 	.word	0x05000006


	//   ....[195]....
        /*03d8*/ 	.word	0x05000006


	//   ....[196]....
        /*03dc*/ 	.word	0x05000006


	//   ....[197]....
        /*03e0*/ 	.word	0x05000006


	//   ....[198]....
        /*03e4*/ 	.word	0x05000006


	//   ....[199]....
        /*03e8*/ 	.word	0x05000006


	//   ....[200]....
        /*03ec*/ 	.word	0x05000006


	//   ....[201]....
        /*03f0*/ 	.word	0x05000006


	//   ....[202]....
        /*03f4*/ 	.word	0x05000006


	//   ....[203]....
        /*03f8*/ 	.word	0x05000006


	//   ....[204]....
        /*03fc*/ 	.word	0x05000006


	//   ....[205]....
        /*0400*/ 	.word	0x05000006


	//   ....[206]....
        /*0404*/ 	.word	0x05000006


	//   ....[207]....
        /*0408*/ 	.word	0x05000006


	//   ....[208]....
        /*040c*/ 	.word	0x05000006


	//   ....[209]....
        /*0410*/ 	.word	0x05000006


	//   ....[210]....
        /*0414*/ 	.word	0x05000006


	//   ....[211]....
        /*0418*/ 	.word	0x05000006


	//   ....[212]....
        /*041c*/ 	.word	0x05000006


	//   ....[213]....
        /*0420*/ 	.word	0x05000006


	//   ....[214]....
        /*0424*/ 	.word	0x05000006


	//   ....[215]....
        /*0428*/ 	.word	0x05000006


	//   ....[216]....
        /*042c*/ 	.word	0x05000006


	//   ....[217]....
        /*0430*/ 	.word	0x05000006


	//   ....[218]....
        /*0434*/ 	.word	0x05000006


	//   ....[219]....
        /*0438*/ 	.word	0x05000006


	//   ....[220]....
        /*043c*/ 	.word	0x05000006


	//   ....[221]....
        /*0440*/ 	.word	0x05000006


	//   ....[222]....
        /*0444*/ 	.word	0x05000006


	//   ....[223]....
        /*0448*/ 	.word	0x05000006


	//   ....[224]....
        /*044c*/ 	.word	0x05000006


	//   ....[225]....
        /*0450*/ 	.word	0x05000006


	//   ....[226]....
        /*0454*/ 	.word	0x05000006


	//   ....[227]....
        /*0458*/ 	.word	0x05000006


	//   ....[228]....
        /*045c*/ 	.word	0x05000006


	//   ....[229]....
        /*0460*/ 	.word	0x05000006


	//   ....[230]....
        /*0464*/ 	.word	0x05000006


	//   ....[231]....
        /*0468*/ 	.word	0x05000006


	//   ....[232]....
        /*046c*/ 	.word	0x05000006


	//   ....[233]....
        /*0470*/ 	.word	0x05000006


	//----- nvinfo : EIATTR_COOP_GROUP_INSTR_OFFSETS
	.align		4
.L_4515:
        /*0474*/ 	.byte	0x04, 0x28
        /*0476*/ 	.short	(.L_4517 - .L_4516)


	//   ....[0]....
.L_4516:
        /*0478*/ 	.word	0x000011c0


	//   ....[1]....
        /*047c*/ 	.word	0x000011f0


	//   ....[2]....
        /*0480*/ 	.word	0x00001220


	//   ....[3]....
        /*0484*/ 	.word	0x00001250


	//   ....[4]....
        /*0488*/ 	.word	0x00001280


	//   ....[5]....
        /*048c*/ 	.word	0x000012f0


	//   ....[6]....
        /*0490*/ 	.word	0x00001340


	//   ....[7]....
        /*0494*/ 	.word	0x00001370


	//   ....[8]....
        /*0498*/ 	.word	0x000013a0


	//   ....[9]....
        /*049c*/ 	.word	0x000013d0


	//   ....[10]....
        /*04a0*/ 	.word	0x00001400


	//   ....[11]....
        /*04a4*/ 	.word	0x000015d0


	//   ....[12]....
        /*04a8*/ 	.word	0x00001710


	//   ....[13]....
        /*04ac*/ 	.word	0x000017b0


	//   ....[14]....
        /*04b0*/ 	.word	0x000017c0


	//   ....[15]....
        /*04b4*/ 	.word	0x00001880


	//   ....[16]....
        /*04b8*/ 	.word	0x000018a0


	//   ....[17]....
        /*04bc*/ 	.word	0x00001960


	//   ....[18]....
        /*04c0*/ 	.word	0x00001980


	//   ....[19]....
        /*04c4*/ 	.word	0x00001a40


	//   ....[20]....
        /*04c8*/ 	.word	0x00001a60


	//   ....[21]....
        /*04cc*/ 	.word	0x00001b20


	//   ....[22]....
        /*04d0*/ 	.word	0x00001b40


	//   ....[23]....
        /*04d4*/ 	.word	0x00001bf0


	//   ....[24]....
        /*04d8*/ 	.word	0x00001c00


	//   ....[25]....
        /*04dc*/ 	.word	0x00001cc0


	//   ....[26]....
        /*04e0*/ 	.word	0x00001cf0


	//   ....[27]....
        /*04e4*/ 	.word	0x00001db0


	//   ....[28]....
        /*04e8*/ 	.word	0x00001dc0


	//   ....[29]....
        /*04ec*/ 	.word	0x00001e80


	//   ....[30]....
        /*04f0*/ 	.word	0x00001ea0


	//   ....[31]....
        /*04f4*/ 	.word	0x00001f50


	//   ....[32]....
        /*04f8*/ 	.word	0x00001f60


	//   ....[33]....
        /*04fc*/ 	.word	0x00002020


	//   ....[34]....
        /*0500*/ 	.word	0x00002030


	//   ....[35]....
        /*0504*/ 	.word	0x000020d0


	//   ....[36]....
        /*0508*/ 	.word	0x000020e0


	//   ....[37]....
        /*050c*/ 	.word	0x000021a0


	//   ....[38]....
        /*0510*/ 	.word	0x000021b0


	//   ....[39]....
        /*0514*/ 	.word	0x00002250


	//   ....[40]....
        /*0518*/ 	.word	0x00002260


	//   ....[41]....
        /*051c*/ 	.word	0x00002320


	//   ....[42]....
        /*0520*/ 	.word	0x00002330


	//   ....[43]....
        /*0524*/ 	.word	0x00002450


	//   ....[44]....
        /*0528*/ 	.word	0x00002460


	//   ....[45]....
        /*052c*/ 	.word	0x00002520


	//   ....[46]....
        /*0530*/ 	.word	0x00002530


	//   ....[47]....
        /*0534*/ 	.word	0x000025d0


	//   ....[48]....
        /*0538*/ 	.word	0x000025e0


	//   ....[49]....
        /*053c*/ 	.word	0x000026a0


	//   ....[50]....
        /*0540*/ 	.word	0x000026b0


	//   ....[51]....
        /*0544*/ 	.word	0x00002750


	//   ....[52]....
        /*0548*/ 	.word	0x00002760


	//   ....[53]....
        /*054c*/ 	.word	0x00002840


	//   ....[54]....
        /*0550*/ 	.word	0x00002930


	//   ....[55]....
        /*0554*/ 	.word	0x00002940


	//   ....[56]....
        /*0558*/ 	.word	0x00002a00


	//   ....[57]....
        /*055c*/ 	.word	0x00002a20


	//   ....[58]....
        /*0560*/ 	.word	0x00002ae0


	//   ....[59]....
        /*0564*/ 	.word	0x00002b00


	//   ....[60]....
        /*0568*/ 	.word	0x00002bc0


	//   ....[61]....
        /*056c*/ 	.word	0x00002be0


	//   ....[62]....
        /*0570*/ 	.word	0x00002ca0


	//   ....[63]....
        /*0574*/ 	.word	0x00002cc0


	//   ....[64]....
        /*0578*/ 	.word	0x00002d70


	//   ....[65]....
        /*057c*/ 	.word	0x00002d80


	//   ....[66]....
        /*0580*/ 	.word	0x00002e40


	//   ....[67]....
        /*0584*/ 	.word	0x00002e70


	//   ....[68]....
        /*0588*/ 	.word	0x00002f30


	//   ....[69]....
        /*058c*/ 	.word	0x00002f40


	//   ....[70]....
        /*0590*/ 	.word	0x00003000


	//   ....[71]....
        /*0594*/ 	.word	0x00003020


	//   ....[72]....
        /*0598*/ 	.word	0x000030d0


	//   ....[73]....
        /*059c*/ 	.word	0x000030e0


	//   ....[74]....
        /*05a0*/ 	.word	0x000031a0


	//   ....[75]....
        /*05a4*/ 	.word	0x000031b0


	//   ....[76]....
        /*05a8*/ 	.word	0x00003250


	//   ....[77]....
        /*05ac*/ 	.word	0x00003260


	//   ....[78]....
        /*05b0*/ 	.word	0x00003320


	//   ....[79]....
        /*05b4*/ 	.word	0x00003330


	//   ....[80]....
        /*05b8*/ 	.word	0x000033d0


	//   ....[81]....
        /*05bc*/ 	.word	0x000033e0


	//   ....[82]....
        /*05c0*/ 	.word	0x000034a0


	//   ....[83]....
        /*05c4*/ 	.word	0x000034b0


	//   ....[84]....
        /*05c8*/ 	.word	0x000035e0


	//   ....[85]....
        /*05cc*/ 	.word	0x000035f0


	//   ....[86]....
        /*05d0*/ 	.word	0x000036b0


	//   ....[87]....
        /*05d4*/ 	.word	0x000036c0


	//   ....[88]....
        /*05d8*/ 	.word	0x00003760


	//   ....[89]....
        /*05dc*/ 	.word	0x00003770


	//   ....[90]....
        /*05e0*/ 	.word	0x00003830


	//   ....[91]....
        /*05e4*/ 	.word	0x00003840


	//   ....[92]....
        /*05e8*/ 	.word	0x000038e0


	//   ....[93]....
        /*05ec*/ 	.word	0x000038f0


	//   ....[94]....
        /*05f0*/ 	.word	0x000039a0


	//   ....[95]....
        /*05f4*/ 	.word	0x00003dd0


	//   ....[96]....
        /*05f8*/ 	.word	0x00004030


	//   ....[97]....
        /*05fc*/ 	.word	0x00004150


	//   ....[98]....
        /*0600*/ 	.word	0x000041b0


	//   ....[99]....
        /*0604*/ 	.word	0x000041c0


	//   ....[100]....
        /*0608*/ 	.word	0x00004270


	//   ....[101]....
        /*060c*/ 	.word	0x00004280


	//   ....[102]....
        /*0610*/ 	.word	0x00004350


	//   ....[103]....
        /*0614*/ 	.word	0x00004360


	//   ....[104]....
        /*0618*/ 	.word	0x00004410


	//   ....[105]....
        /*061c*/ 	.word	0x00004420


	//   ....[106]....
        /*0620*/ 	.word	0x000044f0


	//   ....[107]....
        /*0624*/ 	.word	0x00004500


	//   ....[108]....
        /*0628*/ 	.word	0x000045b0


	//   ....[109]....
        /*062c*/ 	.word	0x000045c0


	//   ....[110]....
        /*0630*/ 	.word	0x00004690


	//   ....[111]....
        /*0634*/ 	.word	0x000046a0


	//   ....[112]....
        /*0638*/ 	.word	0x00004740


	//   ....[113]....
        /*063c*/ 	.word	0x00004750


	//   ....[114]....
        /*0640*/ 	.word	0x00004810


	//   ....[115]....
        /*0644*/ 	.word	0x00004820


	//   ....[116]....
        /*0648*/ 	.word	0x000048c0


	//   ....[117]....
        /*064c*/ 	.word	0x000048d0


	//   ....[118]....
        /*0650*/ 	.word	0x00004990


	//   ....[119]....
        /*0654*/ 	.word	0x000049a0


	//   ....[120]....
        /*0658*/ 	.word	0x00004a40


	//   ....[121]....
        /*065c*/ 	.word	0x00004a50


	//   ....[122]....
        /*0660*/ 	.word	0x00004b10


	//   ....[123]....
        /*0664*/ 	.word	0x00004b20


	//   ....[124]....
        /*0668*/ 	.word	0x00004bc0


	//   ....[125]....
        /*066c*/ 	.word	0x00004bd0


	//   ....[126]....
        /*0670*/ 	.word	0x00004c90


	//   ....[127]....
        /*0674*/ 	.word	0x00004ca0


	//   ....[128]....
        /*0678*/ 	.word	0x00004dd0


	//   ....[129]....
        /*067c*/ 	.word	0x00004de0


	//   ....[130]....
        /*0680*/ 	.word	0x00004ea0


	//   ....[131]....
        /*0684*/ 	.word	0x00004eb0


	//   ....[132]....
        /*0688*/ 	.word	0x00004f50


	//   ....[133]....
        /*068c*/ 	.word	0x00004f60


	//   ....[134]....
        /*0690*/ 	.word	0x00005020


	//   ....[135]....
        /*0694*/ 	.word	0x00005030


	//   ....[136]....
        /*0698*/ 	.word	0x000050d0


	//   ....[137]....
        /*069c*/ 	.word	0x000050e0


	//   ....[138]....
        /*06a0*/ 	.word	0x00005180


	//   ....[139]....
        /*06a4*/ 	.word	0x00005190


	//   ....[140]....
        /*06a8*/ 	.word	0x000051e0


	//   ....[141]....
        /*06ac*/ 	.word	0x00005350


	//   ....[142]....
        /*06b0*/ 	.word	0x00005360


	//   ....[143]....
        /*06b4*/ 	.word	0x00005450


	//   ....[144]....
        /*06b8*/ 	.word	0x00005460


	//   ....[145]....
        /*06bc*/ 	.word	0x00005530


	//   ....[146]....
        /*06c0*/ 	.word	0x00005540


	//   ....[147]....
        /*06c4*/ 	.word	0x00005630


	//   ....[148]....
        /*06c8*/ 	.word	0x00005640


	//   ....[149]....
        /*06cc*/ 	.word	0x00005710


	//   ....[150]....
        /*06d0*/ 	.word	0x00005720


	//   ....[151]....
        /*06d4*/ 	.word	0x00005810


	//   ....[152]....
        /*06d8*/ 	.word	0x00005820


	//   ....[153]....
        /*06dc*/ 	.word	0x000058f0


	//   ....[154]....
        /*06e0*/ 	.word	0x00005900


	//   ....[155]....
        /*06e4*/ 	.word	0x000059e0


	//   ....[156]....
        /*06e8*/ 	.word	0x000059f0


	//   ....[157]....
        /*06ec*/ 	.word	0x00005ab0


	//   ....[158]....
        /*06f0*/ 	.word	0x00005ac0


	//   ....[159]....
        /*06f4*/ 	.word	0x00005ba0


	//   ....[160]....
        /*06f8*/ 	.word	0x00005bb0


	//   ....[161]....
        /*06fc*/ 	.word	0x00005c70


	//   ....[162]....
        /*0700*/ 	.word	0x00005c80


	//   ....[163]....
        /*0704*/ 	.word	0x00005d60


	//   ....[164]....
        /*0708*/ 	.word	0x00005d70


	//   ....[165]....
        /*070c*/ 	.word	0x00005e30


	//   ....[166]....
        /*0710*/ 	.word	0x00005e40


	//   ....[167]....
        /*0714*/ 	.word	0x00005f20


	//   ....[168]....
        /*0718*/ 	.word	0x00005f30


	//   ....[169]....
        /*071c*/ 	.word	0x00005ff0


	//   ....[170]....
        /*0720*/ 	.word	0x00006000


	//   ....[171]....
        /*0724*/ 	.word	0x00006170


	//   ....[172]....
        /*0728*/ 	.word	0x00006180


	//   ....[173]....
        /*072c*/ 	.word	0x00006240


	//   ....[174]....
        /*0730*/ 	.word	0x00006250


	//   ....[175]....
        /*0734*/ 	.word	0x00006330


	//   ....[176]....
        /*0738*/ 	.word	0x00006340


	//   ....[177]....
        /*073c*/ 	.word	0x00006400


	//   ....[178]....
        /*0740*/ 	.word	0x00006410


	//   ....[179]....
        /*0744*/ 	.word	0x000064f0


	//   ....[180]....
        /*0748*/ 	.word	0x00006500


	//   ....[181]....
        /*074c*/ 	.word	0x00006790


	//   ....[182]....
        /*0750*/ 	.word	0x000067b0


	//   ....[183]....
        /*0754*/ 	.word	0x000067d0


	//   ....[184]....
        /*0758*/ 	.word	0x000067f0


	//   ....[185]....
        /*075c*/ 	.word	0x00006810


	//   ....[186]....
        /*0760*/ 	.word	0x00006fe0


	//   ....[187]....
        /*0764*/ 	.word	0x00007080


	//   ....[188]....
        /*0768*/ 	.word	0x00007110


	//   ....[189]....
        /*076c*/ 	.word	0x000071a0


	//   ....[190]....
        /*0770*/ 	.word	0x00007230


	//   ....[191]....
        /*0774*/ 	.word	0x000072c0


	//   ....[192]....
        /*0778*/ 	.word	0x00007350


	//   ....[193]....
        /*077c*/ 	.word	0x000073e0


	//   ....[194]....
        /*0780*/ 	.word	0x00007470


	//   ....[195]....
        /*0784*/ 	.word	0x00007500


	//   ....[196]....
        /*0788*/ 	.word	0x00007590


	//   ....[197]....
        /*078c*/ 	.word	0x00007620


	//   ....[198]....
        /*0790*/ 	.word	0x000076b0


	//   ....[199]....
        /*0794*/ 	.word	0x00007740


	//   ....[200]....
        /*0798*/ 	.word	0x000077d0


	//   ....[201]....
        /*079c*/ 	.word	0x00007860


	//   ....[202]....
        /*07a0*/ 	.word	0x000078f0


	//   ....[203]....
        /*07a4*/ 	.word	0x00007980


	//   ....[204]....
        /*07a8*/ 	.word	0x00007a10


	//   ....[205]....
        /*07ac*/ 	.word	0x00007aa0


	//   ....[206]....
        /*07b0*/ 	.word	0x00007b30


	//   ....[207]....
        /*07b4*/ 	.word	0x00007bc0


	//   ....[208]....
        /*07b8*/ 	.word	0x00007c50


	//   ....[209]....
        /*07bc*/ 	.word	0x00007ce0


	//   ....[210]....
        /*07c0*/ 	.word	0x00007d70


	//   ....[211]....
        /*07c4*/ 	.word	0x00007e00


	//   ....[212]....
        /*07c8*/ 	.word	0x00007e90


	//   ....[213]....
        /*07cc*/ 	.word	0x00007f20


	//   ....[214]....
        /*07d0*/ 	.word	0x00007fb0


	//   ....[215]....
        /*07d4*/ 	.word	0x00008040


	//   ....[216]....
        /*07d8*/ 	.word	0x000080d0


	//   ....[217]....
        /*07dc*/ 	.word	0x00008160


	//   ....[218]....
        /*07e0*/ 	.word	0x000081f0


	//   ....[219]....
        /*07e4*/ 	.word	0x00008280


	//   ....[220]....
        /*07e8*/ 	.word	0x00008310


	//   ....[221]....
        /*07ec*/ 	.word	0x000083a0


	//   ....[222]....
        /*07f0*/ 	.word	0x00008430


	//   ....[223]....
        /*07f4*/ 	.word	0x000084c0


	//   ....[224]....
        /*07f8*/ 	.word	0x00008550


	//   ....[225]....
        /*07fc*/ 	.word	0x000085e0


	//   ....[226]....
        /*0800*/ 	.word	0x00008670


	//   ....[227]....
        /*0804*/ 	.word	0x000086f0


	//   ....[228]....
        /*0808*/ 	.word	0x00008790


	//   ....[229]....
        /*080c*/ 	.word	0x00008830


	//   ....[230]....
        /*0810*/ 	.word	0x000088b0


	//   ....[231]....
        /*0814*/ 	.word	0x00008910


	//   ....[232]....
        /*0818*/ 	.word	0x00008970


	//   ....[233]....
        /*081c*/ 	.word	0x000089d0


	//----- nvinfo : EIATTR_EXIT_INSTR_OFFSETS
	.align		4
.L_4517:
        /*0820*/ 	.byte	0x04, 0x1c
        /*0822*/ 	.short	(.L_4519 - .L_4518)


	//   ....[0]....
.L_4518:
        /*0824*/ 	.word	0x00000070


	//   ....[1]....
        /*0828*/ 	.word	0x000000f0


	//   ....[2]....
        /*082c*/ 	.word	0x00001470


	//   ....[3]....
        /*0830*/ 	.word	0x00006a40


	//   ....[4]....
        /*0834*/ 	.word	0x00006f80


	//----- nvinfo : EIATTR_CRS_STACK_SIZE
	.align		4
.L_4519:
        /*0838*/ 	.byte	0x04, 0x1e
        /*083a*/ 	.short	(.L_4521 - .L_4520)
.L_4520:
        /*083c*/ 	.word	0x00000000


	//----- nvinfo : EIATTR_CBANK_PARAM_SIZE
	.align		4
.L_4521:
        /*0840*/ 	.byte	0x03, 0x19
        /*0842*/ 	.short	0x0058


	//----- nvinfo : EIATTR_PARAM_CBANK
	.align		4
        /*0844*/ 	.byte	0x04, 0x0a
        /*0846*/ 	.short	(.L_4523 - .L_4522)
	.align		4
.L_4522:
        /*0848*/ 	.word	index@(.nv.constant0._ZN4vllm3moe25grouped_topk_fused_kernelIf6__halfiLNS0_11ScoringFuncE1EEEvPT_PfPT1_PKT0_lllllbd)
        /*084c*/ 	.short	0x0210
        /*084e*/ 	.short	0x0058


	//----- nvinfo : EIATTR_SW_WAR
	.align		4
.L_4523:
        /*0850*/ 	.byte	0x04, 0x36
        /*0852*/ 	.short	(.L_4525 - .L_4524)
.L_4524:
        /*0854*/ 	.word	0x00000008
.L_4525:


//--------------------- .nv.info._ZN4vllm3moe44grouped_topk_fused_small_expert_count_kernelIf6__halfiLNS0_11ScoringFuncE1ELi128ELb0ELi8EEEvPT_PfPT1_PKT0_llllllbd --------------------------
	.section	.nv.info._ZN4vllm3moe44grouped_topk_fused_small_expert_count_kernelIf6__halfiLNS0_11ScoringFuncE1ELi128ELb0ELi8EEEvPT_PfPT1_PKT0_llllllbd,"",@"SHT_CUDA_INFO"
	.sectionflags	@""
	.align	4


	//----- nvinfo : EIATTR_CUDA_API_VERSION
	.align		4
        /*0000*/ 	.byte	0x04, 0x37
        /*0002*/ 	.short	(.L_4527 - .L_4526)
.L_4526:
        /*0004*/ 	.word	0x00000082


	//----- nvinfo : EIATTR_KPARAM_INFO
	.align		4
.L_4527:
        /*0008*/ 	.byte	0x04, 0x17
        /*000a*/ 	.short	(.L_4529 - .L_4528)
.L_4528:
        /*000c*/ 	.word	0x00000000
        /*0010*/ 	.short	0x000b
        /*0012*/ 	.short	0x0058
        /*0014*/ 	.byte	0x00, 0xf0, 0x21, 0x00


	//----- nvinfo : EIATTR_KPARAM_INFO
	.align		4
.L_4529:
        /*0018*/ 	.byte	0x04, 0x17
        /*001a*/ 	.short	(.L_4531 - .L_4530)
.L_4530:
        /*001c*/ 	.word	0x00000000
        /*0020*/ 	.short	0x000a
        /*0022*/ 	.short	0x0050
        /*0024*/ 	.byte	0x00, 0xf0, 0x05, 0x00


	//----- nvinfo : EIATTR_KPARAM_INFO
	.align		4
.L_4531:
        /*0028*/ 	.byte	0x04, 0x17
        /*002a*/ 	.short	(.L_4533 - .L_4532)
.L_4532:
        /*002c*/ 	.word	0x00000000
        /*0030*/ 	.short	0x0009
        /*0032*/ 	.short	0x0048
        /*0034*/ 	.byte	0x00, 0xf0, 0x21, 0x00


	//----- nvinfo : EIATTR_KPARAM_INFO
	.align		4
.L_4533:
        /*0038*/ 	.byte	0x04, 0x17
        /*003a*/ 	.short	(.L_4535 - .L_4534)
.L_4534:
        /*003c*/ 	.word	0x00000000
        /*0040*/ 	.short	0x0008
        /*0042*/ 	.short	0x0040
        /*0044*/ 	.byte	0x00, 0xf0, 0x21, 0x00


	//----- nvinfo : EIATTR_KPARAM_INFO
	.align		4
.L_4535:
        /*0048*/ 	.byte	0x04, 0x17
        /*004a*/ 	.short	(.L_4537 - .L_4536)
.L_4536:
        /*004c*/ 	.word	0x00000000
        /*0050*/ 	.short	0x0007
        /*0052*/ 	.short	0x0038
        /*0054*/ 	.byte	0x00, 0xf0, 0x21, 0x00


	//----- nvinfo : EIATTR_KPARAM_INFO
	.align		4
.L_4537:
        /*0058*/ 	.byte	0x04, 0x17
        /*005a*/ 	.short	(.L_4539 - .L_4538)
.L_4538:
        /*005c*/ 	.word	0x00000000
        /*0060*/ 	.short	0x0006
        /*0062*/ 	.short	0x0030
        /*0064*/ 	.byte	0x00, 0xf0, 0x21, 0x00


	//----- nvinfo : EIATTR_KPARAM_INFO
	.align		4
.L_4539:
        /*0068*/ 	.byte	0x04, 0x17
        /*006a*/ 	.short	(.L_4541 - .L_4540)
.L_4540:
        /*006c*/ 	.word	0x00000000
        /*0070*/ 	.short	0x0005
        /*0072*/ 	.short	0x0028
        /*0074*/ 	.byte	0x00, 0xf0, 0x21, 0x00


	//----- nvinfo : EIATTR_KPARAM_INFO
	.align		4
.L_4541:
        /*0078*/ 	.byte	0x04, 0x17
        /*007a*/ 	.short	(.L_4543 - .L_4542)
.L_4542:
        /*007c*/ 	.word	0x00000000
        /*0080*/ 	.short	0x0004
        /*0082*/ 	.short	0x0020
        /*0084*/ 	.byte	0x00, 0xf0, 0x21, 0x00


	//----- nvinfo : EIATTR_KPARAM_INFO
	.align		4
.L_4543:
        /*0088*/ 	.byte	0x04, 0x17
        /*008a*/ 	.short	(.L_4545 - .L_4544)
.L_4544:
        /*008c*/ 	.word	0x00000000
        /*0090*/ 	.short	0x0003
        /*0092*/ 	.short	0x0018
        /*0094*/ 	.byte	0x00, 0xf0, 0x21, 0x00


	//----- nvinfo : EIATTR_KPARAM_INFO
	.align		4
.L_4545:
        /*0098*/ 	.byte	0x04, 0x17
        /*009a*/ 	.short	(.L_4547 - .L_4546)
.L_4546:
        /*009c*/ 	.word	0x00000000
        /*00a0*/ 	.short	0x0002
        /*00a2*/ 	.short	0x0010
        /*00a4*/ 	.byte	0x00, 0xf0, 0x21, 0x00


	//----- nvinfo : EIATTR_KPARAM_INFO
	.align		4
.L_4547:
        /*00a8*/ 	.byte	0x04, 0x17
        /*00aa*/ 	.short	(.L_4549 - .L_4548)
.L_4548:
        /*00ac*/ 	.word	0x00000000
        /*00b0*/ 	.short	0x0001
        /*00b2*/ 	.short	0x0008
        /*00b4*/ 	.byte	0x00, 0xf0, 0x21, 0x00


	//----- nvinfo : EIATTR_KPARAM_INFO
	.align		4
.L_4549:
        /*00b8*/ 	.byte	0x04, 0x17
        /*00ba*/ 	.short	(.L_4551 - .L_4550)
.L_4550:
        /*00bc*/ 	.word	0x00000000
        /*00c0*/ 	.short	0x0000
        /*00c2*/ 	.short	0x0000
        /*00c4*/ 	.byte	0x00, 0xf0, 0x21, 0x00


	//----- nvinfo : EIATTR_SPARSE_MMA_MASK
	.align		4
.L_4551:
        /*00c8*/ 	.byte	0x03, 0x50
        /*00ca*/ 	.short	0x0000


	//----- nvinfo : EIATTR_MAXREG_COUNT
	.align		4
        /*00cc*/ 	.byte	0x03, 0x1b
        /*00ce*/ 	.short	0x00ff


	//----- nvinfo : EIATTR_NUM_BARRIERS
	.align		4
        /*00d0*/ 	.byte	0x02, 0x4c
        /*00d2*/ 	.byte	0x01
	.zero		1


	//----- nvinfo : EIATTR_MERCURY_ISA_VERSION
	.align		4
        /*00d4*/ 	.byte	0x03, 0x5f
        /*00d6*/ 	.short	0x0101


	//----- nvinfo : EIATTR_COOP_GROUP_MASK_REGIDS
	.align		4
        /*00d8*/ 	.byte	0x04, 0x29
        /*00da*/ 	.short	(.L_4553 - .L_4552)


	//   ....[0]....
.L_4552:
        /*00dc*/ 	.word	0xffffffff


	//   ....[1]....
        /*00e0*/ 	.word	0xffffffff


	//   ....[2]....
        /*00e4*/ 	.word	0xffffffff


	//   ....[3]....
        /*00e8*/ 	.word	0xffffffff


	//   ....[4]....
        /*00ec*/ 	.word	0xffffffff


	//   ....[5]....
        /*00f0*/ 	.word	0xffffffff


	//   ....[6]....
        /*00f4*/ 	.word	0xffffffff


	//   ....[7]....
        /*00f8*/ 	.word	0xffffffff


	//   ....[8]....
        /*00fc*/ 	.word	0xffffffff


	//   ....[9]....
        /*0100*/ 	.word	0xffffffff


	//   ....[10]....
        /*0104*/ 	.word	0xffffffff


	//   ....[11]....
        /*0108*/ 	.word	0xffffffff


	//   ....[12]....
        /*010c*/ 	.word	0xffffffff


	//   ....[13]....
        /*0110*/ 	.word	0xffffffff


	//   ....[14]....
        /*0114*/ 	.word	0xffffffff


	//   ....[15]....
        /*0118*/ 	.word	0xffffffff


	//   ....[16]....
        /*011c*/ 	.word	0xffffffff


	//   ....[17]....
        /*0120*/ 	.word	0xffffffff


	//   ....[18]....
        /*0124*/ 	.word	0xffffffff


	//   ....[19]....
        /*0128*/ 	.word	0xffffffff


	//   ....[20]....
        /*012c*/ 	.word	0xffffffff


	//   ....[21]....
        /*0130*/ 	.word	0xffffffff


	//   ....[22]....
        /*0134*/ 	.word	0xffffffff


	//   ....[23]....
        /*0138*/ 	.word	0xffffffff


	//   ....[24]....
        /*013c*/ 	.word	0xffffffff


	//   ....[25]....
        /*0140*/ 	.word	0xffffffff


	//   ....[26]....
        /*0144*/ 	.word	0xffffffff


	//   ....[27]....
        /*0148*/ 	.word	0xffffffff


	//   ....[28]....
        /*014c*/ 	.word	0xffffffff


	//   ....[29]....
        /*0150*/ 	.word	0xffffffff


	//   ....[30]....
        /*0154*/ 	.word	0xffffffff


	//   ....[31]....
        /*0158*/ 	.word	0xffffffff


	//   ....[32]....
        /*015c*/ 	.word	0xffffffff


	//   ....[33]....
        /*0160*/ 	.word	0xffffffff


	//   ....[34]....
        /*0164*/ 	.word	0xffffffff


	//   ....[35]....
        /*0168*/ 	.word	0xffffffff


	//----- nvinfo : EIATTR_COOP_GROUP_INSTR_OFFSETS
	.align		4
.L_4553:
        /*016c*/ 	.byte	0x04, 0x28
        /*016e*/ 	.short	(.L_4555 - .L_4554)


	//   ....[0]....
.L_4554:
        /*0170*/ 	.word	0x000001b0


	//   ....[1]....
        /*0174*/ 	.word	0x00000940


	//   ....[2]....
        /*0178*/ 	.word	0x00000970


	//   ....[3]....
        /*017c*/ 	.word	0x000009e0


	//   ....[4]....
        /*0180*/ 	.word	0x000009f0


	//   ....[5]....
        /*0184*/ 	.word	0x00000a40


	//   ....[6]....
        /*0188*/ 	.word	0x00000a50


	//   ....[7]....
        /*018c*/ 	.word	0x00000aa0


	//   ....[8]....
        /*0190*/ 	.word	0x00000ab0


	//   ....[9]....
        /*0194*/ 	.word	0x00000b00


	//   ....[10]....
        /*0198*/ 	.word	0x00000b10


	//   ....[11]....
        /*019c*/ 	.word	0x00000bb0


	//   ....[12]....
        /*01a0*/ 	.word	0x00000be0


	//   ....[13]....
        /*01a4*/ 	.word	0x00000c40


	//   ....[14]....
        /*01a8*/ 	.word	0x00000c50


	//   ....[15]....
        /*01ac*/ 	.word	0x00000ca0


	//   ....[16]....
        /*01b0*/ 	.word	0x00000cb0


	//   ....[17]....
        /*01b4*/ 	.word	0x00000d10


	//   ....[18]....
        /*01b8*/ 	.word	0x00000d30


	//   ....[19]....
        /*01bc*/ 	.word	0x00000d90


	//   ....[20]....
        /*01c0*/ 	.word	0x00000da0


	//   ....[21]....
        /*01c4*/ 	.word	0x00000ec0


	//   ....[22]....
        /*01c8*/ 	.word	0x00000ed0


	//   ....[23]....
        /*01cc*/ 	.word	0x00000f20


	//   ....[24]....
        /*01d0*/ 	.word	0x00000f30


	//   ....[25]....
        /*01d4*/ 	.word	0x00000f80


	//   ....[26]....
        /*01d8*/ 	.word	0x00000f90


	//   ....[27]....
        /*01dc*/ 	.word	0x00000fe0


	//   ....[28]....
        /*01e0*/ 	.word	0x00000ff0


	//   ....[29]....
        /*01e4*/ 	.word	0x00001040


	//   ....[30]....
        /*01e8*/ 	.word	0x00001050


	//   ....[31]....
        /*01ec*/ 	.word	0x00001220


	//   ....[32]....
        /*01f0*/ 	.word	0x00001280


	//   ....[33]....
        /*01f4*/ 	.word	0x000012a0


	//   ....[34]....
        /*01f8*/ 	.word	0x000012d0


	//   ....[35]....
        /*01fc*/ 	.word	0x00001300


	//----- nvinfo : EIATTR_EXIT_INSTR_OFFSETS
	.align		4
.L_4555:
        /*0200*/ 	.byte	0x04, 0x1c
        /*0202*/ 	.short	(.L_4557 - .L_4556)


	//   ....[0]....
.L_4556:
        /*0204*/ 	.word	0x000015d0


	//----- nvinfo : EIATTR_CRS_STACK_SIZE
	.align		4
.L_4557:
        /*0208*/ 	.byte	0x04, 0x1e
        /*020a*/ 	.short	(.L_4559 - .L_4558)
.L_4558:
        /*020c*/ 	.word	0x00000000


	//----- nvinfo : EIATTR_CBANK_PARAM_SIZE
	.align		4
.L_4559:
        /*0210*/ 	.byte	0x03, 0x19
        /*0212*/ 	.short	0x0060


	//----- nvinfo : EIATTR_PARAM_CBANK
	.align		4
        /*0214*/ 	.byte	0x04, 0x0a
        /*0216*/ 	.short	(.L_4561 - .L_4560)
	.align		4
.L_4560:
        /*0218*/ 	.word	index@(.nv.constant0._ZN4vllm3moe44grouped_topk_fused_small_expert_count_kernelIf6__halfiLNS0_11ScoringFuncE1ELi128ELb0ELi8EEEvPT_PfPT1_PKT0_llllllbd)
        /*021c*/ 	.short	0x0210
        /*021e*/ 	.short	0x0060


	//----- nvinfo : EIATTR_SW_WAR
	.align		4
.L_4561:
        /*0220*/ 	.byte	0x04, 0x36
        /*0222*/ 	.short	(.L_4563 - .L_4562)
.L_4562:
        /*0224*/ 	.word	0x00000008
.L_4563:


//--------------------- .nv.info._ZN4vllm3moe44grouped_topk_fused_small_expert_count_kernelIf6__halfiLNS0_11ScoringFuncE1ELi384ELb0ELi8EEEvPT_PfPT1_PKT0_llllllbd --------------------------
	.section	.nv.info._ZN4vllm3moe44grouped_topk_fused_small_expert_count_kernelIf6__halfiLNS0_11ScoringFuncE1ELi384ELb0ELi8EEEvPT_PfPT1_PKT0_llllllbd,"",@"SHT_CUDA_INFO"
	.sectionflags	@""
	.align	4


	//----- nvinfo : EIATTR_CUDA_API_VERSION
	.align		4
        /*0000*/ 	.byte	0x04, 0x37
        /*0002*/ 	.short	(.L_4565 - .L_4564)
.L_4564:
        /*0004*/ 	.word	0x00000082


	//----- nvinfo : EIATTR_KPARAM_INFO
	.align		4
.L_4565:
        /*0008*/ 	.byte	0x04, 0x17
        /*000a*/ 	.short	(.L_4567 - .L_4566)
.L_4566:
        /*000c*/ 	.word	0x00000000
        /*0010*/ 	.short	0x000b
        /*0012*/ 	.short	0x0058
        /*0014*/ 	.byte	0x00, 0xf0, 0x21, 0x00


	//----- nvinfo : EIATTR_KPARAM_INFO
	.align		4
.L_4567:
        /*0018*/ 	.byte	0x04, 0x17
        /*001a*/ 	.short	(.L_4569 - .L_4568)
.L_4568:
        /*001c*/ 	.word	0x00000000
        /*0020*/ 	.short	0x000a
        /*0022*/ 	.short	0x0050
        /*0024*/ 	.byte	0x00, 0xf0, 0x05, 0x00


	//----- nvinfo : EIATTR_KPARAM_INFO
	.align		4
.L_4569:
        /*0028*/ 	.byte	0x04, 0x17
        /*002a*/ 	.short	(.L_4571 - .L_4570)
.L_4570:
        /*002c*/ 	.word	0x00000000
        /*0030*/ 	.short	0x0009
        /*0032*/ 	.short	0x0048
        /*0034*/ 	.byte	0x00, 0xf0, 0x21, 0x00


	//----- nvinfo : EIATTR_KPARAM_INFO
	.align		4
.L_4571:
        /*0038*/ 	.byte	0x04, 0x17
        /*003a*/ 	.short	(.L_4573 - .L_4572)
.L_4572:
        /*003c*/ 	.word	0x00000000
        /*0040*/ 	.short	0x0008
        /*0042*/ 	.short	0x0040
        /*0044*/ 	.byte	0x00, 0xf0, 0x21, 0x00


	//----- nvinfo : EIATTR_KPARAM_INFO
	.align		4
.L_4573:
        /*0048*/ 	.byte	0x04, 0x17
        /*004a*/ 	.short	(.L_4575 - .L_4574)
.L_4574:
        /*004c*/ 	.word	0x00000000
        /*0050*/ 	.short	0x0007
        /*0052*/ 	.short	0x0038
        /*0054*/ 	.byte	0x00, 0xf0, 0x21, 0x00


	//----- nvinfo : EIATTR_KPARAM_INFO
	.align		4
.L_4575:
        /*0058*/ 	.byte	0x04, 0x17
        /*005a*/ 	.short	(.L_4577 - .L_4576)
.L_4576:
        /*005c*/ 	.word	0x00000000
        /*0060*/ 	.short	0x0006
        /*0062*/ 	.short	0x0030
        /*0064*/ 	.byte	0x00, 0xf0, 0x21, 0x00


	//----- nvinfo : EIATTR_KPARAM_INFO
	.align		4
.L_4577:
        /*0068*/ 	.byte	0x04, 0x17
        /*006a*/ 	.short	(.L_4579 - .L_4578)
.L_4578:
        /*006c*/ 	.word	0x00000000
        /*0070*/ 	.short	0x0005
        /*0072*/ 	.short	0x0028
        /*0074*/ 	.byte	0x00, 0xf0, 0x21, 0x00


	//----- nvinfo : EIATTR_KPARAM_INFO
	.align		4
.L_4579:
        /*0078*/ 	.byte	0x04, 0x17
        /*007a*/ 	.short	(.L_4581 - .L_4580)
.L_4580:
        /*007c*/ 	.word	0x00000000
        /*0080*/ 	.short	0x0004
        /*0082*/ 	.short	0x0020
        /*0084*/ 	.byte	0x00, 0xf0, 0x21, 0x00


	//----- nvinfo : EIATTR_KPARAM_INFO
	.align		4
.L_4581:
        /*0088*/ 	.byte	0x04, 0x17
        /*008a*/ 	.short	(.L_4583 - .L_4582)
.L_4582:
        /*008c*/ 	.word	0x00000000
        /*0090*/ 	.short	0x0003
        /*0092*/ 	.short	0x0018
        /*0094*/ 	.byte	0x00, 0xf0, 0x21, 0x00


	//----- nvinfo : EIATTR_KPARAM_INFO
	.align		4
.L_4583:
        /*0098*/ 	.byte	0x04, 0x17
        /*009a*/ 	.short	(.L_4585 - .L_4584)
.L_4584:
        /*009c*/ 	.word	0x00000000
        /*00a0*/ 	.short	0x0002
        /*00a2*/ 	.short	0x0010
        /*00a4*/ 	.byte	0x00, 0xf0, 0x21, 0x00


	//----- nvinfo : EIATTR_KPARAM_INFO
	.align		4
.L_4585:
        /*00a8*/ 	.byte	0x04, 0x17
        /*00aa*/ 	.short	(.L_4587 - .L_4586)
.L_4586:
        /*00ac*/ 	.word	0x00000000
        /*00b0*/ 	.short	0x0001
        /*00b2*/ 	.short	0x0008
        /*00b4*/ 	.byte	0x00, 0xf0, 0x21, 0x00


	//----- nvinfo : EIATTR_KPARAM_INFO
	.align		4
.L_4587:
        /*00b8*/ 	.byte	0x04, 0x17
        /*00ba*/ 	.short	(.L_4589 - .L_4588)
.L_4588:
        /*00bc*/ 	.word	0x00000000
        /*00c0*/ 	.short	0x0000
        /*00c2*/ 	.short	0x0000
        /*00c4*/ 	.byte	0x00, 0xf0, 0x21, 0x00


	//----- nvinfo : EIATTR_SPARSE_MMA_MASK
	.align		4
.L_4589:
        /*00c8*/ 	.byte	0x03, 0x50
        /*00ca*/ 	.short	0x0000


	//----- nvinfo : EIATTR_MAXREG_COUNT
	.align		4
        /*00cc*/ 	.byte	0x03, 0x1b
        /*00ce*/ 	.short	0x00ff


	//----- nvinfo : EIATTR_NUM_BARRIERS
	.align		4
        /*00d0*/ 	.byte	0x02, 0x4c
        /*00d2*/ 	.byte	0x01
	.zero		1


	//----- nvinfo : EIATTR_MERCURY_ISA_VERSION
	.align		4
        /*00d4*/ 	.byte	0x03, 0x5f
        /*00d6*/ 	.short	0x0101


	//----- nvinfo : EIATTR_COOP_GROUP_MASK_REGIDS
	.align		4
        /*00d8*/ 	.byte	0x04, 0x29
        /*00da*/ 	.short	(.L_4591 - .L_4590)


	//   ....[0]....
.L_4590:
        /*00dc*/ 	.word	0xffffffff


	//   ....[1]....
        /*00e0*/ 	.word	0xffffffff


	//   ....[2]....
        /*00e4*/ 	.word	0xffffffff


	//   ....[3]....
        /*00e8*/ 	.word	0xffffffff


	//   ....[4]....
        /*00ec*/ 	.word	0xffffffff


	//   ....[5]....
        /*00f0*/ 	.word	0xffffffff


	//   ....[6]....
        /*00f4*/ 	.word	0xffffffff


	//   ....[7]....
        /*00f8*/ 	.word	0xffffffff


	//   ....[8]....
        /*00fc*/ 	.word	0xffffffff


	//   ....[9]....
        /*0100*/ 	.word	0xffffffff


	//   ....[10]....
        /*0104*/ 	.word	0xffffffff


	//   ....[11]....
        /*0108*/ 	.word	0xffffffff


	//   ....[12]....
        /*010c*/ 	.word	0xffffffff


	//   ....[13]....
        /*0110*/ 	.word	0xffffffff


	//   ....[14]....
        /*0114*/ 	.word	0xffffffff


	//   ....[15]....
        /*0118*/ 	.word	0xffffffff


	//   ....[16]....
        /*011c*/ 	.word	0xffffffff


	//   ....[17]....
        /*0120*/ 	.word	0xffffffff


	//   ....[18]....
        /*0124*/ 	.word	0xffffffff


	//   ....[19]....
        /*0128*/ 	.word	0xffffffff


	//   ....[20]....
        /*012c*/ 	.word	0xffffffff


	//   ....[21]....
        /*0130*/ 	.word	0xffffffff


	//   ....[22]....
        /*0134*/ 	.word	0xffffffff


	//   ....[23]....
        /*0138*/ 	.word	0xffffffff


	//   ....[24]....
        /*013c*/ 	.word	0xffffffff


	//   ....[25]....
        /*0140*/ 	.word	0xffffffff


	//   ....[26]....
        /*0144*/ 	.word	0xffffffff


	//   ....[27]....
        /*0148*/ 	.word	0xffffffff


	//   ....[28]....
        /*014c*/ 	.word	0xffffffff


	//   ....[29]....
        /*0150*/ 	.word	0xffffffff


	//   ....[30]....
        /*0154*/ 	.word	0xffffffff


	//   ....[31]....
        /*0158*/ 	.word	0xffffffff


	//   ....[32]....
        /*015c*/ 	.word	0xffffffff


	//   ....[33]....
        /*0160*/ 	.word	0xffffffff


	//   ....[34]....
        /*0164*/ 	.word	0xffffffff


	//   ....[35]....
        /*0168*/ 	.word	0xffffffff


	//   ....[36]....
        /*016c*/ 	.word	0xffffffff


	//   ....[37]....
        /*0170*/ 	.word	0xffffffff


	//   ....[38]....
        /*0174*/ 	.word	0xffffffff


	//   ....[39]....
        /*0178*/ 	.word	0xffffffff


	//   ....[40]....
        /*017c*/ 	.word	0xffffffff


	//   ....[41]....
        /*0180*/ 	.word	0xffffffff


	//   ....[42]....
        /*0184*/ 	.word	0xffffffff


	//   ....[43]....
        /*0188*/ 	.word	0xffffffff


	//   ....[44]....
        /*018c*/ 	.word	0xffffffff


	//   ....[45]....
        /*0190*/ 	.word	0xffffffff


	//   ....[46]....
        /*0194*/ 	.word	0xffffffff


	//   ....[47]....
        /*0198*/ 	.word	0xffffffff


	//   ....[48]....
        /*019c*/ 	.word	0xffffffff


	//   ....[49]....
        /*01a0*/ 	.word	0xffffffff


	//   ....[50]....
        /*01a4*/ 	.word	0xffffffff


	//   ....[51]....
        /*01a8*/ 	.word	0xffffffff


	//   ....[52]....
        /*01ac*/ 	.word	0xffffffff


	//   ....[53]....
        /*01b0*/ 	.word	0xffffffff


	//   ....[54]....
        /*01b4*/ 	.word	0xffffffff


	//   ....[55]....
        /*01b8*/ 	.word	0xffffffff


	//   ....[56]....
        /*01bc*/ 	.word	0xffffffff


	//   ....[57]....
        /*01c0*/ 	.word	0xffffffff


	//   ....[58]....
        /*01c4*/ 	.word	0xffffffff


	//   ....[59]....
        /*01c8*/ 	.word	0xffffffff


	//   ....[60]....
        /*01cc*/ 	.word	0xffffffff


	//   ....[61]....
        /*01d0*/ 	.word	0xffffffff


	//   ....[62]....
        /*01d4*/ 	.word	0xffffffff


	//   ....[63]....
        /*01d8*/ 	.word	0xffffffff


	//   ....[64]....
        /*01dc*/ 	.word	0xffffffff


	//   ....[65]....
        /*01e0*/ 	.word	0xffffffff


	//   ....[66]....
        /*01e4*/ 	.word	0xffffffff


	//   ....[67]....
        /*01e8*/ 	.word	0xffffffff


	//   ....[68]....
        /*01ec*/ 	.word	0xffffffff


	//   ....[69]....
        /*01f0*/ 	.word	0xffffffff


	//   ....[70]....
        /*01f4*/ 	.word	0xffffffff


	//   ....[71]....
        /*01f8*/ 	.word	0xffffffff


	//   ....[72]....
        /*01fc*/ 	.word	0xffffffff


	//   ....[73]....
        /*0200*/ 	.word	0xffffffff


	//   ....[74]....
        /*0204*/ 	.word	0xffffffff


	//   ....[75]....
        /*0208*/ 	.word	0xffffffff


	//   ....[76]....
        /*020c*/ 	.word	0xffffffff


	//   ....[77]....
        /*0210*/ 	.word	0xffffffff


	//   ....[78]....
        /*0214*/ 	.word	0xffffffff


	//   ....[79]....
        /*0218*/ 	.word	0xffffffff


	//   ....[80]....
        /*021c*/ 	.word	0xffffffff


	//   ....[81]....
        /*0220*/ 	.word	0xffffffff


	//   ....[82]....
        /*0224*/ 	.word	0xffffffff


	//   ....[83]....
        /*0228*/ 	.word	0xffffffff


	//   ....[84]....
        /*022c*/ 	.word	0xffffffff


	//   ....[85]....
        /*0230*/ 	.word	0xffffffff


	//----- nvinfo : EIATTR_COOP_GROUP_INSTR_OFFSETS
	.align		4
.L_4591:
        /*0234*/ 	.byte	0x04, 0x28
        /*0236*/ 	.short	(.L_4593 - .L_4592)


	//   ....[0]....
.L_4592:
        /*0238*/ 	.word	0x000001c0


	//   ....[1]....
        /*023c*/ 	.word	0x000009e0


	//   ....[2]....
        /*0240*/ 	.word	0x000009f0


	//   ....[3]....
        /*0244*/ 	.word	0x00000a40


	//   ....[4]....
        /*0248*/ 	.word	0x00000a50


	//   ....[5]....
        /*024c*/ 	.word	0x00000aa0


	//   ....[6]....
        /*0250*/ 	.word	0x00000ab0


	//   ....[7]....
        /*0254*/ 	.word	0x00000b00


	//   ....[8]....
        /*0258*/ 	.word	0x00000b10


	//   ....[9]....
        /*025c*/ 	.word	0x00000b70


	//   ....[10]....
        /*0260*/ 	.word	0x00000ba0


	//   ....[11]....
        /*0264*/ 	.word	0x00000c90


	//   ....[12]....
        /*0268*/ 	.word	0x00000cc0


	//   ....[13]....
        /*026c*/ 	.word	0x00000d40


	//   ....[14]....
        /*0270*/ 	.word	0x00000d50


	//   ....[15]....
        /*0274*/ 	.word	0x00000da0


	//   ....[16]....
        /*0278*/ 	.word	0x00000db0


	//   ....[17]....
        /*027c*/ 	.word	0x00000e00


	//   ....[18]....
        /*0280*/ 	.word	0x00000e10


	//   ....[19]....
        /*0284*/ 	.word	0x00000e60


	//   ....[20]....
        /*0288*/ 	.word	0x00000e70


	//   ....[21]....
        /*028c*/ 	.word	0x00001010


	//   ....[22]....
        /*0290*/ 	.word	0x00001020


	//   ....[23]....
        /*0294*/ 	.word	0x00001070


	//   ....[24]....
        /*0298*/ 	.word	0x00001080


	//   ....[25]....
        /*029c*/ 	.word	0x000010d0


	//   ....[26]....
        /*02a0*/ 	.word	0x000010e0


	//   ....[27]....
        /*02a4*/ 	.word	0x00001130


	//   ....[28]....
        /*02a8*/ 	.word	0x00001140


	//   ....[29]....
        /*02ac*/ 	.word	0x00001190


	//   ....[30]....
        /*02b0*/ 	.word	0x000011a0


	//   ....[31]....
        /*02b4*/ 	.word	0x000016e0


	//   ....[32]....
        /*02b8*/ 	.word	0x000016f0


	//   ....[33]....
        /*02bc*/ 	.word	0x00001740


	//   ....[34]....
        /*02c0*/ 	.word	0x00001750


	//   ....[35]....
        /*02c4*/ 	.word	0x000017a0


	//   ....[36]....
        /*02c8*/ 	.word	0x000017b0


	//   ....[37]....
        /*02cc*/ 	.word	0x00001800


	//   ....[38]....
        /*02d0*/ 	.word	0x00001810


	//   ....[39]....
        /*02d4*/ 	.word	0x00001860


	//   ....[40]....
        /*02d8*/ 	.word	0x00001870


	//   ....[41]....
        /*02dc*/ 	.word	0x00001900


	//   ....[42]....
        /*02e0*/ 	.word	0x00001910


	//   ....[43]....
        /*02e4*/ 	.word	0x00001960


	//   ....[44]....
        /*02e8*/ 	.word	0x00001970


	//   ....[45]....
        /*02ec*/ 	.word	0x000019c0


	//   ....[46]....
        /*02f0*/ 	.word	0x000019d0


	//   ....[47]....
        /*02f4*/ 	.word	0x00001a20


	//   ....[48]....
        /*02f8*/ 	.word	0x00001a30


	//   ....[49]....
        /*02fc*/ 	.word	0x00001a80


	//   ....[50]....
        /*0300*/ 	.word	0x00001a90


	//   ....[51]....
        /*0304*/ 	.word	0x00001b30


	//   ....[52]....
        /*0308*/ 	.word	0x00001b40


	//   ....[53]....
        /*030c*/ 	.word	0x00001b90


	//   ....[54]....
        /*0310*/ 	.word	0x00001ba0


	//   ....[55]....
        /*0314*/ 	.word	0x00001bf0


	//   ....[56]....
        /*0318*/ 	.word	0x00001c00


	//   ....[57]....
        /*031c*/ 	.word	0x00001c50


	//   ....[58]....
        /*0320*/ 	.word	0x00001c60


	//   ....[59]....
        /*0324*/ 	.word	0x00001cb0


	//   ....[60]....
        /*0328*/ 	.word	0x00001cc0


	//   ....[61]....
        /*032c*/ 	.word	0x00001d50


	//   ....[62]....
        /*0330*/ 	.word	0x00001d60


	//   ....[63]....
        /*0334*/ 	.word	0x00001db0


	//   ....[64]....
        /*0338*/ 	.word	0x00001dc0


	//   ....[65]....
        /*033c*/ 	.word	0x00001e10


	//   ....[66]....
        /*0340*/ 	.word	0x00001e20


	//   ....[67]....
        /*0344*/ 	.word	0x00001e80


	//   ....[68]....
        /*0348*/ 	.word	0x00001e90


	//   ....[69]....
        /*034c*/ 	.word	0x00001f00


	//   ....[70]....
        /*0350*/ 	.word	0x00001f40


	//   ....[71]....
        /*0354*/ 	.word	0x00002190


	//   ....[72]....
        /*0358*/ 	.word	0x000021a0


	//   ....[73]....
        /*035c*/ 	.word	0x000021f0


	//   ....[74]....
        /*0360*/ 	.word	0x00002200


	//   ....[75]....
        /*0364*/ 	.word	0x00002250


	//   ....[76]....
        /*0368*/ 	.word	0x00002260


	//   ....[77]....
        /*036c*/ 	.word	0x000022c0


	//   ....[78]....
        /*0370*/ 	.word	0x000022d0


	//   ....[79]....
        /*0374*/ 	.word	0x00002320


	//   ....[80]....
        /*0378*/ 	.word	0x00002330


	//   ....[81]....
        /*037c*/ 	.word	0x000025b0


	//   ....[82]....
        /*0380*/ 	.word	0x00002610


	//   ....[83]....
        /*0384*/ 	.word	0x00002630


	//   ....[84]....
        /*0388*/ 	.word	0x00002660


	//   ....[85]....
        /*038c*/ 	.word	0x00002690


	//----- nvinfo : EIATTR_EXIT_INSTR_OFFSETS
	.align		4
.L_4593:
        /*0390*/ 	.byte	0x04, 0x1c
        /*0392*/ 	.short	(.L_4595 - .L_4594)


	//   ....[0]....
.L_4594:
        /*0394*/ 	.word	0x00002960


	//----- nvinfo : EIATTR_CRS_STACK_SIZE
	.align		4
.L_4595:
        /*0398*/ 	.byte	0x04, 0x1e
        /*039a*/ 	.short	(.L_4597 - .L_4596)
.L_4596:
        /*039c*/ 	.word	0x00000000


	//----- nvinfo : EIATTR_CBANK_PARAM_SIZE
	.align		4
.L_4597:
        /*03a0*/ 	.byte	0x03, 0x19
        /*03a2*/ 	.short	0x0060


	//----- nvinfo : EIATTR_PARAM_CBANK
	.align		4
        /*03a4*/ 	.byte	0x04, 0x0a
        /*03a6*/ 	.short	(.L_4599 - .L_4598)
	.align		4
.L_4598:
        /*03a8*/ 	.word	index@(.nv.constant0._ZN4vllm3moe44grouped_topk_fused_small_expert_count_kernelIf6__halfiLNS0_11ScoringFuncE1ELi384ELb0ELi8EEEvPT_PfPT1_PKT0_llllllbd)
        /*03ac*/ 	.short	0x0210
        /*03ae*/ 	.short	0x0060


	//----- nvinfo : EIATTR_SW_WAR
	.align		4
.L_4599:
        /*03b0*/ 	.byte	0x04, 0x36
        /*03b2*/ 	.short	(.L_4601 - .L_4600)
.L_4600:
        /*03b4*/ 	.word	0x00000008
.L_4601:


//--------------------- .nv.info._ZN4vllm3moe44grouped_topk_fused_small_expert_count_kernelIf6__halfiLNS0_11ScoringFuncE1ELi512ELb0ELi8EEEvPT_PfPT1_PKT0_llllllbd --------------------------
	.section	.nv.info._ZN4vllm3moe44grouped_topk_fused_small_expert_count_kernelIf6__halfiLNS0_11ScoringFuncE1ELi512ELb0ELi8EEEvPT_PfPT1_PKT0_llllllbd,"",@"SHT_CUDA_INFO"
	.sectionflags	@""
	.align	4


	//----- nvinfo : EIATTR_CUDA_API_VERSION
	.align		4
        /*0000*/ 	.byte	0x04, 0x37
        /*0002*/ 	.short	(.L_4603 - .L_4602)
.L_4602:
        /*0004*/ 	.word	0x00000082


	//----- nvinfo : EIATTR_KPARAM_INFO
	.align		4
.L_4603:
        /*0008*/ 	.byte	0x04, 0x17
        /*000a*/ 	.short	(.L_4605 - .L_4604)
.L_4604:
        /*000c*/ 	.word	0x00000000
        /*0010*/ 	.short	0x000b
        /*0012*/ 	.short	0x0058
        /*0014*/ 	.byte	0x00, 0xf0, 0x21, 0x00


	//----- nvinfo : EIATTR_KPARAM_INFO
	.align		4
.L_4605:
        /*0018*/ 	.byte	0x04, 0x17
        /*001a*/ 	.short	(.L_4607 - .L_4606)
.L_4606:
        /*001c*/ 	.word	0x00000000
        /*0020*/ 	.short	0x000a
        /*0022*/ 	.short	0x0050
        /*0024*/ 	.byte	0x00, 0xf0, 0x05, 0x00


	//----- nvinfo : EIATTR_KPARAM_INFO
	.align		4
.L_4607:
        /*0028*/ 	.byte	0x04, 0x17
        /*002a*/ 	.short	(.L_4609 - .L_4608)
.L_4608:
        /*002c*/ 	.word	0x00000000
        /*0030*/ 	.short	0x0009
        /*0032*/ 	.short	0x0048
        /*0034*/ 	.byte	0x00, 0xf0, 0x21, 0x00


	//----- nvinfo : EIATTR_KPARAM_INFO
	.align		4
.L_4609:
        /*0038*/ 	.byte	0x04, 0x17
        /*003a*/ 	.short	(.L_4611 - .L_4610)
.L_4610:
        /*003c*/ 	.word	0x00000000
        /*0040*/ 	.short	0x0008
        /*0042*/ 	.short	0x0040
        /*0044*/ 	.byte	0x00, 0xf0, 0x21, 0x00


	//----- nvinfo : EIATTR_KPARAM_INFO
	.align		4
.L_4611:
        /*0048*/ 	.byte	0x04, 0x17
        /*004a*/ 	.short	(.L_4613 - .L_4612)
.L_4612:
        /*004c*/ 	.word	0x00000000
        /*0050*/ 	.short	0x0007
        /*0052*/ 	.short	0x0038
        /*0054*/ 	.byte	0x00, 0xf0, 0x21, 0x00


	//----- nvinfo : EIATTR_KPARAM_INFO
	.align		4
.L_4613:
        /*0058*/ 	.byte	0x04, 0x17
        /*005a*/ 	.short	(.L_4615 - .L_4614)
.L_4614:
        /*005c*/ 	.word	0x00000000
        /*0060*/ 	.short	0x0006
        /*0062*/ 	.short	0x0030
        /*0064*/ 	.byte	0x00, 0xf0, 0x21, 0x00


	//----- nvinfo : EIATTR_KPARAM_INFO
	.align		4
.L_4615:
        /*0068*/ 	.byte	0x04, 0x17
        /*006a*/ 	.short	(.L_4617 - .L_4616)
.L_4616:
        /*006c*/ 	.word	0x00000000
        /*0070*/ 	.short	0x0005
        /*0072*/ 	.short	0x0028
        /*0074*/ 	.byte	0x00, 0xf0, 0x21, 0x00


	//----- nvinfo : EIATTR_KPARAM_INFO
	.align		4
.L_4617:
        /*0078*/ 	.byte	0x04, 0x17
        /*007a*/ 	.short	(.L_4619 - .L_4618)
.L_4618:
        /*007c*/ 	.word	0x00000000
        /*0080*/ 	.short	0x0004
        /*0082*/ 	.short	0x0020
        /*0084*/ 	.byte	0x00, 0xf0, 0x21, 0x00


	//----- nvinfo : EIATTR_KPARAM_INFO
	.align		4
.L_4619:
        /*0088*/ 	.byte	0x04, 0x17
        /*008a*/ 	.short	(.L_4621 - .L_4620)
.L_4620:
        /*008c*/ 	.word	0x00000000
        /*0090*/ 	.short	0x0003
        /*0092*/ 	.short	0x0018
        /*0094*/ 	.byte	0x00, 0xf0, 0x21, 0x00


	//----- nvinfo : EIATTR_KPARAM_INFO
	.align		4
.L_4621:
        /*0098*/ 	.byte	0x04, 0x17
        /*009a*/ 	.short	(.L_4623 - .L_4622)
.L_4622:
        /*009c*/ 	.word	0x00000000
        /*00a0*/ 	.short	0x0002
        /*00a2*/ 	.short	0x0010
        /*00a4*/ 	.byte	0x00, 0xf0, 0x21, 0x00


	//----- nvinfo : EIATTR_KPARAM_INFO
	.align		4
.L_4623:
        /*00a8*/ 	.byte	0x04, 0x17
        /*00aa*/ 	.short	(.L_4625 - .L_4624)
.L_4624:
        /*00ac*/ 	.word	0x00000000
        /*00b0*/ 	.short	0x0001
        /*00b2*/ 	.short	0x0008
        /*00b4*/ 	.byte	0x00, 0xf0, 0x21, 0x00


	//----- nvinfo : EIATTR_KPARAM_INFO
	.align		4
.L_4625:
        /*00b8*/ 	.byte	0x04, 0x17
        /*00ba*/ 	.short	(.L_4627 - .L_4626)
.L_4626:
        /*00bc*/ 	.word	0x00000000
        /*00c0*/ 	.short	0x0000
        /*00c2*/ 	.short	0x0000
        /*00c4*/ 	.byte	0x00, 0xf0, 0x21, 0x00


	//----- nvinfo : EIATTR_SPARSE_MMA_MASK
	.align		4
.L_4627:
        /*00c8*/ 	.byte	0x03, 0x50
        /*00ca*/ 	.short	0x0000


	//----- nvinfo : EIATTR_MAXREG_COUNT
	.align		4
        /*00cc*/ 	.byte	0x03, 0x1b
        /*00ce*/ 	.short	0x00ff


	//----- nvinfo : EIATTR_NUM_BARRIERS
	.align		4
        /*00d0*/ 	.byte	0x02, 0x4c
        /*00d2*/ 	.byte	0x01
	.zero		1


	//----- nvinfo : EIATTR_MERCURY_ISA_VERSION
	.align		4
        /*00d4*/ 	.byte	0x03, 0x5f
        /*00d6*/ 	.short	0x0101


	//----- nvinfo : EIATTR_COOP_GROUP_MASK_REGIDS
	.align		4
        /*00d8*/ 	.byte	0x04, 0x29
        /*00da*/ 	.short	(.L_4629 - .L_4628)


	//   ....[0]....
.L_4628:
        /*00dc*/ 	.word	0xffffffff


	//   ....[1]....
        /*00e0*/ 	.word	0xffffffff


	//   ....[2]....
        /*00e4*/ 	.word	0xffffffff


	//   ....[3]....
        /*00e8*/ 	.word	0xffffffff


	//   ....[4]....
        /*00ec*/ 	.word	0xffffffff


	//   ....[5]....
        /*00f0*/ 	.word	0xffffffff


	//   ....[6]....
        /*00f4*/ 	.word	0xffffffff


	//   ....[7]....
        /*00f8*/ 	.word	0xffffffff


	//   ....[8]....
        /*00fc*/ 	.word	0xffffffff


	//   ....[9]....
        /*0100*/ 	.word	0xffffffff


	//   ....[10]....
        /*0104*/ 	.word	0xffffffff


	//   ....[11]....
        /*0108*/ 	.word	0xffffffff


	//   ....[12]....
        /*010c*/ 	.word	0xffffffff


	//   ....[13]....
        /*0110*/ 	.word	0xffffffff


	//   ....[14]....
        /*0114*/ 	.word	0xffffffff


	//   ....[15]....
        /*0118*/ 	.word	0xffffffff


	//   ....[16]....
        /*011c*/ 	.word	0xffffffff


	//   ....[17]....
        /*0120*/ 	.word	0xffffffff


	//   ....[18]....
        /*0124*/ 	.word	0xffffffff


	//   ....[19]....
        /*0128*/ 	.word	0xffffffff


	//   ....[20]....
        /*012c*/ 	.word	0xffffffff


	//   ....[21]....
        /*0130*/ 	.word	0xffffffff


	//   ....[22]....
        /*0134*/ 	.word	0xffffffff


	//   ....[23]....
        /*0138*/ 	.word	0xffffffff


	//   ....[24]....
        /*013c*/ 	.word	0xffffffff


	//   ....[25]....
        /*0140*/ 	.word	0xffffffff


	//   ....[26]....
        /*0144*/ 	.word	0xffffffff


	//   ....[27]....
        /*0148*/ 	.word	0xffffffff


	//   ....[28]....
        /*014c*/ 	.word	0xffffffff


	//   ....[29]....
        /*0150*/ 	.word	0xffffffff


	//   ....[30]....
        /*0154*/ 	.word	0xffffffff


	//   ....[31]....
        /*0158*/ 	.word	0xffffffff


	//   ....[32]....
        /*015c*/ 	.word	0xffffffff


	//   ....[33]....
        /*0160*/ 	.word	0xffffffff


	//   ....[34]....
        /*0164*/ 	.word	0xffffffff


	//   ....[35]....
        /*0168*/ 	.word	0xffffffff


	//   ....[36]....
        /*016c*/ 	.word	0xffffffff


	//   ....[37]....
        /*0170*/ 	.word	0xffffffff


	//   ....[38]....
        /*0174*/ 	.word	0xffffffff


	//   ....[39]....
        /*0178*/ 	.word	0xffffffff


	//   ....[40]....
        /*017c*/ 	.word	0xffffffff


	//   ....[41]....
        /*0180*/ 	.word	0xffffffff


	//   ....[42]....
        /*0184*/ 	.word	0xffffffff


	//   ....[43]....
        /*0188*/ 	.word	0xffffffff


	//   ....[44]....
        /*018c*/ 	.word	0xffffffff


	//   ....[45]....
        /*0190*/ 	.word	0xffffffff


	//   ....[46]....
        /*0194*/ 	.word	0xffffffff


	//   ....[47]....
        /*0198*/ 	.word	0xffffffff


	//   ....[48]....
        /*019c*/ 	.word	0xffffffff


	//   ....[49]....
        /*01a0*/ 	.word	0xffffffff


	//   ....[50]....
        /*01a4*/ 	.word	0xffffffff


	//   ....[51]....
        /*01a8*/ 	.word	0xffffffff


	//   ....[52]....
        /*01ac*/ 	.word	0xffffffff


	//   ....[53]....
        /*01b0*/ 	.word	0xffffffff


	//   ....[54]....
        /*01b4*/ 	.word	0xffffffff


	//   ....[55]....
        /*01b8*/ 	.word	0xffffffff


	//   ....[56]....
        /*01bc*/ 	.word	0xffffffff


	//   ....[57]....
        /*01c0*/ 	.word	0xffffffff


	//   ....[58]....
        /*01c4*/ 	.word	0xffffffff


	//   ....[59]....
        /*01c8*/ 	.word	0xffffffff


	//   ....[60]....
        /*01cc*/ 	.word	0xffffffff


	//   ....[61]....
        /*01d0*/ 	.word	0xffffffff


	//   ....[62]....
        /*01d4*/ 	.word	0xffffffff


	//   ....[63]....
        /*01d8*/ 	.word	0xffffffff


	//   ....[64]....
        /*01dc*/ 	.word	0xffffffff


	//   ....[65]....
        /*01e0*/ 	.word	0xffffffff


	//   ....[66]....
        /*01e4*/ 	.word	0xffffffff


	//   ....[67]....
        /*01e8*/ 	.word	0xffffffff


	//   ....[68]....
        /*01ec*/ 	.word	0xffffffff


	//   ....[69]....
        /*01f0*/ 	.word	0xffffffff


	//   ....[70]....
        /*01f4*/ 	.word	0xffffffff


	//   ....[71]....
        /*01f8*/ 	.word	0xffffffff


	//   ....[72]....
        /*01fc*/ 	.word	0xffffffff


	//   ....[73]....
        /*0200*/ 	.word	0xffffffff


	//   ....[74]....
        /*0204*/ 	.word	0xffffffff


	//   ....[75]....
        /*0208*/ 	.word	0xffffffff


	//   ....[76]....
        /*020c*/ 	.word	0xffffffff


	//   ....[77]....
        /*0210*/ 	.word	0xffffffff


	//   ....[78]....
        /*0214*/ 	.word	0xffffffff


	//   ....[79]....
        /*0218*/ 	.word	0xffffffff


	//   ....[80]....
        /*021c*/ 	.word	0xffffffff


	//   ....[81]....
        /*0220*/ 	.word	0xffffffff


	//   ....[82]....
        /*0224*/ 	.word	0xffffffff


	//   ....[83]....
        /*0228*/ 	.word	0xffffffff


	//   ....[84]....
        /*022c*/ 	.word	0xffffffff


	//   ....[85]....
        /*0230*/ 	.word	0xffffffff


	//----- nvinfo : EIATTR_COOP_GROUP_INSTR_OFFSETS
	.align		4
.L_4629:
        /*0234*/ 	.byte	0x04, 0x28
        /*0236*/ 	.short	(.L_4631 - .L_4630)


	//   ....[0]....
.L_4630:
        /*0238*/ 	.word	0x000001c0


	//   ....[1]....
        /*023c*/ 	.word	0x000009e0


	//   ....[2]....
        /*0240*/ 	.word	0x000009f0


	//   ....[3]....
        /*0244*/ 	.word	0x00000a40


	//   ....[4]....
        /*0248*/ 	.word	0x00000a50


	//   ....[5]....
        /*024c*/ 	.word	0x00000aa0


	//   ....[6]....
        /*0250*/ 	.word	0x00000ab0


	//   ....[7]....
        /*0254*/ 	.word	0x00000b00


	//   ....[8]....
        /*0258*/ 	.word	0x00000b10


	//   ....[9]....
        /*025c*/ 	.word	0x00000b70


	//   ....[10]....
        /*0260*/ 	.word	0x00000ba0


	//   ....[11]....
        /*0264*/ 	.word	0x00000c90


	//   ....[12]....
        /*0268*/ 	.word	0x00000cc0


	//   ....[13]....
        /*026c*/ 	.word	0x00000d40


	//   ....[14]....
        /*0270*/ 	.word	0x00000d50


	//   ....[15]....
        /*0274*/ 	.word	0x00000da0


	//   ....[16]....
        /*0278*/ 	.word	0x00000db0


	//   ....[17]....
        /*027c*/ 	.word	0x00000e00


	//   ....[18]....
        /*0280*/ 	.word	0x00000e10


	//   ....[19]....
        /*0284*/ 	.word	0x00000e60


	//   ....[20]....
        /*0288*/ 	.word	0x00000e70


	//   ....[21]....
        /*028c*/ 	.word	0x00001010


	//   ....[22]....
        /*0290*/ 	.word	0x00001020


	//   ....[23]....
        /*0294*/ 	.word	0x00001070


	//   ....[24]....
        /*0298*/ 	.word	0x00001080


	//   ....[25]....
        /*029c*/ 	.word	0x000010d0


	//   ....[26]....
        /*02a0*/ 	.word	0x000010e0


	//   ....[27]....
        /*02a4*/ 	.word	0x00001130


	//   ....[28]....
        /*02a8*/ 	.word	0x00001140


	//   ....[29]....
        /*02ac*/ 	.word	0x00001190


	//   ....[30]....
        /*02b0*/ 	.word	0x000011a0


	//   ....[31]....
        /*02b4*/ 	.word	0x00001660


	//   ....[32]....
        /*02b8*/ 	.word	0x00001670


	//   ....[33]....
        /*02bc*/ 	.word	0x000016c0


	//   ....[34]....
        /*02c0*/ 	.word	0x000016d0


	//   ....[35]....
        /*02c4*/ 	.word	0x00001720


	//   ....[36]....
        /*02c8*/ 	.word	0x00001730


	//   ....[37]....
        /*02cc*/ 	.word	0x00001780


	//   ....[38]....
        /*02d0*/ 	.word	0x00001790


	//   ....[39]....
        /*02d4*/ 	.word	0x000017e0


	//   ....[40]....
        /*02d8*/ 	.word	0x000017f0


	//   ....[41]....
        /*02dc*/ 	.word	0x00001880


	//   ....[42]....
        /*02e0*/ 	.word	0x00001890


	//   ....[43]....
        /*02e4*/ 	.word	0x000018e0


	//   ....[44]....
        /*02e8*/ 	.word	0x000018f0


	//   ....[45]....
        /*02ec*/ 	.word	0x00001940


	//   ....[46]....
        /*02f0*/ 	.word	0x00001950


	//   ....[47]....
        /*02f4*/ 	.word	0x000019a0


	//   ....[48]....
        /*02f8*/ 	.word	0x000019b0


	//   ....[49]....
        /*02fc*/ 	.word	0x00001a00


	//   ....[50]....
        /*0300*/ 	.word	0x00001a10


	//   ....[51]....
        /*0304*/ 	.word	0x00001ab0


	//   ....[52]....
        /*0308*/ 	.word	0x00001ac0


	//   ....[53]....
        /*030c*/ 	.word	0x00001b10


	//   ....[54]....
        /*0310*/ 	.word	0x00001b20


	//   ....[55]....
        /*0314*/ 	.word	0x00001b70


	//   ....[56]....
        /*0318*/ 	.word	0x00001b80


	//   ....[57]....
        /*031c*/ 	.word	0x00001bd0


	//   ....[58]....
        /*0320*/ 	.word	0x00001be0


	//   ....[59]....
        /*0324*/ 	.word	0x00001c30


	//   ....[60]....
        /*0328*/ 	.word	0x00001c40


	//   ....[61]....
        /*032c*/ 	.word	0x00001cd0


	//   ....[62]....
        /*0330*/ 	.word	0x00001ce0


	//   ....[63]....
        /*0334*/ 	.word	0x00001d30


	//   ....[64]....
        /*0338*/ 	.word	0x00001d40


	//   ....[65]....
        /*033c*/ 	.word	0x00001d90


	//   ....[66]....
        /*0340*/ 	.word	0x00001da0


	//   ....[67]....
        /*0344*/ 	.word	0x00001e00


	//   ....[68]....
        /*0348*/ 	.word	0x00001e10


	//   ....[69]....
        /*034c*/ 	.word	0x00001e80


	//   ....[70]....
        /*0350*/ 	.word	0x00001ec0


	//   ....[71]....
        /*0354*/ 	.word	0x00002120


	//   ....[72]....
        /*0358*/ 	.word	0x00002130


	//   ....[73]....
        /*035c*/ 	.word	0x00002180


	//   ....[74]....
        /*0360*/ 	.word	0x00002190


	//   ....[75]....
        /*0364*/ 	.word	0x000021e0


	//   ....[76]....
        /*0368*/ 	.word	0x000021f0


	//   ....[77]....
        /*036c*/ 	.word	0x00002240


	//   ....[78]....
        /*0370*/ 	.word	0x00002250


	//   ....[79]....
        /*0374*/ 	.word	0x000022a0


	//   ....[80]....
        /*0378*/ 	.word	0x000022b0


	//   ....[81]....
        /*037c*/ 	.word	0x00002520


	//   ....[82]....
        /*0380*/ 	.word	0x00002580


	//   ....[83]....
        /*0384*/ 	.word	0x000025a0


	//   ....[84]....
        /*0388*/ 	.word	0x000025d0


	//   ....[85]....
        /*038c*/ 	.word	0x00002600


	//----- nvinfo : EIATTR_EXIT_INSTR_OFFSETS
	.align		4
.L_4631:
        /*0390*/ 	.byte	0x04, 0x1c
        /*0392*/ 	.short	(.L_4633 - .L_4632)


	//   ....[0]....
.L_4632:
        /*0394*/ 	.word	0x000028d0


	//----- nvinfo : EIATTR_CRS_STACK_SIZE
	.align		4
.L_4633:
        /*0398*/ 	.byte	0x04, 0x1e
        /*039a*/ 	.short	(.L_4635 - .L_4634)
.L_4634:
        /*039c*/ 	.word	0x00000000


	//----- nvinfo : EIATTR_CBANK_PARAM_SIZE
	.align		4
.L_4635:
        /*03a0*/ 	.byte	0x03, 0x19
        /*03a2*/ 	.short	0x0060


	//----- nvinfo : EIATTR_PARAM_CBANK
	.align		4
        /*03a4*/ 	.byte	0x04, 0x0a
        /*03a6*/ 	.short	(.L_4637 - .L_4636)
	.align		4
.L_4636:
        /*03a8*/ 	.word	index@(.nv.constant0._ZN4vllm3moe44grouped_topk_fused_small_expert_count_kernelIf6__halfiLNS0_11ScoringFuncE1ELi512ELb0ELi8EEEvPT_PfPT1_PKT0_llllllbd)
        /*03ac*/ 	.short	0x0210
        /*03ae*/ 	.short	0x0060


	//----- nvinfo : EIATTR_SW_WAR
	.align		4
.L_4637:
        /*03b0*/ 	.byte	0x04, 0x36
        /*03b2*/ 	.short	(.L_4639 - .L_4638)
.L_4638:
        /*03b4*/ 	.word	0x00000008
.L_4639:


//--------------------- .nv.info._ZN4vllm3moe44grouped_topk_fused_small_expert_count_kernelIf6__halfiLNS0_11ScoringFuncE1ELi512ELb0ELi22EEEvPT_PfPT1_PKT0_llllllbd --------------------------
	.section	.nv.info._ZN4vllm3moe44grouped_topk_fused_small_expert_count_kernelIf6__halfiLNS0_11ScoringFuncE1ELi512ELb0ELi22EEEvPT_PfPT1_PKT0_llllllbd,"",@"SHT_CUDA_INFO"
	.sectionflags	@""
	.align	4


	//----- nvinfo : EIATTR_CUDA_API_VERSION
	.align		4
        /*0000*/ 	.byte	0x04, 0x37
        /*0002*/ 	.short	(.L_4641 - .L_4640)
.L_4640:
        /*0004*/ 	.word	0x00000082


	//----- nvinfo : EIATTR_KPARAM_INFO
	.align		4
.L_4641:
        /*0008*/ 	.byte	0x04, 0x17
        /*000a*/ 	.short	(.L_4643 - .L_4642)
.L_4642:
        /*000c*/ 	.word	0x00000000
        /*0010*/ 	.short	0x000b
        /*0012*/ 	.short	0x0058
        /*0014*/ 	.byte	0x00, 0xf0, 0x21, 0x00


	//----- nvinfo : EIATTR_KPARAM_INFO
	.align		4
.L_4643:
        /*0018*/ 	.byte	0x04, 0x17
        /*001a*/ 	.short	(.L_4645 - .L_4644)
.L_4644:
        /*001c*/ 	.word	0x00000000
        /*0020*/ 	.short	0x000a
        /*0022*/ 	.short	0x0050
        /*0024*/ 	.byte	0x00, 0xf0, 0x05, 0x00


	//----- nvinfo : EIATTR_KPARAM_INFO
	.align		4
.L_4645:
        /*0028*/ 	.byte	0x04, 0x17
        /*002a*/ 	.short	(.L_4647 - .L_4646)
.L_4646:
        /*002c*/ 	.word	0x00000000
        /*0030*/ 	.short	0x0009
        /*0032*/ 	.short	0x0048
        /*0034*/ 	.byte	0x00, 0xf0, 0x21, 0x00


	//----- nvinfo : EIATTR_KPARAM_INFO
	.align		4
.L_4647:
        /*0038*/ 	.byte	0x04, 0x17
        /*003a*/ 	.short	(.L_4649 - .L_4648)
.L_4648:
        /*003c*/ 	.word	0x00000000
        /*0040*/ 	.short	0x0008
        /*0042*/ 	.short	0x0040
        /*0044*/ 	.byte	0x00, 0xf0, 0x21, 0x00


	//----- nvinfo : EIATTR_KPARAM_INFO
	.align		4
.L_4649:
        /*0048*/ 	.byte	0x04, 0x17
        /*004a*/ 	.short	(.L_4651 - .L_4650)
.L_4650:
        /*004c*/ 	.word	0x00000000
        /*0050*/ 	.short	0x0007
        /*0052*/ 	.short	0x0038
        /*0054*/ 	.byte	0x00, 0xf0, 0x21, 0x00


	//----- nvinfo : EIATTR_KPARAM_INFO
	.align		4
.L_4651:
        /*0058*/ 	.byte	0x04, 0x17
        /*005a*/ 	.short	(.L_4653 - .L_4652)
.L_4652:
        /*005c*/ 	.word	0x00000000
        /*0060*/ 	.short	0x0006
        /*0062*/ 	.short	0x0030
        /*0064*/ 	.byte	0x00, 0xf0, 0x21, 0x00


	//----- nvinfo : EIATTR_KPARAM_INFO
	.align		4
.L_4653:
        /*0068*/ 	.byte	0x04, 0x17
        /*006a*/ 	.short	(.L_4655 - .L_4654)
.L_4654:
        /*006c*/ 	.word	0x00000000
        /*0070*/ 	.short	0x0005
        /*0072*/ 	.short	0x0028
        /*0074*/ 	.byte	0x00, 0xf0, 0x21, 0x00


	//----- nvinfo : EIATTR_KPARAM_INFO
	.align		4
.L_4655:
        /*0078*/ 	.byte	0x04, 0x17
        /*007a*/ 	.short	(.L_4657 - .L_4656)
.L_4656:
        /*007c*/ 	.word	0x00000000
        /*0080*/ 	.short	0x0004
        /*0082*/ 	.short	0x0020
        /*0084*/ 	.byte	0x00, 0xf0, 0x21, 0x00


	//----- nvinfo : EIATTR_KPARAM_INFO
	.align		4
.L_4657:
        /*0088*/ 	.byte	0x04, 0x17
        /*008a*/ 	.short	(.L_4659 - .L_4658)
.L_4658:
        /*008c*/ 	.word	0x00000000
        /*0090*/ 	.short	0x0003
        /*0092*/ 	.short	0x0018
        /*0094*/ 	.byte	0x00, 0xf0, 0x21, 0x00


	//----- nvinfo : EIATTR_KPARAM_INFO
	.align		4
.L_4659:
        /*0098*/ 	.byte	0x04, 0x17
        /*009a*/ 	.short	(.L_4661 - .L_4660)
.L_4660:
        /*009c*/ 	.word	0x00000000
        /*00a0*/ 	.short	0x0002
        /*00a2*/ 	.short	0x0010
        /*00a4*/ 	.byte	0x00, 0xf0, 0x21, 0x00


	//----- nvinfo : EIATTR_KPARAM_INFO
	.align		4
.L_4661:
        /*00a8*/ 	.byte	0x04, 0x17
        /*00aa*/ 	.short	(.L_4663 - .L_4662)
.L_4662:
        /*00ac*/ 	.word	0x00000000
        /*00b0*/ 	.short	0x0001
        /*00b2*/ 	.short	0x0008
        /*00b4*/ 	.byte	0x00, 0xf0, 0x21, 0x00


	//----- nvinfo : EIATTR_KPARAM_INFO
	.align		4
.L_4663:
        /*00b8*/ 	.byte	0x04, 0x17
        /*00ba*/ 	.short	(.L_4665 - .L_4664)
.L_4664:
        /*00bc*/ 	.word	0x00000000
        /*00c0*/ 	.short	0x0000
        /*00c2*/ 	.short	0x0000
        /*00c4*/ 	.byte	0x00, 0xf0, 0x21, 0x00


	//----- nvinfo : EIATTR_SPARSE_MMA_MASK
	.align		4
.L_4665:
        /*00c8*/ 	.byte	0x03, 0x50
        /*00ca*/ 	.short	0x0000


	//----- nvinfo : EIATTR_MAXREG_COUNT
	.align		4
        /*00cc*/ 	.byte	0x03, 0x1b
        /*00ce*/ 	.short	0x00ff


	//----- nvinfo : EIATTR_NUM_BARRIERS
	.align		4
        /*00d0*/ 	.byte	0x02, 0x4c
        /*00d2*/ 	.byte	0x01
	.zero		1


	//----- nvinfo : EIATTR_MERCURY_ISA_VERSION
	.align		4
        /*00d4*/ 	.byte	0x03, 0x5f
        /*00d6*/ 	.short	0x0101


	//----- nvinfo : EIATTR_COOP_GROUP_MASK_REGIDS
	.align		4
        /*00d8*/ 	.byte	0x04, 0x29
        /*00da*/ 	.short	(.L_4667 - .L_4666)


	//   ....[0]....
.L_4666:
        /*00dc*/ 	.word	0xffffffff


	//   ....[1]....
        /*00e0*/ 	.word	0xffffffff


	//   ....[2]....
        /*00e4*/ 	.word	0xffffffff


	//   ....[3]....
        /*00e8*/ 	.word	0xffffffff


	//   ....[4]....
        /*00ec*/ 	.word	0xffffffff


	//   ....[5]....
        /*00f0*/ 	.word	0xffffffff


	//   ....[6]....
        /*00f4*/ 	.word	0xffffffff


	//   ....[7]....
        /*00f8*/ 	.word	0xffffffff


	//   ....[8]....
        /*00fc*/ 	.word	0xffffffff


	//   ....[9]....
        /*0100*/ 	.word	0xffffffff


	//   ....[10]....
        /*0104*/ 	.word	0xffffffff


	//   ....[11]....
        /*0108*/ 	.word	0xffffffff


	//   ....[12]....
        /*010c*/ 	.word	0xffffffff


	//   ....[13]....
        /*0110*/ 	.word	0xffffffff


	//   ....[14]....
        /*0114*/ 	.word	0xffffffff


	//   ....[15]....
        /*0118*/ 	.word	0xffffffff


	//   ....[16]....
        /*011c*/ 	.word	0xffffffff


	//   ....[17]....
        /*0120*/ 	.word	0xffffffff


	//   ....[18]....
        /*0124*/ 	.word	0xffffffff


	//   ....[19]....
        /*0128*/ 	.word	0xffffffff


	//   ....[20]....
        /*012c*/ 	.word	0xffffffff


	//   ....[21]....
        /*0130*/ 	.word	0xffffffff


	//   ....[22]....
        /*0134*/ 	.word	0xffffffff


	//   ....[23]....
        /*0138*/ 	.word	0xffffffff


	//   ....[24]....
        /*013c*/ 	.word	0xffffffff


	//   ....[25]....
        /*0140*/ 	.word	0xffffffff


	//   ....[26]....
        /*0144*/ 	.word	0xffffffff


	//   ....[27]....
        /*0148*/ 	.word	0xffffffff


	//   ....[28]....
        /*014c*/ 	.word	0xffffffff


	//   ....[29]....
        /*0150*/ 	.word	0xffffffff


	//   ....[30]....
        /*0154*/ 	.word	0xffffffff


	//   ....[31]....
        /*0158*/ 	.word	0xffffffff


	//   ....[32]....
        /*015c*/ 	.word	0xffffffff


	//   ....[33]....
        /*0160*/ 	.word	0xffffffff


	//   ....[34]....
        /*0164*/ 	.word	0xffffffff


	//   ....[35]....
        /*0168*/ 	.word	0xffffffff


	//   ....[36]....
        /*016c*/ 	.word	0xffffffff


	//   ....[37]....
        /*0170*/ 	.word	0xffffffff


	//   ....[38]....
        /*0174*/ 	.word	0xffffffff


	//   ....[39]....
        /*0178*/ 	.word	0xffffffff


	//   ....[40]....
        /*017c*/ 	.word	0xffffffff


	//   ....[41]....
        /*0180*/ 	.word	0xffffffff


	//   ....[42]....
        /*0184*/ 	.word	0xffffffff


	//   ....[43]....
        /*0188*/ 	.word	0xffffffff


	//   ....[44]....
        /*018c*/ 	.word	0xffffffff


	//   ....[45]....
        /*0190*/ 	.word	0xffffffff


	//   ....[46]....
        /*0194*/ 	.word	0xffffffff


	//   ....[47]....
        /*0198*/ 	.word	0xffffffff


	//   ....[48]....
        /*019c*/ 	.word	0xffffffff


	//   ....[49]....
        /*01a0*/ 	.word	0xffffffff


	//   ....[50]....
        /*01a4*/ 	.word	0xffffffff


	//   ....[51]....
        /*01a8*/ 	.word	0xffffffff


	//   ....[52]....
        /*01ac*/ 	.word	0xffffffff


	//   ....[53]....
        /*01b0*/ 	.word	0xffffffff


	//   ....[54]....
        /*01b4*/ 	.word	0xffffffff


	//   ....[55]....
        /*01b8*/ 	.word	0xffffffff


	//   ....[56]....
        /*01bc*/ 	.word	0xffffffff


	//   ....[57]....
        /*01c0*/ 	.word	0xffffffff


	//   ....[58]....
        /*01c4*/ 	.word	0xffffffff


	//   ....[59]....
        /*01c8*/ 	.word	0xffffffff


	//   ....[60]....
        /*01cc*/ 	.word	0xffffffff


	//   ....[61]....
        /*01d0*/ 	.word	0xffffffff


	//   ....[62]....
        /*01d4*/ 	.word	0xffffffff


	//   ....[63]....
        /*01d8*/ 	.word	0xffffffff


	//   ....[64]....
        /*01dc*/ 	.word	0xffffffff


	//   ....[65]....
        /*01e0*/ 	.word	0xffffffff


	//----- nvinfo : EIATTR_COOP_GROUP_INSTR_OFFSETS
	.align		4
.L_4667:
        /*01e4*/ 	.byte	0x04, 0x28
        /*01e6*/ 	.short	(.L_4669 - .L_4668)


	//   ....[0]....
.L_4668:
        /*01e8*/ 	.word	0x000001c0


	//   ....[1]....
        /*01ec*/ 	.word	0x000009e0


	//   ....[2]....
        /*01f0*/ 	.word	0x00000a10


	//   ....[3]....
        /*01f4*/ 	.word	0x00000a90


	//   ....[4]....
        /*01f8*/ 	.word	0x00000aa0


	//   ....[5]....
        /*01fc*/ 	.word	0x00000af0


	//   ....[6]....
        /*0200*/ 	.word	0x00000b00


	//   ....[7]....
        /*0204*/ 	.word	0x00000b50


	//   ....[8]....
        /*0208*/ 	.word	0x00000b60


	//   ....[9]....
        /*020c*/ 	.word	0x00000bb0


	//   ....[10]....
        /*0210*/ 	.word	0x00000bc0


	//   ....[11]....
        /*0214*/ 	.word	0x00000c80


	//   ....[12]....
        /*0218*/ 	.word	0x00000cb0


	//   ....[13]....
        /*021c*/ 	.word	0x00000d30


	//   ....[14]....
        /*0220*/ 	.word	0x00000d40


	//   ....[15]....
        /*0224*/ 	.word	0x00000d90


	//   ....[16]....
        /*0228*/ 	.word	0x00000da0


	//   ....[17]....
        /*022c*/ 	.word	0x00000df0


	//   ....[18]....
        /*0230*/ 	.word	0x00000e00


	//   ....[19]....
        /*0234*/ 	.word	0x00000e60


	//   ....[20]....
        /*0238*/ 	.word	0x00000e80


	//   ....[21]....
        /*023c*/ 	.word	0x00001000


	//   ....[22]....
        /*0240*/ 	.word	0x00001010


	//   ....[23]....
        /*0244*/ 	.word	0x00001060


	//   ....[24]....
        /*0248*/ 	.word	0x00001070


	//   ....[25]....
        /*024c*/ 	.word	0x000010c0


	//   ....[26]....
        /*0250*/ 	.word	0x000010d0


	//   ....[27]....
        /*0254*/ 	.word	0x00001120


	//   ....[28]....
        /*0258*/ 	.word	0x00001130


	//   ....[29]....
        /*025c*/ 	.word	0x00001180


	//   ....[30]....
        /*0260*/ 	.word	0x00001190


	//   ....[31]....
        /*0264*/ 	.word	0x00001920


	//   ....[32]....
        /*0268*/ 	.word	0x00001940


	//   ....[33]....
        /*026c*/ 	.word	0x00001990


	//   ....[34]....
        /*0270*/ 	.word	0x000019a0


	//   ....[35]....
        /*0274*/ 	.word	0x000019f0


	//   ....[36]....
        /*0278*/ 	.word	0x00001a00


	//   ....[37]....
        /*027c*/ 	.word	0x00001a60


	//   ....[38]....
        /*0280*/ 	.word	0x00001a90


	//   ....[39]....
        /*0284*/ 	.word	0x00001ae0


	//   ....[40]....
        /*0288*/ 	.word	0x00001af0


	//   ....[41]....
        /*028c*/ 	.word	0x00001bb0


	//   ....[42]....
        /*0290*/ 	.word	0x00001bd0


	//   ....[43]....
        /*0294*/ 	.word	0x00001c20


	//   ....[44]....
        /*0298*/ 	.word	0x00001c30


	//   ....[45]....
        /*029c*/ 	.word	0x00001c80


	//   ....[46]....
        /*02a0*/ 	.word	0x00001c90


	//   ....[47]....
        /*02a4*/ 	.word	0x00001ce0


	//   ....[48]....
        /*02a8*/ 	.word	0x00001cf0


	//   ....[49]....
        /*02ac*/ 	.word	0x00001d60


	//   ....[50]....
        /*02b0*/ 	.word	0x00001d90


	//   ....[51]....
        /*02b4*/ 	.word	0x00001f00


	//   ....[52]....
        /*02b8*/ 	.word	0x00001f10


	//   ....[53]....
        /*02bc*/ 	.word	0x00001f60


	//   ....[54]....
        /*02c0*/ 	.word	0x00001f70


	//   ....[55]....
        /*02c4*/ 	.word	0x00001fc0


	//   ....[56]....
        /*02c8*/ 	.word	0x00001fd0


	//   ....[57]....
        /*02cc*/ 	.word	0x00002020


	//   ....[58]....
        /*02d0*/ 	.word	0x00002030


	//   ....[59]....
        /*02d4*/ 	.word	0x00002080


	//   ....[60]....
        /*02d8*/ 	.word	0x00002090


	//   ....[61]....
        /*02dc*/ 	.word	0x000022b0


	//   ....[62]....
        /*02e0*/ 	.word	0x00002310


	//   ....[63]....
        /*02e4*/ 	.word	0x00002330


	//   ....[64]....
        /*02e8*/ 	.word	0x00002360


	//   ....[65]....
        /*02ec*/ 	.word	0x00002390


	//----- nvinfo : EIATTR_EXIT_INSTR_OFFSETS
	.align		4
.L_4669:
        /*02f0*/ 	.byte	0x04, 0x1c
        /*02f2*/ 	.short	(.L_4671 - .L_4670)


	//   ....[0]....
.L_4670:
        /*02f4*/ 	.word	0x00002660


	//----- nvinfo : EIATTR_CRS_STACK_SIZE
	.align		4
.L_4671:
        /*02f8*/ 	.byte	0x04, 0x1e
        /*02fa*/ 	.short	(.L_4673 - .L_4672)
.L_4672:
        /*02fc*/ 	.word	0x00000000


	//----- nvinfo : EIATTR_CBANK_PARAM_SIZE
	.align		4
.L_4673:
        /*0300*/ 	.byte	0x03, 0x19
        /*0302*/ 	.short	0x0060


	//----- nvinfo : EIATTR_PARAM_CBANK
	.align		4
        /*0304*/ 	.byte	0x04, 0x0a
        /*0306*/ 	.short	(.L_4675 - .L_4674)
	.align		4
.L_4674:
        /*0308*/ 	.word	index@(.nv.constant0._ZN4vllm3moe44grouped_topk_fused_small_expert_count_kernelIf6__halfiLNS0_11ScoringFuncE1ELi512ELb0ELi22EEEvPT_PfPT1_PKT0_llllllbd)
        /*030c*/ 	.short	0x0210
        /*030e*/ 	.short	0x0060


	//----- nvinfo : EIATTR_SW_WAR
	.align		4
.L_4675:
        /*0310*/ 	.byte	0x04, 0x36
        /*0312*/ 	.short	(.L_4677 - .L_4676)
.L_4676:
        /*0314*/ 	.word	0x00000008
.L_4677:


//--------------------- .nv.info._ZN4vllm3moe44grouped_topk_fused_small_expert_count_kernelIf6__halfiLNS0_11ScoringFuncE1ELi256ELb1ELi8EEEvPT_PfPT1_PKT0_llllllbd --------------------------
	.section	.nv.info._ZN4vllm3moe44grouped_topk_fused_small_expert_count_kernelIf6__halfiLNS0_11ScoringFuncE1ELi256ELb1ELi8EEEvPT_PfPT1_PKT0_llllllbd,"",@"SHT_CUDA_INFO"
	.sectionflags	@""
	.align	4


	//----- nvinfo : EIATTR_CUDA_API_VERSION
	.align		4
        /*0000*/ 	.byte	0x04, 0x37
        /*0002*/ 	.short	(.L_4679 - .L_4678)
.L_4678:
        /*0004*/ 	.word	0x00000082


	//----- nvinfo : EIATTR_KPARAM_INFO
	.align		4
.L_4679:
        /*0008*/ 	.byte	0x04, 0x17
        /*000a*/ 	.short	(.L_4681 - .L_4680)
.L_4680:
        /*000c*/ 	.word	0x00000000
        /*0010*/ 	.short	0x000b
        /*0012*/ 	.short	0x0058
        /*0014*/ 	.byte	0x00, 0xf0, 0x21, 0x00


	//----- nvinfo : EIATTR_KPARAM_INFO
	.align		4
.L_4681:
        /*0018*/ 	.byte	0x04, 0x17
        /*001a*/ 	.short	(.L_4683 - .L_4682)
.L_4682:
        /*001c*/ 	.word	0x00000000
        /*0020*/ 	.short	0x000a
        /*0022*/ 	.short	0x0050
        /*0024*/ 	.byte	0x00, 0xf0, 0x05, 0x00


	//----- nvinfo : EIATTR_KPARAM_INFO
	.align		4
.L_4683:
        /*0028*/ 	.byte	0x04, 0x17
        /*002a*/ 	.short	(.L_4685 - .L_4684)
.L_4684:
        /*002c*/ 	.word	0x00000000
        /*0030*/ 	.short	0x0009
        /*0032*/ 	.short	0x0048
        /*0034*/ 	.byte	0x00, 0xf0, 0x21, 0x00


	//----- nvinfo : EIATTR_KPARAM_INFO
	.align		4
.L_4685:
        /*0038*/ 	.byte	0x04, 0x17
        /*003a*/ 	.short	(.L_4687 - .L_4686)
.L_4686:
        /*003c*/ 	.word	0x00000000
        /*0040*/ 	.short	0x0008
        /*0042*/ 	.short	0x0040
        /*0044*/ 	.byte	0x00, 0xf0, 0x21, 0x00


	//----- nvinfo : EIATTR_KPARAM_INFO
	.align		4
.L_4687:
        /*0048*/ 	.byte	0x04, 0x17
        /*004a*/ 	.short	(.L_4689 - .L_4688)
.L_4688:
        /*004c*/ 	.word	0x00000000
        /*0050*/ 	.short	0x0007
        /*0052*/ 	.short	0x0038
        /*0054*/ 	.byte	0x00, 0xf0, 0x21, 0x00


	//----- nvinfo : EIATTR_KPARAM_INFO
	.align		4
.L_4689:
        /*0058*/ 	.byte	0x04, 0x17
        /*005a*/ 	.short	(.L_4691 - .L_4690)
.L_4690:
        /*005c*/ 	.word	0x00000000
        /*0060*/ 	.short	0x0006
        /*0062*/ 	.short	0x0030
        /*0064*/ 	.byte	0x00, 0xf0, 0x21, 0x00


	//----- nvinfo : EIATTR_KPARAM_INFO
	.align		4
.L_4691:
        /*0068*/ 	.byte	0x04, 0x17
        /*006a*/ 	.short	(.L_4693 - .L_4692)
.L_4692:
        /*006c*/ 	.word	0x00000000
        /*0070*/ 	.short	0x0005
        /*0072*/ 	.short	0x0028
        /*0074*/ 	.byte	0x00, 0xf0, 0x21, 0x00


	//----- nvinfo : EIATTR_KPARAM_INFO
	.align		4
.L_4693:
        /*0078*/ 	.byte	0x04, 0x17
        /*007a*/ 	.short	(.L_4695 - .L_4694)
.L_4694:
        /*007c*/ 	.word	0x00000000
        /*0080*/ 	.short	0x0004
        /*0082*/ 	.short	0x0020
        /*0084*/ 	.byte	0x00, 0xf0, 0x21, 0x00


	//----- nvinfo : EIATTR_KPARAM_INFO
	.align		4
.L_4695:
        /*0088*/ 	.byte	0x04, 0x17
        /*008a*/ 	.short	(.L_4697 - .L_4696)
.L_4696:
        /*008c*/ 	.word	0x00000000
        /*0090*/ 	.short	0x0003
        /*0092*/ 	.short	0x0018
        /*0094*/ 	.byte	0x00, 0xf0, 0x21, 0x00


	//----- nvinfo : EIATTR_KPARAM_INFO
	.align		4
.L_4697:
        /*0098*/ 	.byte	0x04, 0x17
        /*009a*/ 	.short	(.L_4699 - .L_4698)
.L_4698:
        /*009c*/ 	.word	0x00000000
        /*00a0*/ 	.short	0x0002
        /*00a2*/ 	.short	0x0010
        /*00a4*/ 	.byte	0x00, 0xf0, 0x21, 0x00


	//----- nvinfo : EIATTR_KPARAM_INFO
	.align		4
.L_4699:
        /*00a8*/ 	.byte	0x04, 0x17
        /*00aa*/ 	.short	(.L_4701 - .L_4700)
.L_4700:
        /*00ac*/ 	.word	0x00000000
        /*00b0*/ 	.short	0x0001
        /*00b2*/ 	.short	0x0008
        /*00b4*/ 	.byte	0x00, 0xf0, 0x21, 0x00


	//----- nvinfo : EIATTR_KPARAM_INFO
	.align		4
.L_4701:
        /*00b8*/ 	.byte	0x04, 0x17
        /*00ba*/ 	.short	(.L_4703 - .L_4702)
.L_4702:
        /*00bc*/ 	.word	0x00000000
        /*00c0*/ 	.short	0x0000
        /*00c2*/ 	.short	0x0000
        /*00c4*/ 	.byte	0x00, 0xf0, 0x21, 0x00


	//----- nvinfo : EIATTR_SPARSE_MMA_MASK
	.align		4
.L_4703:
        /*00c8*/ 	.byte	0x03, 0x50
        /*00ca*/ 	.short	0x0000


	//----- nvinfo : EIATTR_MAXREG_COUNT
	.align		4
        /*00cc*/ 	.byte	0x03, 0x1b
        /*00ce*/ 	.short	0x00ff


	//----- nvinfo : EIATTR_NUM_BARRIERS
	.align		4
        /*00d0*/ 	.byte	0x02, 0x4c
        /*00d2*/ 	.byte	0x01
	.zero		1


	//----- nvinfo : EIATTR_MERCURY_ISA_VERSION
	.align		4
        /*00d4*/ 	.byte	0x03, 0x5f
        /*00d6*/ 	.short	0x0101


	//----- nvinfo : EIATTR_COOP_GROUP_MASK_REGIDS
	.align		4
        /*00d8*/ 	.byte	0x04, 0x29
        /*00da*/ 	.short	(.L_4705 - .L_4704)


	//   ....[0]....
.L_4704:
        /*00dc*/ 	.word	0xffffffff


	//   ....[1]....
        /*00e0*/ 	.word	0xffffffff


	//   ....[2]....
        /*00e4*/ 	.word	0xffffffff


	//   ....[3]....
        /*00e8*/ 	.word	0xffffffff


	//   ....[4]....
        /*00ec*/ 	.word	0xffffffff


	//   ....[5]....
        /*00f0*/ 	.word	0xffffffff


	//   ....[6]....
        /*00f4*/ 	.word	0xffffffff


	//   ....[7]....
        /*00f8*/ 	.word	0xffffffff


	//   ....[8]....
        /*00fc*/ 	.word	0xffffffff


	//   ....[9]....
        /*0100*/ 	.word	0xffffffff


	//   ....[10]....
        /*0104*/ 	.word	0xffffffff


	//   ....[11]....
        /*0108*/ 	.word	0xffffffff


	//   ....[12]....
        /*010c*/ 	.word	0xffffffff


	//   ....[13]....
        /*0110*/ 	.word	0xffffffff


	//   ....[14]....
        /*0114*/ 	.word	0xffffffff


	//   ....[15]....
        /*0118*/ 	.word	0xffffffff


	//   ....[16]....
        /*011c*/ 	.word	0xffffffff


	//   ....[17]....
        /*0120*/ 	.word	0xffffffff


	//   ....[18]....
        /*0124*/ 	.word	0xffffffff


	//   ....[19]....
        /*0128*/ 	.word	0xffffffff


	//   ....[20]....
        /*012c*/ 	.word	0xffffffff


	//   ....[21]....
        /*0130*/ 	.word	0xffffffff


	//   ....[22]....
        /*0134*/ 	.word	0xffffffff


	//   ....[23]....
        /*0138*/ 	.word	0xffffffff


	//   ....[24]....
        /*013c*/ 	.word	0xffffffff


	//   ....[25]....
        /*0140*/ 	.word	0xffffffff


	//   ....[26]....
        /*0144*/ 	.word	0xffffffff


	//   ....[27]....
        /*0148*/ 	.word	0xffffffff


	//   ....[28]....
        /*014c*/ 	.word	0xffffffff


	//   ....[29]....
        /*0150*/ 	.word	0xffffffff


	//   ....[30]....
        /*0154*/ 	.word	0xffffffff


	//   ....[31]....
        /*0158*/ 	.word	0xffffffff


	//   ....[32]....
        /*015c*/ 	.word	0xffffffff


	//   ....[33]....
        /*0160*/ 	.word	0xffffffff


	//   ....[34]....
        /*0164*/ 	.word	0xffffffff


	//   ....[35]....
        /*0168*/ 	.word	0xffffffff


	//   ....[36]....
        /*016c*/ 	.word	0xffffffff


	//   ....[37]....
        /*0170*/ 	.word	0xffffffff


	//   ....[38]....
        /*0174*/ 	.word	0xffffffff


	//   ....[39]....
        /*0178*/ 	.word	0xffffffff


	//   ....[40]....
        /*017c*/ 	.word	0xffffffff


	//   ....[41]....
        /*0180*/ 	.word	0xffffffff


	//   ....[42]....
        /*0184*/ 	.word	0xffffffff


	//   ....[43]....
        /*0188*/ 	.word	0xffffffff


	//   ....[44]....
        /*018c*/ 	.word	0xffffffff


	//   ....[45]....
        /*0190*/ 	.word	0xffffffff


	//   ....[46]....
        /*0194*/ 	.word	0xffffffff


	//   ....[47]....
        /*0198*/ 	.word	0xffffffff


	//   ....[48]....
        /*019c*/ 	.word	0xffffffff


	//   ....[49]....
        /*01a0*/ 	.word	0xffffffff


	//   ....[50]....
        /*01a4*/ 	.word	0xffffffff


	//   ....[51]....
        /*01a8*/ 	.word	0xffffffff


	//   ....[52]....
        /*01ac*/ 	.word	0xffffffff


	//   ....[53]....
        /*01b0*/ 	.word	0xffffffff


	//   ....[54]....
        /*01b4*/ 	.word	0xffffffff


	//   ....[55]....
        /*01b8*/ 	.word	0xffffffff


	//   ....[56]....
        /*01bc*/ 	.word	0xffffffff


	//   ....[57]....
        /*01c0*/ 	.word	0xffffffff


	//   ....[58]....
        /*01c4*/ 	.word	0xffffffff


	//   ....[59]....
        /*01c8*/ 	.word	0xffffffff


	//   ....[60]....
        /*01cc*/ 	.word	0xffffffff


	//   ....[61]....
        /*01d0*/ 	.word	0xffffffff


	//   ....[62]....
        /*01d4*/ 	.word	0xffffffff


	//   ....[63]....
        /*01d8*/ 	.word	0xffffffff


	//   ....[64]....
        /*01dc*/ 	.word	0xffffffff


	//   ....[65]....
        /*01e0*/ 	.word	0xffffffff


	//   ....[66]....
        /*01e4*/ 	.word	0xffffffff


	//   ....[67]....
        /*01e8*/ 	.word	0xffffffff


	//   ....[68]....
        /*01ec*/ 	.word	0xffffffff


	//   ....[69]....
        /*01f0*/ 	.word	0xffffffff


	//   ....[70]....
        /*01f4*/ 	.word	0xffffffff


	//   ....[71]....
        /*01f8*/ 	.word	0xffffffff


	//   ....[72]....
        /*01fc*/ 	.word	0xffffffff


	//   ....[73]....
        /*0200*/ 	.word	0xffffffff


	//   ....[74]....
        /*0204*/ 	.word	0xffffffff


	//   ....[75]....
        /*0208*/ 	.word	0xffffffff


	//   ....[76]....
        /*020c*/ 	.word	0xffffffff


	//   ....[77]....
        /*0210*/ 	.word	0xffffffff


	//   ....[78]....
        /*0214*/ 	.word	0xffffffff


	//   ....[79]....
        /*0218*/ 	.word	0xffffffff


	//   ....[80]....
        /*021c*/ 	.word	0xffffffff


	//   ....[81]....
        /*0220*/ 	.word	0xffffffff


	//   ....[82]....
        /*0224*/ 	.word	0xffffffff


	//   ....[83]....
        /*0228*/ 	.word	0xffffffff


	//   ....[84]....
        /*022c*/ 	.word	0xffffffff


	//   ....[85]....
        /*0230*/ 	.word	0xffffffff


	//   ....[86]....
        /*0234*/ 	.word	0xffffffff


	//   ....[87]....
        /*0238*/ 	.word	0xffffffff


	//   ....[88]....
        /*023c*/ 	.word	0xffffffff


	//   ....[89]....
        /*0240*/ 	.word	0xffffffff


	//   ....[90]....
        /*0244*/ 	.word	0xffffffff


	//   ....[91]....
        /*0248*/ 	.word	0xffffffff


	//----- nvinfo : EIATTR_COOP_GROUP_INSTR_OFFSETS
	.align		4
.L_4705:
        /*024c*/ 	.byte	0x04, 0x28
        /*024e*/ 	.short	(.L_4707 - .L_4706)


	//   ....[0]....
.L_4706:
        /*0250*/ 	.word	0x00000060


	//   ....[1]....
        /*0254*/ 	.word	0x00000280


	//   ....[2]....
        /*0258*/ 	.word	0x00000300


	//   ....[3]....
        /*025c*/ 	.word	0x00000340


	//   ....[4]....
        /*0260*/ 	.word	0x00000350


	//   ....[5]....
        /*0264*/ 	.word	0x000003a0


	//   ....[6]....
        /*0268*/ 	.word	0x000003b0


	//   ....[7]....
        /*026c*/ 	.word	0x00000410


	//   ....[8]....
        /*0270*/ 	.word	0x00000420


	//   ....[9]....
        /*0274*/ 	.word	0x00000470


	//   ....[10]....
        /*0278*/ 	.word	0x00000480


	//   ....[11]....
        /*027c*/ 	.word	0x00000520


	//   ....[12]....
        /*0280*/ 	.word	0x00000560


	//   ....[13]....
        /*0284*/ 	.word	0x00000570


	//   ....[14]....
        /*0288*/ 	.word	0x000005d0


	//   ....[15]....
        /*028c*/ 	.word	0x000005e0


	//   ....[16]....
        /*0290*/ 	.word	0x00000640


	//   ....[17]....
        /*0294*/ 	.word	0x00000650


	//   ....[18]....
        /*0298*/ 	.word	0x000006f0


	//   ....[19]....
        /*029c*/ 	.word	0x00000720


	//   ....[20]....
        /*02a0*/ 	.word	0x000009a0


	//   ....[21]....
        /*02a4*/ 	.word	0x000009b0


	//   ....[22]....
        /*02a8*/ 	.word	0x00000a00


	//   ....[23]....
        /*02ac*/ 	.word	0x00000a10


	//   ....[24]....
        /*02b0*/ 	.word	0x00000a60


	//   ....[25]....
        /*02b4*/ 	.word	0x00000a70


	//   ....[26]....
        /*02b8*/ 	.word	0x00000ac0


	//   ....[27]....
        /*02bc*/ 	.word	0x00000ad0


	//   ....[28]....
        /*02c0*/ 	.word	0x00000b20


	//   ....[29]....
        /*02c4*/ 	.word	0x00000b30


	//   ....[30]....
        /*02c8*/ 	.word	0x00000bd0


	//   ....[31]....
        /*02cc*/ 	.word	0x00000c10


	//   ....[32]....
        /*02d0*/ 	.word	0x00000c20


	//   ....[33]....
        /*02d4*/ 	.word	0x00000c70


	//   ....[34]....
        /*02d8*/ 	.word	0x00000c80


	//   ....[35]....
        /*02dc*/ 	.word	0x00000cd0


	//   ....[36]....
        /*02e0*/ 	.word	0x00000ce0


	//   ....[37]....
        /*02e4*/ 	.word	0x00000d30


	//   ....[38]....
        /*02e8*/ 	.word	0x00000d40


	//   ....[39]....
        /*02ec*/ 	.word	0x00000dc0


	//   ....[40]....
        /*02f0*/ 	.word	0x00000e00


	//   ....[41]....
        /*02f4*/ 	.word	0x00000e10


	//   ....[42]....
        /*02f8*/ 	.word	0x00000e60


	//   ....[43]....
        /*02fc*/ 	.word	0x00000e70


	//   ....[44]....
        /*0300*/ 	.word	0x00000ec0


	//   ....[45]....
        /*0304*/ 	.word	0x00000ed0


	//   ....[46]....
        /*0308*/ 	.word	0x00000f20


	//   ....[47]....
        /*030c*/ 	.word	0x00000f30


	//   ....[48]....
        /*0310*/ 	.word	0x00000fb0


	//   ....[49]....
        /*0314*/ 	.word	0x00000ff0


	//   ....[50]....
        /*0318*/ 	.word	0x00001000


	//   ....[51]....
        /*031c*/ 	.word	0x00001050


	//   ....[52]....
        /*0320*/ 	.word	0x00001060


	//   ....[53]....
        /*0324*/ 	.word	0x000010c0


	//   ....[54]....
        /*0328*/ 	.word	0x000010d0


	//   ....[55]....
        /*032c*/ 	.word	0x00001180


	//   ....[56]....
        /*0330*/ 	.word	0x000011d0


	//   ....[57]....
        /*0334*/ 	.word	0x00001930


	//   ....[58]....
        /*0338*/ 	.word	0x00001960


	//   ....[59]....
        /*033c*/ 	.word	0x000019e0


	//   ....[60]....
        /*0340*/ 	.word	0x000019f0


	//   ....[61]....
        /*0344*/ 	.word	0x00001a40


	//   ....[62]....
        /*0348*/ 	.word	0x00001a50


	//   ....[63]....
        /*034c*/ 	.word	0x00001aa0


	//   ....[64]....
        /*0350*/ 	.word	0x00001ab0


	//   ....[65]....
        /*0354*/ 	.word	0x00001b00


	//   ....[66]....
        /*0358*/ 	.word	0x00001b10


	//   ....[67]....
        /*035c*/ 	.word	0x00001bc0


	//   ....[68]....
        /*0360*/ 	.word	0x00001bf0


	//   ....[69]....
        /*0364*/ 	.word	0x00001c70


	//   ....[70]....
        /*0368*/ 	.word	0x00001c80


	//   ....[71]....
        /*036c*/ 	.word	0x00001cd0


	//   ....[72]....
        /*0370*/ 	.word	0x00001ce0


	//   ....[73]....
        /*0374*/ 	.word	0x00001d30


	//   ....[74]....
        /*0378*/ 	.word	0x00001d40


	//   ....[75]....
        /*037c*/ 	.word	0x00001db0


	//   ....[76]....
        /*0380*/ 	.word	0x00001dc0


	//   ....[77]....
        /*0384*/ 	.word	0x00001eb0


	//   ....[78]....
        /*0388*/ 	.word	0x00001ec0


	//   ....[79]....
        /*038c*/ 	.word	0x00001f10


	//   ....[80]....
        /*0390*/ 	.word	0x00001f20


	//   ....[81]....
        /*0394*/ 	.word	0x00001f70


	//   ....[82]....
        /*0398*/ 	.word	0x00001f80


	//   ....[83]....
        /*039c*/ 	.word	0x00001fd0


	//   ....[84]....
        /*03a0*/ 	.word	0x00001fe0


	//   ....[85]....
        /*03a4*/ 	.word	0x00002030


	//   ....[86]....
        /*03a8*/ 	.word	0x00002040


	//   ....[87]....
        /*03ac*/ 	.word	0x00002230


	//   ....[88]....
        /*03b0*/ 	.word	0x00002290


	//   ....[89]....
        /*03b4*/ 	.word	0x000022b0


	//   ....[90]....
        /*03b8*/ 	.word	0x000022e0


	//   ....[91]....
        /*03bc*/ 	.word	0x00002310


	//----- nvinfo : EIATTR_EXIT_INSTR_OFFSETS
	.align		4
.L_4707:
        /*03c0*/ 	.byte	0x04, 0x1c
        /*03c2*/ 	.short	(.L_4709 - .L_4708)


	//   ....[0]....
.L_4708:
        /*03c4*/ 	.word	0x000000a0


	//   ....[1]....
        /*03c8*/ 	.word	0x000025e0


	//----- nvinfo : EIATTR_CRS_STACK_SIZE
	.align		4
.L_4709:
        /*03cc*/ 	.byte	0x04, 0x1e
        /*03ce*/ 	.short	(.L_4711 - .L_4710)
.L_4710:
        /*03d0*/ 	.word	0x00000000


	//----- nvinfo : EIATTR_CBANK_PARAM_SIZE
	.align		4
.L_4711:
        /*03d4*/ 	.byte	0x03, 0x19
        /*03d6*/ 	.short	0x0060


	//----- nvinfo : EIATTR_PARAM_CBANK
	.align		4
        /*03d8*/ 	.byte	0x04, 0x0a
        /*03da*/ 	.short	(.L_4713 - .L_4712)
	.align		4
.L_4712:
        /*03dc*/ 	.word	index@(.nv.constant0._ZN4vllm3moe44grouped_topk_fused_small_expert_count_kernelIf6__halfiLNS0_11ScoringFuncE1ELi256ELb1ELi8EEEvPT_PfPT1_PKT0_llllllbd)
        /*03e0*/ 	.short	0x0210
        /*03e2*/ 	.short	0x0060


	//----- nvinfo : EIATTR_SW_WAR
	.align		4
.L_4713:
        /*03e4*/ 	.byte	0x04, 0x36
        /*03e6*/ 	.short	(.L_4715 - .L_4714)
.L_4714:
        /*03e8*/ 	.word	0x00000008
.L_4715:


//--------------------- .nv.info._ZN4vllm3moe25grouped_topk_fused_kernelIffiLNS0_11ScoringFuncE1EEEvPT_PfPT1_PKT0_lllllbd --------------------------
	.section	.nv.info._ZN4vllm3moe25grouped_topk_fused_kernelIffiLNS0_11ScoringFuncE1EEEvPT_PfPT1_PKT0_lllllbd,"",@"SHT_CUDA_INFO"
	.sectionflags	@""
	.align	4


	//----- nvinfo : EIATTR_CUDA_API_VERSION
	.align		4
        /*0000*/ 	.byte	0x04, 0x37
        /*0002*/ 	.short	(.L_4717 - .L_4716)
.L_4716:
        /*0004*/ 	.word	0x00000082


	//----- nvinfo : EIATTR_KPARAM_INFO
	.align		4
.L_4717:
        /*0008*/ 	.byte	0x04, 0x17
        /*000a*/ 	.short	(.L_4719 - .L_4718)
.L_4718:
        /*000c*/ 	.word	0x00000000
        /*0010*/ 	.short	0x000a
        /*0012*/ 	.short	0x0050
        /*0014*/ 	.byte	0x00, 0xf0, 0x21, 0x00


	//----- nvinfo : EIATTR_KPARAM_INFO
	.align		4
.L_4719:
        /*0018*/ 	.byte	0x04, 0x17
        /*001a*/ 	.short	(.L_4721 - .L_4720)
.L_4720:
        /*001c*/ 	.word	0x00000000
        /*0020*/ 	.short	0x0009
        /*0022*/ 	.short	0x0048
        /*0024*/ 	.byte	0x00, 0xf0, 0x05, 0x00


	//----- nvinfo : EIATTR_KPARAM_INFO
	.align		4
.L_4721:
        /*0028*/ 	.byte	0x04, 0x17
        /*002a*/ 	.short	(.L_4723 - .L_4722)
.L_4722:
        /*002c*/ 	.word	0x00000000
        /*0030*/ 	.short	0x0008
        /*0032*/ 	.short	0x0040
        /*0034*/ 	.byte	0x00, 0xf0, 0x21, 0x00


	//----- nvinfo : EIATTR_KPARAM_INFO
	.align		4
.L_4723:
        /*0038*/ 	.byte	0x04, 0x17
        /*003a*/ 	.short	(.L_4725 - .L_4724)
.L_4724:
        /*003c*/ 	.word	0x00000000
        /*0040*/ 	.short	0x0007
        /*0042*/ 	.short	0x0038
        /*0044*/ 	.byte	0x00, 0xf0, 0x21, 0x00


	//----- nvinfo : EIATTR_KPARAM_INFO
	.align		4
.L_4725:
        /*0048*/ 	.byte	0x04, 0x17
        /*004a*/ 	.short	(.L_4727 - .L_4726)
.L_4726:
        /*004c*/ 	.word	0x00000000
        /*0050*/ 	.short	0x0006
        /*0052*/ 	.short	0x0030
        /*0054*/ 	.byte	0x00, 0xf0, 0x21, 0x00


	//----- nvinfo : EIATTR_KPARAM_INFO
	.align		4
.L_4727:
        /*0058*/ 	.byte	0x04, 0x17
        /*005a*/ 	.short	(.L_4729 - .L_4728)
.L_4728:
        /*005c*/ 	.word	0x00000000
        /*0060*/ 	.short	0x0005
        /*0062*/ 	.short	0x0028
        /*0064*/ 	.byte	0x00, 0xf0, 0x21, 0x00


	//----- nvinfo : EIATTR_KPARAM_INFO
	.align		4
.L_4729:
        /*0068*/ 	.byte	0x04, 0x17
        /*006a*/ 	.short	(.L_4731 - .L_4730)
.L_4730:
        /*006c*/ 	.word	0x00000000
        /*0070*/ 	.short	0x0004
        /*0072*/ 	.short	0x0020
        /*0074*/ 	.byte	0x00, 0xf0, 0x21, 0x00


	//----- nvinfo : EIATTR_KPARAM_INFO
	.align		4
.L_4731:
        /*0078*/ 	.byte	0x04, 0x17
        /*007a*/ 	.short	(.L_4733 - .L_4732)
.L_4732:
        /*007c*/ 	.word	0x00000000
        /*0080*/ 	.short	0x0003
        /*0082*/ 	.short	0x0018
        /*0084*/ 	.byte	0x00, 0xf0, 0x21, 0x00


	//----- nvinfo : EIATTR_KPARAM_INFO
	.align		4
.L_4733:
        /*0088*/ 	.byte	0x04, 0x17
        /*008a*/ 	.short	(.L_4735 - .L_4734)
.L_4734:
        /*008c*/ 	.word	0x00000000
        /*0090*/ 	.short	0x0002
        /*0092*/ 	.short	0x0010
        /*0094*/ 	.byte	0x00, 0xf0, 0x21, 0x00


	//----- nvinfo : EIATTR_KPARAM_INFO
	.align		4
.L_4735:
        /*0098*/ 	.byte	0x04, 0x17
        /*009a*/ 	.short	(.L_4737 - .L_4736)
.L_4736:
        /*009c*/ 	.word	0x00000000
        /*00a0*/ 	.short	0x0001
        /*00a2*/ 	.short	0x0008
        /*00a4*/ 	.byte	0x00, 0xf0, 0x21, 0x00


	//----- nvinfo : EIATTR_KPARAM_INFO
	.align		4
.L_4737:
        /*00a8*/ 	.byte	0x04, 0x17
        /*00aa*/ 	.short	(.L_4739 - .L_4738)
.L_4738:
        /*00ac*/ 	.word	0x00000000
        /*00b0*/ 	.short	0x0000
        /*00b2*/ 	.short	0x0000
        /*00b4*/ 	.byte	0x00, 0xf0, 0x21, 0x00


	//----- nvinfo : EIATTR_SPARSE_MMA_MASK
	.align		4
.L_4739:
        /*00b8*/ 	.byte	0x03, 0x50
        /*00ba*/ 	.short	0x0000


	//----- nvinfo : EIATTR_MAXREG_COUNT
	.align		4
        /*00bc*/ 	.byte	0x03, 0x1b
        /*00be*/ 	.short	0x00ff


	//----- nvinfo : EIATTR_NUM_BARRIERS
	.align		4
        /*00c0*/ 	.byte	0x02, 0x4c
        /*00c2*/ 	.byte	0x01
	.zero		1


	//----- nvinfo : EIATTR_MERCURY_ISA_VERSION
	.align		4
        /*00c4*/ 	.byte	0x03, 0x5f
        /*00c6*/ 	.short	0x0101


	//----- nvinfo : EIATTR_COOP_GROUP_MASK_REGIDS
	.align		4
        /*00c8*/ 	.byte	0x04, 0x29
        /*00ca*/ 	.short	(.L_4741 - .L_4740)


	//   ....[0]....
.L_4740:
        /*00cc*/ 	.word	0xffffffff


	//   ....[1]....
        /*00d0*/ 	.word	0xffffffff


	//   ....[2]....
        /*00d4*/ 	.word	0xffffffff


	//   ....[3]....
        /*00d8*/ 	.word	0xffffffff


	//   ....[4]....
        /*00dc*/ 	.word	0xffffffff


	//   ....[5]....
        /*00e0*/ 	.word	0xffffffff


	//   ....[6]....
        /*00e4*/ 	.word	0xffffffff


	//   ....[7]....
        /*00e8*/ 	.word	0xffffffff


	//   ....[8]....
        /*00ec*/ 	.word	0xffffffff


	//   ....[9]....
        /*00f0*/ 	.word	0xffffffff


	//   ....[10]....
        /*00f4*/ 	.word	0xffffffff


	//   ....[11]....
        /*00f8*/ 	.word	0xffffffff


	//   ....[12]....
        /*00fc*/ 	.word	0xffffffff


	//   ....[13]....
        /*0100*/ 	.word	0xffffffff


	//   ....[14]....
        /*0104*/ 	.word	0xffffffff


	//   ....[15]....
        /*0108*/ 	.word	0xffffffff


	//   ....[16]....
        /*010c*/ 	.word	0xffffffff


	//   ....[17]....
        /*0110*/ 	.word	0xffffffff


	//   ....[18]....
        /*0114*/ 	.word	0xffffffff


	//   ....[19]....
        /*0118*/ 	.word	0xffffffff


	//   ....[20]....
        /*011c*/ 	.word	0xffffffff


	//   ....[21]....
        /*0120*/ 	.word	0xffffffff


	//   ....[22]....
        /*0124*/ 	.word	0xffffffff


	//   ....[23]....
        /*0128*/ 	.word	0xffffffff


	//   ....[24]....
        /*012c*/ 	.word	0xffffffff


	//   ....[25]....
        /*0130*/ 	.word	0xffffffff


	//   ....[26]....
        /*0134*/ 	.word	0xffffffff


	//   ....[27]....
        /*0138*/ 	.word	0xffffffff


	//   ....[28]....
        /*013c*/ 	.word	0xffffffff


	//   ....[29]....
        /*0140*/ 	.word	0xffffffff


	//   ....[30]....
        /*0144*/ 	.word	0xffffffff


	//   ....[31]....
        /*0148*/ 	.word	0xffffffff


	//   ....[32]....
        /*014c*/ 	.word	0xffffffff


	//   ....[33]....
        /*0150*/ 	.word	0xffffffff


	//   ....[34]....
        /*0154*/ 	.word	0xffffffff


	//   ....[35]....
        /*0158*/ 	.word	0xffffffff


	//   ....[36]....
        /*015c*/ 	.word	0xffffffff


	//   ....[37]....
        /*0160*/ 	.word	0xffffffff


	//   ....[38]....
        /*0164*/ 	.word	0xffffffff


	//   ....[39]....
        /*0168*/ 	.word	0xffffffff


	//   ....[40]....
        /*016c*/ 	.word	0xffffffff


	//   ....[41]....
        /*0170*/ 	.word	0xffffffff


	//   ....[42]....
        /*0174*/ 	.word	0xffffffff


	//   ....[43]....
        /*0178*/ 	.word	0xffffffff


	//   ....[44]....
        /*017c*/ 	.word	0xffffffff


	//   ....[45]....
        /*0180*/ 	.word	0xffffffff


	//   ....[46]....
        /*0184*/ 	.word	0xffffffff


	//   ....[47]....
        /*0188*/ 	.word	0xffffffff


	//   ....[48]....
        /*018c*/ 	.word	0xffffffff


	//   ....[49]....
        /*0190*/ 	.word	0xffffffff


	//   ....[50]....
        /*0194*/ 	.word	0xffffffff


	//   ....[51]....
        /*0198*/ 	.word	0xffffffff


	//   ....[52]....
        /*019c*/ 	.word	0xffffffff


	//   ....[53]....
        /*01a0*/ 	.word	0xffffffff


	//   ....[54]....
        /*01a4*/ 	.word	0xffffffff


	//   ....[55]....
        /*01a8*/ 	.word	0xffffffff


	//   ....[56]....
        /*01ac*/ 	.word	0xffffffff


	//   ....[57]....
        /*01b0*/ 	.word	0xffffffff


	//   ....[58]....
        /*01b4*/ 	.word	0xffffffff


	//   ....[59]....
        /*01b8*/ 	.word	0xffffffff


	//   ....[60]....
        /*01bc*/ 	.word	0xffffffff


	//   ....[61]....
        /*01c0*/ 	.word	0xffffffff


	//   ....[62]....
        /*01c4*/ 	.word	0xffffffff


	//   ....[63]....
        /*01c8*/ 	.word	0xffffffff


	//   ....[64]....
        /*01cc*/ 	.word	0xffffffff


	//   ....[65]....
        /*01d0*/ 	.word	0xffffffff


	//   ....[66]....
        /*01d4*/ 	.word	0xffffffff


	//   ....[67]....
        /*01d8*/ 	.word	0xffffffff


	//   ....[68]....
        /*01dc*/ 	.word	0xffffffff


	//   ....[69]....
        /*01e0*/ 	.word	0xffffffff


	//   ....[70]....
        /*01e4*/ 	.word	0xffffffff


	//   ....[71]....
        /*01e8*/ 	.word	0xffffffff


	//   ....[72]....
        /*01ec*/ 	.word	0xffffffff


	//   ....[73]....
        /*01f0*/ 	.word	0xffffffff


	//   ....[74]....
        /*01f4*/ 	.word	0xffffffff


	//   ....[75]....
        /*01f8*/ 	.word	0xffffffff


	//   ....[76]....
        /*01fc*/ 	.word	0xffffffff


	//   ....[77]....
        /*0200*/ 	.word	0xffffffff


	//   ....[78]....
        /*0204*/ 	.word	0xffffffff


	//   ....[79]....
        /*0208*/ 	.word	0xffffffff


	//   ....[80]....
        /*020c*/ 	.word	0xffffffff


	//   ....[81]....
        /*0210*/ 	.word	0xffffffff


	//   ....[82]....
        /*0214*/ 	.word	0xffffffff


	//   ....[83]....
        /*0218*/ 	.word	0xffffffff


	//   ....[84]....
        /*021c*/ 	.word	0xffffffff


	//   ....[85]....
        /*0220*/ 	.word	0xffffffff


	//   ....[86]....
        /*0224*/ 	.word	0xffffffff


	//   ....[87]....
        /*0228*/ 	.word	0xffffffff


	//   ....[88]....
        /*022c*/ 	.word	0xffffffff


	//   ....[89]....
        /*0230*/ 	.word	0xffffffff


	//   ....[90]....
        /*0234*/ 	.word	0xffffffff


	//   ....[91]....
        /*0238*/ 	.word	0xffffffff


	//   ....[92]....
        /*023c*/ 	.word	0xffffffff


	//   ....[93]....
        /*0240*/ 	.word	0xffffffff


	//   ....[94]....
        /*0244*/ 	.word	0xffffffff


	//   ....[95]....
        /*0248*/ 	.word	0xffffffff


	//   ....[96]....
        /*024c*/ 	.word	0xffffffff


	//   ....[97]....
        /*0250*/ 	.word	0xffffffff


	//   ....[98]....
        /*0254*/ 	.word	0xffffffff


	//   ....[99]....
        /*0258*/ 	.word	0xffffffff


	//   ....[100]....
        /*025c*/ 	.word	0xffffffff


	//   ....[101]....
        /*0260*/ 	.word	0xffffffff


	//   ....[102]....
        /*0264*/ 	.word	0xffffffff


	//   ....[103]....
        /*0268*/ 	.word	0xffffffff


	//   ....[104]....
        /*026c*/ 	.word	0xffffffff


	//   ....[105]....
        /*0270*/ 	.word	0xffffffff


	//   ....[106]....
        /*0274*/ 	.word	0xffffffff


	//   ....[107]....
        /*0278*/ 	.word	0xffffffff


	//   ....[108]....
        /*027c*/ 	.word	0xffffffff


	//   ....[109]....
        /*0280*/ 	.word	0xffffffff


	//   ....[110]....
        /*0284*/ 	.word	0xffffffff


	//   ....[111]....
        /*0288*/ 	.word	0xffffffff


	//   ....[112]....
        /*028c*/ 	.word	0xffffffff


	//   ....[113]....
        /*0290*/ 	.word	0xffffffff


	//   ....[114]....
        /*0294*/ 	.word	0xffffffff


	//   ....[115]....
        /*0298*/ 	.word	0xffffffff


	//   ....[116]....
        /*029c*/ 	.word	0xffffffff


	//   ....[117]....
        /*02a0*/ 	.word	0xffffffff


	//   ....[118]....
        /*02a4*/ 	.word	0xffffffff


	//   ....[119]....
        /*02a8*/ 	.word	0xffffffff


	//   ....[120]....
        /*02ac*/ 	.word	0xffffffff


	//   ....[121]....
        /*02b0*/ 	.word	0xffffffff


	//   ....[122]....
        /*02b4*/ 	.word	0xffffffff


	//   ....[123]....
        /*02b8*/ 	.word	0xffffffff


	//   ....[124]....
        /*02bc*/ 	.word	0xffffffff


	//   ....[125]....
        /*02c0*/ 	.word	0xffffffff


	//   ....[126]....
        /*02c4*/ 	.word	0xffffffff


	//   ....[127]....
        /*02c8*/ 	.word	0xffffffff


	//   ....[128]....
        /*02cc*/ 	.word	0xffffffff


	//   ....[129]....
        /*02d0*/ 	.word	0xffffffff


	//   ....[130]....
        /*02d4*/ 	.word	0xffffffff


	//   ....[131]....
        /*02d8*/ 	.word	0xffffffff


	//   ....[132]....
        /*02dc*/ 	.word	0xffffffff


	//   ....[133]....
        /*02e0*/ 	.word	0xffffffff


	//   ....[134]....
        /*02e4*/ 	.word	0xffffffff


	//   ....[135]....
        /*02e8*/ 	.word	0xffffffff


	//   ....[136]....
        /*02ec*/ 	.word	0xffffffff


	//   ....[137]....
        /*02f0*/ 	.word	0xffffffff


	//   ....[138]....
        /*02f4*/ 	.word	0xffffffff


	//   ....[139]....
        /*02f8*/ 	.word	0xffffffff


	//   ....[140]....
        /*02fc*/ 	.word	0xffffffff


	//   ....[141]....
        /*0300*/ 	.word	0xffffffff


	//   ....[142]....
        /*0304*/ 	.word	0xffffffff


	//   ....[143]....
        /*0308*/ 	.word	0xffffffff


	//   ....[144]....
        /*030c*/ 	.word	0xffffffff


	//   ....[145]....
        /*0310*/ 	.word	0xffffffff


	//   ....[146]....
        /*0314*/ 	.word	0xffffffff


	//   ....[147]....
        /*0318*/ 	.word	0xffffffff


	//   ....[148]....
        /*031c*/ 	.word	0xffffffff


	//   ....[149]....
        /*0320*/ 	.word	0xffffffff


	//   ....[150]....
        /*0324*/ 	.word	0xffffffff


	//   ....[151]....
        /*0328*/ 	.word	0xffffffff


	//   ....[152]....
        /*032c*/ 	.word	0xffffffff


	//   ....[153]....
        /*0330*/ 	.word	0xffffffff


	//   ....[154]....
        /*0334*/ 	.word	0xffffffff


	//   ....[155]....
        /*0338*/ 	.word	0xffffffff


	//   ....[156]....
        /*033c*/ 	.word	0xffffffff


	//   ....[157]....
        /*0340*/ 	.word	0xffffffff


	//   ....[158]....
        /*0344*/ 	.word	0xffffffff


	//   ....[159]....
        /*0348*/ 	.word	0xffffffff


	//   ....[160]....
        /*034c*/ 	.word	0xffffffff


	//   ....[161]....
        /*0350*/ 	.word	0xffffffff


	//   ....[162]....
        /*0354*/ 	.word	0xffffffff


	//   ....[163]....
        /*0358*/ 	.word	0xffffffff


	//   ....[164]....
        /*035c*/ 	.word	0xffffffff


	//   ....[165]....
        /*0360*/ 	.word	0xffffffff


	//   ....[166]....
        /*0364*/ 	.word	0xffffffff


	//   ....[167]....
        /*0368*/ 	.word	0xffffffff


	//   ....[168]....
        /*036c*/ 	.word	0xffffffff


	//   ....[169]....
        /*0370*/ 	.word	0xffffffff


	//   ....[170]....
        /*0374*/ 	.word	0xffffffff


	//   ....[171]....
        /*0378*/ 	.word	0xffffffff


	//   ....[172]....
        /*037c*/ 	.word	0xffffffff


	//   ....[173]....
        /*0380*/ 	.word	0xffffffff


	//   ....[174]....
        /*0384*/ 	.word	0xffffffff


	//   ....[175]....
        /*0388*/ 	.word	0xffffffff


	//   ....[176]....
        /*038c*/ 	.word	0xffffffff


	//   ....[177]....
        /*0390*/ 	.word	0xffffffff


	//   ....[178]....
        /*0394*/ 	.word	0xffffffff


	//   ....[179]....
        /*0398*/ 	.word	0xffffffff


	//   ....[180]....
        /*039c*/ 	.word	0xffffffff


	//   ....[181]....
        /*03a0*/ 	.word	0xffffffff


	//   ....[182]....
        /*03a4*/ 	.word	0xffffffff


	//   ....[183]....
        /*03a8*/ 	.word	0xffffffff


	//   ....[184]....
        /*03ac*/ 	.word	0xffffffff


	//   ....[185]....
        /*03b0*/ 	.word	0xffffffff


	//   ....[186]....
        /*03b4*/ 	.word	0x05000006


	//   ....[187]....
        /*03b8*/ 	.word	0x05000006


	//   ....[188]....
        /*03bc*/ 	.word	0x05000006


	//   ....[189]....
        /*03c0*/ 	.word	0x05000006


	//   ....[190]....
        /*03c4*/ 	.word	0x05000006


	//   ....[191]....
        /*03c8*/ 	.word	0x05000006


	//   ....[192]....
        /*03cc*/ 	.word	0x05000006


	//   ....[193]....
        /*03d0*/ 	.word	0x05000006


	//   ....[194]....
        /*03d4*/ 	.word	0x05000006


	//   ....[195]....
        /*03d8*/ 	.word	0x05000006


	//   ....[196]....
        /*03dc*/ 	.word	0x05000006


	//   ....[197]....
        /*03e0*/ 	.word	0x05000006


	//   ....[198]....
        /*03e4*/ 	.word	0x05000006


	//   ....[199]....
        /*03e8*/ 	.word	0x05000006


	//   ....[200]....
        /*03ec*/ 	.word	0x05000006


	//   ....[201]....
        /*03f0*/ 	.word	0x05000006


	//   ....[202]....
        /*03f4*/ 	.word	0x05000006


	//   ....[203]....
        /*03f8*/ 	.word	0x05000006


	//   ....[204]....
        /*03fc*/ 	.word	0x05000006


	//   ....[205]....
        /*0400*/ 	.word	0x05000006


	//   ....[206]....
        /*0404*/ 	.word	0x05000006


	//   ....[207]....
        /*0408*/ 	.word	0x05000006


	//   ....[208]....
        /*040c*/ 	.word	0x05000006


	//   ....[209]....
        /*0410*/ 	.word	0x05000006


	//   ....[210]....
        /*0414*/ 	.word	0x05000006


	//   ....[211]....
        /*0418*/ 	.word	0x05000006


	//   ....[212]....
        /*041c*/ 	.word	0x05000006


	//   ....[213]....
        /*0420*/ 	.word	0x05000006


	//   ....[214]....
        /*0424*/ 	.word	0x05000006


	//   ....[215]....
        /*0428*/ 	.word	0x05000006


	//   ....[216]....
        /*042c*/ 	.word	0x05000006


	//   ....[217]....
        /*0430*/ 	.word	0x05000006


	//   ....[218]....
        /*0434*/ 	.word	0x05000006


	//   ....[219]....
        /*0438*/ 	.word	0x05000006


	//   ....[220]....
        /*043c*/ 	.word	0x05000006


	//   ....[221]....
        /*0440*/ 	.word	0x05000006


	//   ....[222]....
        /*0444*/ 	.word	0x05000006


	//   ....[223]....
        /*0448*/ 	.word	0x05000006


	//   ....[224]....
        /*044c*/ 	.word	0x05000006


	//   ....[225]....
        /*0450*/ 	.word	0x05000006


	//   ....[226]....
        /*0454*/ 	.word	0x05000006


	//   ....[227]....
        /*0458*/ 	.word	0x05000006


	//   ....[228]....
        /*045c*/ 	.word	0x05000006


	//   ....[229]....
        /*0460*/ 	.word	0x05000006


	//   ....[230]....
        /*0464*/ 	.word	0x05000006


	//   ....[231]....
        /*0468*/ 	.word	0x05000006


	//   ....[232]....
        /*046c*/ 	.word	0x05000006


	//   ....[233]....
        /*0470*/ 	.word	0x05000006


	//----- nvinfo : EIATTR_COOP_GROUP_INSTR_OFFSETS
	.align		4
.L_4741:
        /*0474*/ 	.byte	0x04, 0x28
        /*0476*/ 	.short	(.L_4743 - .L_4742)


	//   ....[0]....
.L_4742:
        /*0478*/ 	.word	0x00000f80


	//   ....[1]....
        /*047c*/ 	.word	0x00000fb0


	//   ....[2]....
        /*0480*/ 	.word	0x00000fe0


	//   ....[3]....
        /*0484*/ 	.word	0x00001010


	//   ....[4]....
        /*0488*/ 	.word	0x00001040


	//   ....[5]....
        /*048c*/ 	.word	0x000010b0


	//   ....[6]....
        /*0490*/ 	.word	0x00001100


	//   ....[7]....
        /*0494*/ 	.word	0x00001130


	//   ....[8]....
        /*0498*/ 	.word	0x00001160


	//   ....[9]....
        /*049c*/ 	.word	0x00001190


	//   ....[10]....
        /*04a0*/ 	.word	0x000011c0


	//   ....[11]....
        /*04a4*/ 	.word	0x00001390


	//   ....[12]....
        /*04a8*/ 	.word	0x000014d0


	//   ....[13]....
        /*04ac*/ 	.word	0x00001570


	//   ....[14]....
        /*04b0*/ 	.word	0x00001580


	//   ....[15]....
        /*04b4*/ 	.word	0x00001640


	//   ....[16]....
        /*04b8*/ 	.word	0x00001660


	//   ....[17]....
        /*04bc*/ 	.word	0x00001720


	//   ....[18]....
        /*04c0*/ 	.word	0x00001740


	//   ....[19]....
        /*04c4*/ 	.word	0x00001800


	//   ....[20]....
        /*04c8*/ 	.word	0x00001820


	//   ....[21]....
        /*04cc*/ 	.word	0x000018e0


	//   ....[22]....
        /*04d0*/ 	.word	0x00001900


	//   ....[23]....
        /*04d4*/ 	.word	0x000019b0


	//   ....[24]....
        /*04d8*/ 	.word	0x000019c0


	//   ....[25]....
        /*04dc*/ 	.word	0x00001a80


	//   ....[26]....
        /*04e0*/ 	.word	0x00001ab0


	//   ....[27]....
        /*04e4*/ 	.word	0x00001b70


	//   ....[28]....
        /*04e8*/ 	.word	0x00001b80


	//   ....[29]....
        /*04ec*/ 	.word	0x00001c40


	//   ....[30]....
        /*04f0*/ 	.word	0x00001c60


	//   ....[31]....
        /*04f4*/ 	.word	0x00001d10


	//   ....[32]....
        /*04f8*/ 	.word	0x00001d20


	//   ....[33]....
        /*04fc*/ 	.word	0x00001de0


	//   ....[34]....
        /*0500*/ 	.word	0x00001df0


	//   ....[35]....
        /*0504*/ 	.word	0x00001e90


	//   ....[36]....
        /*0508*/ 	.word	0x00001ea0


	//   ....[37]....
        /*050c*/ 	.word	0x00001f60


	//   ....[38]....
        /*0510*/ 	.word	0x00001f70


	//   ....[39]....
        /*0514*/ 	.word	0x00002010


	//   ....[40]....
        /*0518*/ 	.word	0x00002020


	//   ....[41]....
        /*051c*/ 	.word	0x000020e0


	//   ....[42]....
        /*0520*/ 	.word	0x000020f0


	//   ....[43]....
        /*0524*/ 	.word	0x00002210


	//   ....[44]....
        /*0528*/ 	.word	0x00002220


	//   ....[45]....
        /*052c*/ 	.word	0x000022e0


	//   ....[46]....
        /*0530*/ 	.word	0x000022f0


	//   ....[47]....
        /*0534*/ 	.word	0x00002390


	//   ....[48]....
        /*0538*/ 	.word	0x000023a0


	//   ....[49]....
        /*053c*/ 	.word	0x00002460


	//   ....[50]....
        /*0540*/ 	.word	0x00002470


	//   ....[51]....
        /*0544*/ 	.word	0x00002510


	//   ....[52]....
        /*0548*/ 	.word	0x00002520


	//   ....[53]....
        /*054c*/ 	.word	0x00002600


	//   ....[54]....
        /*0550*/ 	.word	0x000026f0


	//   ....[55]....
        /*0554*/ 	.word	0x00002700


	//   ....[56]....
        /*0558*/ 	.word	0x000027c0


	//   ....[57]....
        /*055c*/ 	.word	0x000027e0


	//   ....[58]....
        /*0560*/ 	.word	0x000028a0


	//   ....[59]....
        /*0564*/ 	.word	0x000028c0


	//   ....[60]....
        /*0568*/ 	.word	0x00002980


	//   ....[61]....
        /*056c*/ 	.word	0x000029a0


	//   ....[62]....
        /*0570*/ 	.word	0x00002a60


	//   ....[63]....
        /*0574*/ 	.word	0x00002a80


	//   ....[64]....
        /*0578*/ 	.word	0x00002b30


	//   ....[65]....
        /*057c*/ 	.word	0x00002b40


	//   ....[66]....
        /*0580*/ 	.word	0x00002c00


	//   ....[67]....
        /*0584*/ 	.word	0x00002c30


	//   ....[68]....
        /*0588*/ 	.word	0x00002cf0


	//   ....[69]....
        /*058c*/ 	.word	0x00002d00


	//   ....[70]....
        /*0590*/ 	.word	0x00002dc0


	//   ....[71]....
        /*0594*/ 	.word	0x00002de0


	//   ....[72]....
        /*0598*/ 	.word	0x00002e90


	//   ....[73]....
        /*059c*/ 	.word	0x00002ea0


	//   ....[74]....
        /*05a0*/ 	.word	0x00002f60


	//   ....[75]....
        /*05a4*/ 	.word	0x00002f70


	//   ....[76]....
        /*05a8*/ 	.word	0x00003010


	//   ....[77]....
        /*05ac*/ 	.word	0x00003020


	//   ....[78]....
        /*05b0*/ 	.word	0x000030e0


	//   ....[79]....
        /*05b4*/ 	.word	0x000030f0


	//   ....[80]....
        /*05b8*/ 	.word	0x00003190


	//   ....[81]....
        /*05bc*/ 	.word	0x000031a0


	//   ....[82]....
        /*05c0*/ 	.word	0x00003260


	//   ....[83]....
        /*05c4*/ 	.word	0x00003270


	//   ....[84]....
        /*05c8*/ 	.word	0x000033a0


	//   ....[85]....
        /*05cc*/ 	.word	0x000033b0


	//   ....[86]....
        /*05d0*/ 	.word	0x00003470


	//   ....[87]....
        /*05d4*/ 	.word	0x00003480


	//   ....[88]....
        /*05d8*/ 	.word	0x00003520


	//   ....[89]....
        /*05dc*/ 	.word	0x00003530


	//   ....[90]....
        /*05e0*/ 	.word	0x000035f0


	//   ....[91]....
        /*05e4*/ 	.word	0x00003600


	//   ....[92]....
        /*05e8*/ 	.word	0x000036a0


	//   ....[93]....
        /*05ec*/ 	.word	0x000036b0


	//   ....[94]....
        /*05f0*/ 	.word	0x00003760


	//   ....[95]....
        /*05f4*/ 	.word	0x00003b90


	//   ....[96]....
        /*05f8*/ 	.word	0x00003de0


	//   ....[97]....
        /*05fc*/ 	.word	0x00003f00


	//   ....[98]....
        /*0600*/ 	.word	0x00003f60


	//   ....[99]....
        /*0604*/ 	.word	0x00003f70


	//   ....[100]....
        /*0608*/ 	.word	0x00004020


	//   ....[101]....
        /*060c*/ 	.word	0x00004030


	//   ....[102]....
        /*0610*/ 	.word	0x00004100


	//   ....[103]....
        /*0614*/ 	.word	0x00004110


	//   ....[104]....
        /*0618*/ 	.word	0x000041c0


	//   ....[105]....
        /*061c*/ 	.word	0x000041d0


	//   ....[106]....
        /*0620*/ 	.word	0x000042a0


	//   ....[107]....
        /*0624*/ 	.word	0x000042b0


	//   ....[108]....
        /*0628*/ 	.word	0x00004360


	//   ....[109]....
        /*062c*/ 	.word	0x00004370


	//   ....[110]....
        /*0630*/ 	.word	0x00004440


	//   ....[111]....
        /*0634*/ 	.word	0x00004450


	//   ....[112]....
        /*0638*/ 	.word	0x000044f0


	//   ....[113]....
        /*063c*/ 	.word	0x00004500


	//   ....[114]....
        /*0640*/ 	.word	0x000045c0


	//   ....[115]....
        /*0644*/ 	.word	0x000045d0


	//   ....[116]....
        /*0648*/ 	.word	0x00004670


	//   ....[117]....
        /*064c*/ 	.word	0x00004680


	//   ....[118]....
        /*0650*/ 	.word	0x00004740


	//   ....[119]....
        /*0654*/ 	.word	0x00004750


	//   ....[120]....
        /*0658*/ 	.word	0x000047f0


	//   ....[121]....
        /*065c*/ 	.word	0x00004800


	//   ....[122]....
        /*0660*/ 	.word	0x000048c0


	//   ....[123]....
        /*0664*/ 	.word	0x000048d0


	//   ....[124]....
        /*0668*/ 	.word	0x00004970


	//   ....[125]....
        /*066c*/ 	.word	0x00004980


	//   ....[126]....
        /*0670*/ 	.word	0x00004a40


	//   ....[127]....
        /*0674*/ 	.word	0x00004a50


	//   ....[128]....
        /*0678*/ 	.word	0x00004b80


	//   ....[129]....
        /*067c*/ 	.word	0x00004b90


	//   ....[130]....
        /*0680*/ 	.word	0x00004c50


	//   ....[131]....
        /*0684*/ 	.word	0x00004c60


	//   ....[132]....
        /*0688*/ 	.word	0x00004d00


	//   ....[133]....
        /*068c*/ 	.word	0x00004d10


	//   ....[134]....
        /*0690*/ 	.word	0x00004dd0


	//   ....[135]....
        /*0694*/ 	.word	0x00004de0


	//   ....[136]....
        /*0698*/ 	.word	0x00004e80


	//   ....[137]....
        /*069c*/ 	.word	0x00004e90


	//   ....[138]....
        /*06a0*/ 	.word	0x00004f30


	//   ....[139]....
        /*06a4*/ 	.word	0x00004f40


	//   ....[140]....
        /*06a8*/ 	.word	0x00004f90


	//   ....[141]....
        /*06ac*/ 	.word	0x00005100


	//   ....[142]....
        /*06b0*/ 	.word	0x00005110


	//   ....[143]....
        /*06b4*/ 	.word	0x00005200


	//   ....[144]....
        /*06b8*/ 	.word	0x00005210


	//   ....[145]....
        /*06bc*/ 	.word	0x000052e0


	//   ....[146]....
        /*06c0*/ 	.word	0x000052f0


	//   ....[147]....
        /*06c4*/ 	.word	0x000053e0


	//   ....[148]....
        /*06c8*/ 	.word	0x000053f0


	//   ....[149]....
        /*06cc*/ 	.word	0x000054c0


	//   ....[150]....
        /*06d0*/ 	.word	0x000054d0


	//   ....[151]....
        /*06d4*/ 	.word	0x000055c0


	//   ....[152]....
        /*06d8*/ 	.word	0x000055d0


	//   ....[153]....
        /*06dc*/ 	.word	0x000056a0


	//   ....[154]....
        /*06e0*/ 	.word	0x000056b0


	//   ....[155]....
        /*06e4*/ 	.word	0x00005790


	//   ....[156]....
        /*06e8*/ 	.word	0x000057a0


	//   ....[157]....
        /*06ec*/ 	.word	0x00005860


	//   ....[158]....
        /*06f0*/ 	.word	0x00005870


	//   ....[159]....
        /*06f4*/ 	.word	0x00005950


	//   ....[160]....
        /*06f8*/ 	.word	0x00005960


	//   ....[161]....
        /*06fc*/ 	.word	0x00005a20


	//   ....[162]....
        /*0700*/ 	.word	0x00005a30


	//   ....[163]....
        /*0704*/ 	.word	0x00005b10


	//   ....[164]....
        /*0708*/ 	.word	0x00005b20


	//   ....[165]....
        /*070c*/ 	.word	0x00005be0


	//   ....[166]....
        /*0710*/ 	.word	0x00005bf0


	//   ....[167]....
        /*0714*/ 	.word	0x00005cd0


	//   ....[168]....
        /*0718*/ 	.word	0x00005ce0


	//   ....[169]....
        /*071c*/ 	.word	0x00005da0


	//   ....[170]....
        /*0720*/ 	.word	0x00005db0


	//   ....[171]....
        /*0724*/ 	.word	0x00005f20


	//   ....[172]....
        /*0728*/ 	.word	0x00005f30


	//   ....[173]....
        /*072c*/ 	.word	0x00005ff0


	//   ....[174]....
        /*0730*/ 	.word	0x00006000


	//   ....[175]....
        /*0734*/ 	.word	0x000060e0


	//   ....[176]....
        /*0738*/ 	.word	0x000060f0


	//   ....[177]....
        /*073c*/ 	.word	0x000061b0


	//   ....[178]....
        /*0740*/ 	.word	0x000061c0


	//   ....[179]....
        /*0744*/ 	.word	0x000062a0


	//   ....[180]....
        /*0748*/ 	.word	0x000062b0


	//   ....[181]....
        /*074c*/ 	.word	0x00006540


	//   ....[182]....
        /*0750*/ 	.word	0x00006560


	//   ....[183]....
        /*0754*/ 	.word	0x00006580


	//   ....[184]....
        /*0758*/ 	.word	0x000065a0


	//   ....[185]....
        /*075c*/ 	.word	0x000065c0


	//   ....[186]....
        /*0760*/ 	.word	0x00006d90


	//   ....[187]....
        /*0764*/ 	.word	0x00006e30


	//   ....[188]....
        /*0768*/ 	.word	0x00006ec0


	//   ....[189]....
        /*076c*/ 	.word	0x00006f50


	//   ....[190]....
        /*0770*/ 	.word	0x00006fe0


	//   ....[191]....
        /*0774*/ 	.word	0x00007070


	//   ....[192]....
        /*0778*/ 	.word	0x00007100


	//   ....[193]....
        /*077c*/ 	.word	0x00007190


	//   ....[194]....
        /*0780*/ 	.word	0x00007220


	//   ....[195]....
        /*0784*/ 	.word	0x000072b0


	//   ....[196]....
        /*0788*/ 	.word	0x00007340


	//   ....[197]....
        /*078c*/ 	.word	0x000073d0


	//   ....[198]....
        /*0790*/ 	.word	0x00007460


	//   ....[199]....
        /*0794*/ 	.word	0x000074f0


	//   ....[200]....
        /*0798*/ 	.word	0x00007580


	//   ....[201]....
        /*079c*/ 	.word	0x00007610


	//   ....[202]....
        /*07a0*/ 	.word	0x000076a0


	//   ....[203]....
        /*07a4*/ 	.word	0x00007730


	//   ....[204]....
        /*07a8*/ 	.word	0x000077c0


	//   ....[205]....
        /*07ac*/ 	.word	0x00007850


	//   ....[206]....
        /*07b0*/ 	.word	0x000078e0


	//   ....[207]....
        /*07b4*/ 	.word	0x00007970


	//   ....[208]....
        /*07b8*/ 	.word	0x00007a00


	//   ....[209]....
        /*07bc*/ 	.word	0x00007a90


	//   ....[210]....
        /*07c0*/ 	.word	0x00007b20


	//   ....[211]....
        /*07c4*/ 	.word	0x00007bb0


	//   ....[212]....
        /*07c8*/ 	.word	0x00007c40


	//   ....[213]....
        /*07cc*/ 	.word	0x00007cd0


	//   ....[214]....
        /*07d0*/ 	.word	0x00007d60


	//   ....[215]....
        /*07d4*/ 	.word	0x00007df0


	//   ....[216]....
        /*07d8*/ 	.word	0x00007e80


	//   ....[217]....
        /*07dc*/ 	.word	0x00007f10


	//   ....[218]....
        /*07e0*/ 	.word	0x00007fa0


	//   ....[219]....
        /*07e4*/ 	.word	0x00008030


	//   ....[220]....
        /*07e8*/ 	.word	0x000080c0


	//   ....[221]....
        /*07ec*/ 	.word	0x00008150


	//   ....[222]....
        /*07f0*/ 	.word	0x000081e0


	//   ....[223]....
        /*07f4*/ 	.word	0x00008270


	//   ....[224]....
        /*07f8*/ 	.word	0x00008300


	//   ....[225]....
        /*07fc*/ 	.word	0x00008390


	//   ....[226]....
        /*0800*/ 	.word	0x00008420


	//   ....[227]....
        /*0804*/ 	.word	0x000084a0


	//   ....[228]....
        /*0808*/ 	.word	0x00008540


	//   ....[229]....
        /*080c*/ 	.word	0x000085e0


	//   ....[230]....
        /*0810*/ 	.word	0x00008660


	//   ....[231]....
        /*0814*/ 	.word	0x000086c0


	//   ....[232]....
        /*0818*/ 	.word	0x00008720


	//   ....[233]....
        /*081c*/ 	.word	0x00008780


	//----- nvinfo : EIATTR_EXIT_INSTR_OFFSETS
	.align		4
.L_4743:
        /*0820*/ 	.byte	0x04, 0x1c
        /*0822*/ 	.short	(.L_4745 - .L_4744)


	//   ....[0]....
.L_4744:
        /*0824*/ 	.word	0x00000070


	//   ....[1]....
        /*0828*/ 	.word	0x000000f0


	//   ....[2]....
        /*082c*/ 	.word	0x00001230


	//   ....[3]....
        /*0830*/ 	.word	0x000067f0


	//   ....[4]....
        /*0834*/ 	.word	0x00006d30


	//----- nvinfo : EIATTR_CRS_STACK_SIZE
	.align		4
.L_4745:
        /*0838*/ 	.byte	0x04, 0x1e
        /*083a*/ 	.short	(.L_4747 - .L_4746)
.L_4746:
        /*083c*/ 	.word	0x00000000


	//----- nvinfo : EIATTR_CBANK_PARAM_SIZE
	.align		4
.L_4747:
        /*0840*/ 	.byte	0x03, 0x19
        /*0842*/ 	.short	0x0058


	//----- nvinfo : EIATTR_PARAM_CBANK
	.align		4
        /*0844*/ 	.byte	0x04, 0x0a
        /*0846*/ 	.short	(.L_4749 - .L_4748)
	.align		4
.L_4748:
        /*0848*/ 	.word	index@(.nv.constant0._ZN4vllm3moe25grouped_topk_fused_kernelIffiLNS0_11ScoringFuncE1EEEvPT_PfPT1_PKT0_lllllbd)
        /*084c*/ 	.short	0x0210
        /*084e*/ 	.short	0x0058


	//----- nvinfo : EIATTR_SW_WAR
	.align		4
.L_4749:
        /*0850*/ 	.byte	0x04, 0x36
        /*0852*/ 	.short	(.L_4751 - .L_4750)
.L_4750:
        /*0854*/ 	.word	0x00000008
.L_4751:


//--------------------- .nv.info._ZN4vllm3moe44grouped_topk_fused_small_expert_count_kernelIffiLNS0_11ScoringFuncE1ELi128ELb0ELi8EEEvPT_PfPT1_PKT0_llllllbd --------------------------
	.section	.nv.info._ZN4vllm3moe44grouped_topk_fused_small_expert_count_kernelIffiLNS0_11ScoringFuncE1ELi128ELb0ELi8EEEvPT_PfPT1_PKT0_llllllbd,"",@"SHT_CUDA_INFO"
	.sectionflags	@""
	.align	4


	//----- nvinfo : EIATTR_CUDA_API_VERSION
	.align		4
        /*0000*/ 	.byte	0x04, 0x37
        /*0002*/ 	.short	(.L_4753 - .L_4752)
.L_4752:
        /*0004*/ 	.word	0x00000082


	//----- nvinfo : EIATTR_KPARAM_INFO
	.align		4
.L_4753:
        /*0008*/ 	.byte	0x04, 0x17
        /*000a*/ 	.short	(.L_4755 - .L_4754)
.L_4754:
        /*000c*/ 	.word	0x00000000
        /*0010*/ 	.short	0x000b
        /*0012*/ 	.short	0x0058
        /*0014*/ 	.byte	0x00, 0xf0, 0x21, 0x00


	//----- nvinfo : EIATTR_KPARAM_INFO
	.align		4
.L_4755:
        /*0018*/ 	.byte	0x04, 0x17
        /*001a*/ 	.short	(.L_4757 - .L_4756)
.L_4756:
        /*001c*/ 	.word	0x00000000
        /*0020*/ 	.short	0x000a
        /*0022*/ 	.short	0x0050
        /*0024*/ 	.byte	0x00, 0xf0, 0x05, 0x00


	//----- nvinfo : EIATTR_KPARAM_INFO
	.align		4
.L_4757:
        /*0028*/ 	.byte	0x04, 0x17
        /*002a*/ 	.short	(.L_4759 - .L_4758)
.L_4758:
        /*002c*/ 	.word	0x00000000
        /*0030*/ 	.short	0x0009
        /*0032*/ 	.short	0x0048
        /*0034*/ 	.byte	0x00, 0xf0, 0x21, 0x00


	//----- nvinfo : EIATTR_KPARAM_INFO
	.align		4
.L_4759:
        /*0038*/ 	.byte	0x04, 0x17
        /*003a*/ 	.short	(.L_4761 - .L_4760)
.L_4760:
        /*003c*/ 	.word	0x00000000
        /*0040*/ 	.short	0x0008
        /*0042*/ 	.short	0x0040
        /*0044*/ 	.byte	0x00, 0xf0, 0x21, 0x00


	//----- nvinfo : EIATTR_KPARAM_INFO
	.align		4
.L_4761:
        /*0048*/ 	.byte	0x04, 0x17
        /*004a*/ 	.short	(.L_4763 - .L_4762)
.L_4762:
        /*004c*/ 	.word	0x00000000
        /*0050*/ 	.short	0x0007
        /*0052*/ 	.short	0x0038
        /*0054*/ 	.byte	0x00, 0xf0, 0x21, 0x00


	//----- nvinfo : EIATTR_KPARAM_INFO
	.align		4
.L_4763:
        /*0058*/ 	.byte	0x04, 0x17
        /*005a*/ 	.short	(.L_4765 - .L_4764)
.L_4764:
        /*005c*/ 	.word	0x00000000
        /*0060*/ 	.short	0x0006
        /*0062*/ 	.short	0x0030
        /*0064*/ 	.byte	0x00, 0xf0, 0x21, 0x00


	//----- nvinfo : EIATTR_KPARAM_INFO
	.align		4
.L_4765:
        /*0068*/ 	.byte	0x04, 0x17
        /*006a*/ 	.short	(.L_4767 - .L_4766)
.L_4766:
        /*006c*/ 	.word	0x00000000
        /*0070*/ 	.short	0x0005
        /*0072*/ 	.short	0x0028
        /*0074*/ 	.byte	0x00, 0xf0, 0x21, 0x00


	//----- nvinfo : EIATTR_KPARAM_INFO
	.align		4
.L_4767:
        /*0078*/ 	.byte	0x04, 0x17
        /*007a*/ 	.short	(.L_4769 - .L_4768)
.L_4768:
        /*007c*/ 	.word	0x00000000
        /*0080*/ 	.short	0x0004
        /*0082*/ 	.short	0x0020
        /*0084*/ 	.byte	0x00, 0xf0, 0x21, 0x00


	//----- nvinfo : EIATTR_KPARAM_INFO
	.align		4
.L_4769:
        /*0088*/ 	.byte	0x04, 0x17
        /*008a*/ 	.short	(.L_4771 - .L_4770)
.L_4770:
        /*008c*/ 	.word	0x00000000
        /*0090*/ 	.short	0x0003
        /*0092*/ 	.short	0x0018
        /*0094*/ 	.byte	0x00, 0xf0, 0x21, 0x00


	//----- nvinfo : EIATTR_KPARAM_INFO
	.align		4
.L_4771:
        /*0098*/ 	.byte	0x04, 0x17
        /*009a*/ 	.short	(.L_4773 - .L_4772)
.L_4772:
        /*009c*/ 	.word	0x00000000
        /*00a0*/ 	.short	0x0002
        /*00a2*/ 	.short	0x0010
        /*00a4*/ 	.byte	0x00, 0xf0, 0x21, 0x00


	//----- nvinfo : EIATTR_KPARAM_INFO
	.align		4
.L_4773:
        /*00a8*/ 	.byte	0x04, 0x17
        /*00aa*/ 	.short	(.L_4775 - .L_4774)
.L_4774:
        /*00ac*/ 	.word	0x00000000
        /*00b0*/ 	.short	0x0001
        /*00b2*/ 	.short	0x0008
        /*00b4*/ 	.byte	0x00, 0xf0, 0x21, 0x00


	//----- nvinfo : EIATTR_KPARAM_INFO
	.align		4
.L_4775:
        /*00b8*/ 	.byte	0x04, 0x17
        /*00ba*/ 	.short	(.L_4777 - .L_4776)
.L_4776:
        /*00bc*/ 	.word	0x00000000
        /*00c0*/ 	.short	0x0000
        /*00c2*/ 	.short	0x0000
        /*00c4*/ 	.byte	0x00, 0xf0, 0x21, 0x00


	//----- nvinfo : EIATTR_SPARSE_MMA_MASK
	.align		4
.L_4777:
        /*00c8*/ 	.byte	0x03, 0x50
        /*00ca*/ 	.short	0x0000


	//----- nvinfo : EIATTR_MAXREG_COUNT
	.align		4
        /*00cc*/ 	.byte	0x03, 0x1b
        /*00ce*/ 	.short	0x00ff


	//----- nvinfo : EIATTR_NUM_BARRIERS
	.align		4
        /*00d0*/ 	.byte	0x02, 0x4c
        /*00d2*/ 	.byte	0x01
	.zero		1


	//----- nvinfo : EIATTR_MERCURY_ISA_VERSION
	.align		4
        /*00d4*/ 	.byte	0x03, 0x5f
        /*00d6*/ 	.short	0x0101


	//----- nvinfo : EIATTR_COOP_GROUP_MASK_REGIDS
	.align		4
        /*00d8*/ 	.byte	0x04, 0x29
        /*00da*/ 	.short	(.L_4779 - .L_4778)


	//   ....[0]....
.L_4778:
        /*00dc*/ 	.word	0xffffffff


	//   ....[1]....
        /*00e0*/ 	.word	0xffffffff


	//   ....[2]....
        /*00e4*/ 	.word	0xffffffff


	//   ....[3]....
        /*00e8*/ 	.word	0xffffffff


	//   ....[4]....
        /*00ec*/ 	.word	0xffffffff


	//   ....[5]....
        /*00f0*/ 	.word	0xffffffff


	//   ....[6]....
        /*00f4*/ 	.word	0xffffffff


	//   ....[7]....
        /*00f8*/ 	.word	0xffffffff


	//   ....[8]....
        /*00fc*/ 	.word	0xffffffff


	//   ....[9]....
        /*0100*/ 	.word	0xffffffff


	//   ....[10]....
        /*0104*/ 	.word	0xffffffff


	//   ....[11]....
        /*0108*/ 	.word	0xffffffff


	//   ....[12]....
        /*010c*/ 	.word	0xffffffff


	//   ....[13]....
        /*0110*/ 	.word	0xffffffff


	//   ....[14]....
        /*0114*/ 	.word	0xffffffff


	//   ....[15]....
        /*0118*/ 	.word	0xffffffff


	//   ....[16]....
        /*011c*/ 	.word	0xffffffff


	//   ....[17]....
        /*0120*/ 	.word	0xffffffff


	//   ....[18]....
        /*0124*/ 	.word	0xffffffff


	//   ....[19]....
        /*0128*/ 	.word	0xffffffff


	//   ....[20]....
        /*012c*/ 	.word	0xffffffff


	//   ....[21]....
        /*0130*/ 	.word	0xffffffff


	//   ....[22]....
        /*0134*/ 	.word	0xffffffff


	//   ....[23]....
        /*0138*/ 	.word	0xffffffff


	//   ....[24]....
        /*013c*/ 	.word	0xffffffff


	//   ....[25]....
        /*0140*/ 	.word	0xffffffff


	//   ....[26]....
        /*0144*/ 	.word	0xffffffff


	//   ....[27]....
        /*0148*/ 	.word	0xffffffff


	//   ....[28]....
        /*014c*/ 	.word	0xffffffff


	//   ....[29]....
        /*0150*/ 	.word	0xffffffff


	//   ....[30]....
        /*0154*/ 	.word	0xffffffff


	//   ....[31]....
        /*0158*/ 	.word	0xffffffff


	//   ....[32]....
        /*015c*/ 	.word	0xffffffff


	//   ....[33]....
        /*0160*/ 	.word	0xffffffff


	//   ....[34]....
        /*0164*/ 	.word	0xffffffff


	//   ....[35]....
        /*0168*/ 	.word	0xffffffff


	//----- nvinfo : EIATTR_COOP_GROUP_INSTR_OFFSETS
	.align		4
.L_4779:
        /*016c*/ 	.byte	0x04, 0x28
        /*016e*/ 	.short	(.L_4781 - .L_4780)


	//   ....[0]....
.L_4780:
        /*0170*/ 	.word	0x000001c0


	//   ....[1]....
        /*0174*/ 	.word	0x00000930


	//   ....[2]....
        /*0178*/ 	.word	0x00000960


	//   ....[3]....
        /*017c*/ 	.word	0x000009d0


	//   ....[4]....
        /*0180*/ 	.word	0x000009e0


	//   ....[5]....
        /*0184*/ 	.word	0x00000a30


	//   ....[6]....
        /*0188*/ 	.word	0x00000a40


	//   ....[7]....
        /*018c*/ 	.word	0x00000a90


	//   ....[8]....
        /*0190*/ 	.word	0x00000aa0


	//   ....[9]....
        /*0194*/ 	.word	0x00000af0


	//   ....[10]....
        /*0198*/ 	.word	0x00000b00


	//   ....[11]....
        /*019c*/ 	.word	0x00000ba0


	//   ....[12]....
        /*01a0*/ 	.word	0x00000bd0


	//   ....[13]....
        /*01a4*/ 	.word	0x00000c30


	//   ....[14]....
        /*01a8*/ 	.word	0x00000c40


	//   ....[15]....
        /*01ac*/ 	.word	0x00000c90


	//   ....[16]....
        /*01b0*/ 	.word	0x00000ca0


	//   ....[17]....
        /*01b4*/ 	.word	0x00000d00


	//   ....[18]....
        /*01b8*/ 	.word	0x00000d20


	//   ....[19]....
        /*01bc*/ 	.word	0x00000d80


	//   ....[20]....
        /*01c0*/ 	.word	0x00000d90


	//   ....[21]....
        /*01c4*/ 	.word	0x00000eb0


	//   ....[22]....
        /*01c8*/ 	.word	0x00000ec0


	//   ....[23]....
        /*01cc*/ 	.word	0x00000f10


	//   ....[24]....
        /*01d0*/ 	.word	0x00000f20


	//   ....[25]....
        /*01d4*/ 	.word	0x00000f70


	//   ....[26]....
        /*01d8*/ 	.word	0x00000f80


	//   ....[27]....
        /*01dc*/ 	.word	0x00000fd0


	//   ....[28]....
        /*01e0*/ 	.word	0x00000fe0


	//   ....[29]....
        /*01e4*/ 	.word	0x00001030


	//   ....[30]....
        /*01e8*/ 	.word	0x00001040


	//   ....[31]....
        /*01ec*/ 	.word	0x00001210


	//   ....[32]....
        /*01f0*/ 	.word	0x00001270


	//   ....[33]....
        /*01f4*/ 	.word	0x00001290


	//   ....[34]....
        /*01f8*/ 	.word	0x000012c0


	//   ....[35]....
        /*01fc*/ 	.word	0x000012f0


	//----- nvinfo : EIATTR_EXIT_INSTR_OFFSETS
	.align		4
.L_4781:
        /*0200*/ 	.byte	0x04, 0x1c
        /*0202*/ 	.short	(.L_4783 - .L_4782)


	//   ....[0]....
.L_4782:
        /*0204*/ 	.word	0x000015c0


	//----- nvinfo : EIATTR_CRS_STACK_SIZE
	.align		4
.L_4783:
        /*0208*/ 	.byte	0x04, 0x1e
        /*020a*/ 	.short	(.L_4785 - .L_4784)
.L_4784:
        /*020c*/ 	.word	0x00000000


	//----- nvinfo : EIATTR_CBANK_PARAM_SIZE
	.align		4
.L_4785:
        /*0210*/ 	.byte	0x03, 0x19
        /*0212*/ 	.short	0x0060


	//----- nvinfo : EIATTR_PARAM_CBANK
	.align		4
        /*0214*/ 	.byte	0x04, 0x0a
        /*0216*/ 	.short	(.L_4787 - .L_4786)
	.align		4
.L_4786:
        /*0218*/ 	.word	index@(.nv.constant0._ZN4vllm3moe44grouped_topk_fused_small_expert_count_kernelIffiLNS0_11ScoringFuncE1ELi128ELb0ELi8EEEvPT_PfPT1_PKT0_llllllbd)
        /*021c*/ 	.short	0x0210
        /*021e*/ 	.short	0x0060


	//----- nvinfo : EIATTR_SW_WAR
	.align		4
.L_4787:
        /*0220*/ 	.byte	0x04, 0x36
        /*0222*/ 	.short	(.L_4789 - .L_4788)
.L_4788:
        /*0224*/ 	.word	0x00000008
.L_4789:


//--------------------- .nv.info._ZN4vllm3moe44grouped_topk_fused_small_expert_count_kernelIffiLNS0_11ScoringFuncE1ELi384ELb0ELi8EEEvPT_PfPT1_PKT0_llllllbd --------------------------
	.section	.nv.info._ZN4vllm3moe44grouped_topk_fused_small_expert_count_kernelIffiLNS0_11ScoringFuncE1ELi384ELb0ELi8EEEvPT_PfPT1_PKT0_llllllbd,"",@"SHT_CUDA_INFO"
	.sectionflags	@""
	.align	4


	//----- nvinfo : EIATTR_CUDA_API_VERSION
	.align		4
        /*0000*/ 	.byte	0x04, 0x37
        /*0002*/ 	.short	(.L_4791 - .L_4790)
.L_4790:
        /*0004*/ 	.word	0x00000082


	//----- nvinfo : EIATTR_KPARAM_INFO
	.align		4
.L_4791:
        /*0008*/ 	.byte	0x04, 0x17
        /*000a*/ 	.short	(.L_4793 - .L_4792)
.L_4792:
        /*000c*/ 	.word	0x00000000
        /*0010*/ 	.short	0x000b
        /*0012*/ 	.short	0x0058
        /*0014*/ 	.byte	0x00, 0xf0, 0x21, 0x00


	//----- nvinfo : EIATTR_KPARAM_INFO
	.align		4
.L_4793:
        /*0018*/ 	.byte	0x04, 0x17
        /*001a*/ 	.short	(.L_4795 - .L_4794)
.L_4794:
        /*001c*/ 	.word	0x00000000
        /*0020*/ 	.short	0x000a
        /*0022*/ 	.short	0x0050
        /*0024*/ 	.byte	0x00, 0xf0, 0x05, 0x00


	//----- nvinfo : EIATTR_KPARAM_INFO
	.align		4
.L_4795:
        /*0028*/ 	.byte	0x04, 0x17
        /*002a*/ 	.short	(.L_4797 - .L_4796)
.L_4796:
        /*002c*/ 	.word	0x00000000
        /*0030*/ 	.short	0x0009
        /*0032*/ 	.short	0x0048
        /*0034*/ 	.byte	0x00, 0xf0, 0x21, 0x00


	//----- nvinfo : EIATTR_KPARAM_INFO
	.align		4
.L_4797:
        /*0038*/ 	.byte	0x04, 0x17
        /*003a*/ 	.short	(.L_4799 - .L_4798)
.L_4798:
        /*003c*/ 	.word	0x00000000
        /*0040*/ 	.short	0x0008
        /*0042*/ 	.short	0x0040
        /*0044*/ 	.byte	0x00, 0xf0, 0x21, 0x00


	//----- nvinfo : EIATTR_KPARAM_INFO
	.align		4
.L_4799:
        /*0048*/ 	.byte	0x04, 0x17
        /*004a*/ 	.short	(.L_4801 - .L_4800)
.L_4800:
        /*004c*/ 	.word	0x00000000
        /*0050*/ 	.short	0x0007
        /*0052*/ 	.short	0x0038
        /*0054*/ 	.byte	0x00, 0xf0, 0x21, 0x00


	//----- nvinfo : EIATTR_KPARAM_INFO
	.align		4
.L_4801:
        /*0058*/ 	.byte	0x04, 0x17
        /*005a*/ 	.short	(.L_4803 - .L_4802)
.L_4802:
        /*005c*/ 	.word	0x00000000
        /*0060*/ 	.short	0x0006
        /*0062*/ 	.short	0x0030
        /*0064*/ 	.byte	0x00, 0xf0, 0x21, 0x00


	//----- nvinfo : EIATTR_KPARAM_INFO
	.align		4
.L_4803:
        /*0068*/ 	.byte	0x04, 0x17
        /*006a*/ 	.short	(.L_4805 - .L_4804)
.L_4804:
        /*006c*/ 	.word	0x00000000
        /*0070*/ 	.short	0x0005
        /*0072*/ 	.short	0x0028
        /*0074*/ 	.byte	0x00, 0xf0, 0x21, 0x00


	//----- nvinfo : EIATTR_KPARAM_INFO
	.align		4
.L_4805:
        /*0078*/ 	.byte	0x04, 0x17
        /*007a*/ 	.short	(.L_4807 - .L_4806)
.L_4806:
        /*007c*/ 	.word	0x00000000
        /*0080*/ 	.short	0x0004
        /*0082*/ 	.short	0x0020
        /*0084*/ 	.byte	0x00, 0xf0, 0x21, 0x00


	//----- nvinfo : EIATTR_KPARAM_INFO
	.align		4
.L_4807:
        /*0088*/ 	.byte	0x04, 0x17
        /*008a*/ 	.short	(.L_4809 - .L_4808)
.L_4808:
        /*008c*/ 	.word	0x00000000
        /*0090*/ 	.short	0x0003
        /*0092*/ 	.short	0x0018
        /*0094*/ 	.byte	0x00, 0xf0, 0x21, 0x00


	//----- nvinfo : EIATTR_KPARAM_INFO
	.align		4
.L_4809:
        /*0098*/ 	.byte	0x04, 0x17
        /*009a*/ 	.short	(.L_4811 - .L_4810)
.L_4810:
        /*009c*/ 	.word	0x00000000
        /*00a0*/ 	.short	0x0002
        /*00a2*/ 	.short	0x0010
        /*00a4*/ 	.byte	0x00, 0xf0, 0x21, 0x00


	//----- nvinfo : EIATTR_KPARAM_INFO
	.align		4
.L_4811:
        /*00a8*/ 	.byte	0x04, 0x17
        /*00aa*/ 	.short	(.L_4813 - .L_4812)
.L_4812:
        /*00ac*/ 	.word	0x00000000
        /*00b0*/ 	.short	0x0001
        /*00b2*/ 	.short	0x0008
        /*00b4*/ 	.byte	0x00, 0xf0, 0x21, 0x00


	//----- nvinfo : EIATTR_KPARAM_INFO
	.align		4
.L_4813:
        /*00b8*/ 	.byte	0x04, 0x17
        /*00ba*/ 	.short	(.L_4815 - .L_4814)
.L_4814:
        /*00bc*/ 	.word	0x00000000
        /*00c0*/ 	.short	0x0000
        /*00c2*/ 	.short	0x0000
        /*00c4*/ 	.byte	0x00, 0xf0, 0x21, 0x00


	//----- nvinfo : EIATTR_SPARSE_MMA_MASK
	.align		4
.L_4815:
        /*00c8*/ 	.byte	0x03, 0x50
        /*00ca*/ 	.short	0x0000


	//----- nvinfo : EIATTR_MAXREG_COUNT
	.align		4
        /*00cc*/ 	.byte	0x03, 0x1b
        /*00ce*/ 	.short	0x00ff


	//----- nvinfo : EIATTR_NUM_BARRIERS
	.align		4
        /*00d0*/ 	.byte	0x02, 0x4c
        /*00d2*/ 	.byte	0x01
	.zero		1


	//----- nvinfo : EIATTR_MERCURY_ISA_VERSION
	.align		4
        /*00d4*/ 	.byte	0x03, 0x5f
        /*00d6*/ 	.short	0x0101


	//----- nvinfo : EIATTR_COOP_GROUP_MASK_REGIDS
	.align		4
        /*00d8*/ 	.byte	0x04, 0x29
        /*00da*/ 	.short	(.L_4817 - .L_4816)


	//   ....[0]....
.L_4816:
        /*00dc*/ 	.word	0xffffffff


	//   ....[1]....
        /*00e0*/ 	.word	0xffffffff


	//   ....[2]....
        /*00e4*/ 	.word	0xffffffff


	//   ....[3]....
        /*00e8*/ 	.word	0xffffffff


	//   ....[4]....
        /*00ec*/ 	.word	0xffffffff


	//   ....[5]....
        /*00f0*/ 	.word	0xffffffff


	//   ....[6]....
        /*00f4*/ 	.word	0xffffffff


	//   ....[7]....
        /*00f8*/ 	.word	0xffffffff


	//   ....[8]....
        /*00fc*/ 	.word	0xffffffff


	//   ....[9]....
        /*0100*/ 	.word	0xffffffff


	//   ....[10]....
        /*0104*/ 	.word	0xffffffff


	//   ....[11]....
        /*0108*/ 	.word	0xffffffff


	//   ....[12]....
        /*010c*/ 	.word	0xffffffff


	//   ....[13]....
        /*0110*/ 	.word	0xffffffff


	//   ....[14]....
        /*0114*/ 	.word	0xffffffff


	//   ....[15]....
        /*0118*/ 	.word	0xffffffff


	//   ....[16]....
        /*011c*/ 	.word	0xffffffff


	//   ....[17]....
        /*0120*/ 	.word	0xffffffff


	//   ....[18]....
        /*0124*/ 	.word	0xffffffff


	//   ....[19]....
        /*0128*/ 	.word	0xffffffff


	//   ....[20]....
        /*012c*/ 	.word	0xffffffff


	//   ....[21]....
        /*0130*/ 	.word	0xffffffff


	//   ....[22]....
        /*0134*/ 	.word	0xffffffff


	//   ....[23]....
        /*0138*/ 	.word	0xffffffff


	//   ....[24]....
        /*013c*/ 	.word	0xffffffff


	//   ....[25]....
        /*0140*/ 	.word	0xffffffff


	//   ....[26]....
        /*0144*/ 	.word	0xffffffff


	//   ....[27]....
        /*0148*/ 	.word	0xffffffff


	//   ....[28]....
        /*014c*/ 	.word	0xffffffff


	//   ....[29]....
        /*0150*/ 	.word	0xffffffff


	//   ....[30]....
        /*0154*/ 	.word	0xffffffff


	//   ....[31]....
        /*0158*/ 	.word	0xffffffff


	//   ....[32]....
        /*015c*/ 	.word	0xffffffff


	//   ....[33]....
        /*0160*/ 	.word	0xffffffff


	//   ....[34]....
        /*0164*/ 	.word	0xffffffff


	//   ....[35]....
        /*0168*/ 	.word	0xffffffff


	//   ....[36]....
        /*016c*/ 	.word	0xffffffff


	//   ....[37]....
        /*0170*/ 	.word	0xffffffff


	//   ....[38]....
        /*0174*/ 	.word	0xffffffff


	//   ....[39]....
        /*0178*/ 	.word	0xffffffff


	//   ....[40]....
        /*017c*/ 	.word	0xffffffff


	//   ....[41]....
        /*0180*/ 	.word	0xffffffff


	//   ....[42]....
        /*0184*/ 	.word	0xffffffff


	//   ....[43]....
        /*0188*/ 	.word	0xffffffff


	//   ....[44]....
        /*018c*/ 	.word	0xffffffff


	//   ....[45]....
        /*0190*/ 	.word	0xffffffff


	//   ....[46]....
        /*0194*/ 	.word	0xffffffff


	//   ....[47]....
        /*0198*/ 	.word	0xffffffff


	//   ....[48]....
        /*019c*/ 	.word	0xffffffff


	//   ....[49]....
        /*01a0*/ 	.word	0xffffffff


	//   ....[50]....
        /*01a4*/ 	.word	0xffffffff


	//   ....[51]....
        /*01a8*/ 	.word	0xffffffff


	//   ....[52]....
        /*01ac*/ 	.word	0xffffffff


	//   ....[53]....
        /*01b0*/ 	.word	0xffffffff


	//   ....[54]....
        /*01b4*/ 	.word	0xffffffff


	//   ....[55]....
        /*01b8*/ 	.word	0xffffffff


	//   ....[56]....
        /*01bc*/ 	.word	0xffffffff


	//   ....[57]....
        /*01c0*/ 	.word	0xffffffff


	//   ....[58]....
        /*01c4*/ 	.word	0xffffffff


	//   ....[59]....
        /*01c8*/ 	.word	0xffffffff


	//   ....[60]....
        /*01cc*/ 	.word	0xffffffff


	//   ....[61]....
        /*01d0*/ 	.word	0xffffffff


	//   ....[62]....
        /*01d4*/ 	.word	0xffffffff


	//   ....[63]....
        /*01d8*/ 	.word	0xffffffff


	//   ....[64]....
        /*01dc*/ 	.word	0xffffffff


	//   ....[65]....
        /*01e0*/ 	.word	0xffffffff


	//   ....[66]....
        /*01e4*/ 	.word	0xffffffff


	//   ....[67]....
        /*01e8*/ 	.word	0xffffffff


	//   ....[68]....
        /*01ec*/ 	.word	0xffffffff


	//   ....[69]....
        /*01f0*/ 	.word	0xffffffff


	//   ....[70]....
        /*01f4*/ 	.word	0xffffffff


	//   ....[71]....
        /*01f8*/ 	.word	0xffffffff


	//   ....[72]....
        /*01fc*/ 	.word	0xffffffff


	//   ....[73]....
        /*0200*/ 	.word	0xffffffff


	//   ....[74]....
        /*0204*/ 	.word	0xffffffff


	//   ....[75]....
        /*0208*/ 	.word	0xffffffff


	//   ....[76]....
        /*020c*/ 	.word	0xffffffff


	//   ....[77]....
        /*0210*/ 	.word	0xffffffff


	//   ....[78]....
        /*0214*/ 	.word	0xffffffff


	//   ....[79]....
        /*0218*/ 	.word	0xffffffff


	//   ....[80]....
        /*021c*/ 	.word	0xffffffff


	//   ....[81]....
        /*0220*/ 	.word	0xffffffff


	//   ....[82]....
        /*0224*/ 	.word	0xffffffff


	//   ....[83]....
        /*0228*/ 	.word	0xffffffff


	//   ....[84]....
        /*022c*/ 	.word	0xffffffff


	//   ....[85]....
        /*0230*/ 	.word	0xffffffff


	//----- nvinfo : EIATTR_COOP_GROUP_INSTR_OFFSETS
	.align		4
.L_4817:
        /*0234*/ 	.byte	0x04, 0x28
        /*0236*/ 	.short	(.L_4819 - .L_4818)


	//   ....[0]....
.L_4818:
        /*0238*/ 	.word	0x000001c0


	//   ....[1]....
        /*023c*/ 	.word	0x000009d0


	//   ....[2]....
        /*0240*/ 	.word	0x000009e0


	//   ....[3]....
        /*0244*/ 	.word	0x00000a30


	//   ....[4]....
        /*0248*/ 	.word	0x00000a40


	//   ....[5]....
        /*024c*/ 	.word	0x00000a90


	//   ....[6]....
        /*0250*/ 	.word	0x00000aa0


	//   ....[7]....
        /*0254*/ 	.word	0x00000af0


	//   ....[8]....
        /*0258*/ 	.word	0x00000b00


	//   ....[9]....
        /*025c*/ 	.word	0x00000b60


	//   ....[10]....
        /*0260*/ 	.word	0x00000b90


	//   ....[11]....
        /*0264*/ 	.word	0x00000c80


	//   ....[12]....
        /*0268*/ 	.word	0x00000cb0


	//   ....[13]....
        /*026c*/ 	.word	0x00000d30


	//   ....[14]....
        /*0270*/ 	.word	0x00000d40


	//   ....[15]....
        /*0274*/ 	.word	0x00000d90


	//   ....[16]....
        /*0278*/ 	.word	0x00000da0


	//   ....[17]....
        /*027c*/ 	.word	0x00000df0


	//   ....[18]....
        /*0280*/ 	.word	0x00000e00


	//   ....[19]....
        /*0284*/ 	.word	0x00000e50


	//   ....[20]....
        /*0288*/ 	.word	0x00000e60


	//   ....[21]....
        /*028c*/ 	.word	0x00001000


	//   ....[22]....
        /*0290*/ 	.word	0x00001010


	//   ....[23]....
        /*0294*/ 	.word	0x00001060


	//   ....[24]....
        /*0298*/ 	.word	0x00001070


	//   ....[25]....
        /*029c*/ 	.word	0x000010c0


	//   ....[26]....
        /*02a0*/ 	.word	0x000010d0


	//   ....[27]....
        /*02a4*/ 	.word	0x00001120


	//   ....[28]....
        /*02a8*/ 	.word	0x00001130


	//   ....[29]....
        /*02ac*/ 	.word	0x00001180


	//   ....[30]....
        /*02b0*/ 	.word	0x00001190


	//   ....[31]....
        /*02b4*/ 	.word	0x000016d0


	//   ....[32]....
        /*02b8*/ 	.word	0x000016e0


	//   ....[33]....
        /*02bc*/ 	.word	0x00001730


	//   ....[34]....
        /*02c0*/ 	.word	0x00001740


	//   ....[35]....
        /*02c4*/ 	.word	0x00001790


	//   ....[36]....
        /*02c8*/ 	.word	0x000017a0


	//   ....[37]....
        /*02cc*/ 	.word	0x000017f0


	//   ....[38]....
        /*02d0*/ 	.word	0x00001800


	//   ....[39]....
        /*02d4*/ 	.word	0x00001850


	//   ....[40]....
        /*02d8*/ 	.word	0x00001860


	//   ....[41]....
        /*02dc*/ 	.word	0x000018f0


	//   ....[42]....
        /*02e0*/ 	.word	0x00001900


	//   ....[43]....
        /*02e4*/ 	.word	0x00001950


	//   ....[44]....
        /*02e8*/ 	.word	0x00001960


	//   ....[45]....
        /*02ec*/ 	.word	0x000019b0


	//   ....[46]....
        /*02f0*/ 	.word	0x000019c0


	//   ....[47]....
        /*02f4*/ 	.word	0x00001a10


	//   ....[48]....
        /*02f8*/ 	.word	0x00001a20


	//   ....[49]....
        /*02fc*/ 	.word	0x00001a70


	//   ....[50]....
        /*0300*/ 	.word	0x00001a80


	//   ....[51]....
        /*0304*/ 	.word	0x00001b20


	//   ....[52]....
        /*0308*/ 	.word	0x00001b30


	//   ....[53]....
        /*030c*/ 	.word	0x00001b80


	//   ....[54]....
        /*0310*/ 	.word	0x00001b90


	//   ....[55]....
        /*0314*/ 	.word	0x00001be0


	//   ....[56]....
        /*0318*/ 	.word	0x00001bf0


	//   ....[57]....
        /*031c*/ 	.word	0x00001c40


	//   ....[58]....
        /*0320*/ 	.word	0x00001c50


	//   ....[59]....
        /*0324*/ 	.word	0x00001ca0


	//   ....[60]....
        /*0328*/ 	.word	0x00001cb0


	//   ....[61]....
        /*032c*/ 	.word	0x00001d40


	//   ....[62]....
        /*0330*/ 	.word	0x00001d50


	//   ....[63]....
        /*0334*/ 	.word	0x00001da0


	//   ....[64]....
        /*0338*/ 	.word	0x00001db0


	//   ....[65]....
        /*033c*/ 	.word	0x00001e00


	//   ....[66]....
        /*0340*/ 	.word	0x00001e10


	//   ....[67]....
        /*0344*/ 	.word	0x00001e70


	//   ....[68]....
        /*0348*/ 	.word	0x00001e80


	//   ....[69]....
        /*034c*/ 	.word	0x00001ef0


	//   ....[70]....
        /*0350*/ 	.word	0x00001f30


	//   ....[71]....
        /*0354*/ 	.word	0x00002180


	//   ....[72]....
        /*0358*/ 	.word	0x00002190


	//   ....[73]....
        /*035c*/ 	.word	0x000021e0


	//   ....[74]....
        /*0360*/ 	.word	0x000021f0


	//   ....[75]....
        /*0364*/ 	.word	0x00002240


	//   ....[76]....
        /*0368*/ 	.word	0x00002250


	//   ....[77]....
        /*036c*/ 	.word	0x000022b0


	//   ....[78]....
        /*0370*/ 	.word	0x000022c0


	//   ....[79]....
        /*0374*/ 	.word	0x00002310


	//   ....[80]....
        /*0378*/ 	.word	0x00002320


	//   ....[81]....
        /*037c*/ 	.word	0x000025a0


	//   ....[82]....
        /*0380*/ 	.word	0x00002600


	//   ....[83]....
        /*0384*/ 	.word	0x00002620


	//   ....[84]....
        /*0388*/ 	.word	0x00002650


	//   ....[85]....
        /*038c*/ 	.word	0x00002680


	//----- nvinfo : EIATTR_EXIT_INSTR_OFFSETS
	.align		4
.L_4819:
        /*0390*/ 	.byte	0x04, 0x1c
        /*0392*/ 	.short	(.L_4821 - .L_4820)


	//   ....[0]....
.L_4820:
        /*0394*/ 	.word	0x00002950


	//----- nvinfo : EIATTR_CRS_STACK_SIZE
	.align		4
.L_4821:
        /*0398*/ 	.byte	0x04, 0x1e
        /*039a*/ 	.short	(.L_4823 - .L_4822)
.L_4822:
        /*039c*/ 	.word	0x00000000


	//----- nvinfo : EIATTR_CBANK_PARAM_SIZE
	.align		4
.L_4823:
        /*03a0*/ 	.byte	0x03, 0x19
        /*03a2*/ 	.short	0x0060


	//----- nvinfo : EIATTR_PARAM_CBANK
	.align		4
        /*03a4*/ 	.byte	0x04, 0x0a
        /*03a6*/ 	.short	(.L_4825 - .L_4824)
	.align		4
.L_4824:
        /*03a8*/ 	.word	index@(.nv.constant0._ZN4vllm3moe44grouped_topk_fused_small_expert_count_kernelIffiLNS0_11ScoringFuncE1ELi384ELb0ELi8EEEvPT_PfPT1_PKT0_llllllbd)
        /*03ac*/ 	.short	0x0210
        /*03ae*/ 	.short	0x0060


	//----- nvinfo : EIATTR_SW_WAR
	.align		4
.L_4825:
        /*03b0*/ 	.byte	0x04, 0x36
        /*03b2*/ 	.short	(.L_4827 - .L_4826)
.L_4826:
        /*03b4*/ 	.word	0x00000008
.L_4827:


//--------------------- .nv.info._ZN4vllm3moe44grouped_topk_fused_small_expert_count_kernelIffiLNS0_11ScoringFuncE1ELi512ELb0ELi8EEEvPT_PfPT1_PKT0_llllllbd --------------------------
	.section	.nv.info._ZN4vllm3moe44grouped_topk_fused_small_expert_count_kernelIffiLNS0_11ScoringFuncE1ELi512ELb0ELi8EEEvPT_PfPT1_PKT0_llllllbd,"",@"SHT_CUDA_INFO"
	.sectionflags	@""
	.align	4


	//----- nvinfo : EIATTR_CUDA_API_VERSION
	.align		4
        /*0000*/ 	.byte	0x04, 0x37
        /*0002*/ 	.short	(.L_4829 - .L_4828)
.L_4828:
        /*0004*/ 	.word	0x00000082


	//----- nvinfo : EIATTR_KPARAM_INFO
	.align		4
.L_4829:
        /*0008*/ 	.byte	0x04, 0x17
        /*000a*/ 	.short	(.L_4831 - .L_4830)
.L_4830:
        /*000c*/ 	.word	0x00000000
        /*0010*/ 	.short	0x000b
        /*0012*/ 	.short	0x0058
        /*0014*/ 	.byte	0x00, 0xf0, 0x21, 0x00


	//----- nvinfo : EIATTR_KPARAM_INFO
	.align		4
.L_4831:
        /*0018*/ 	.byte	0x04, 0x17
        /*001a*/ 	.short	(.L_4833 - .L_4832)
.L_4832:
        /*001c*/ 	.word	0x00000000
        /*0020*/ 	.short	0x000a
        /*0022*/ 	.short	0x0050
        /*0024*/ 	.byte	0x00, 0xf0, 0x05, 0x00


	//----- nvinfo : EIATTR_KPARAM_INFO
	.align		4
.L_4833:
        /*0028*/ 	.byte	0x04, 0x17
        /*002a*/ 	.short	(.L_4835 - .L_4834)
.L_4834:
        /*002c*/ 	.word	0x00000000
        /*0030*/ 	.short	0x0009
        /*0032*/ 	.short	0x0048
        /*0034*/ 	.byte	0x00, 0xf0, 0x21, 0x00


	//----- nvinfo : EIATTR_KPARAM_INFO
	.align		4
.L_4835:
        /*0038*/ 	.byte	0x04, 0x17
        /*003a*/ 	.short	(.L_4837 - .L_4836)
.L_4836:
        /*003c*/ 	.word	0x00000000
        /*0040*/ 	.short	0x0008
        /*0042*/ 	.short	0x0040
        /*0044*/ 	.byte	0x00, 0xf0, 0x21, 0x00


	//----- nvinfo : EIATTR_KPARAM_INFO
	.align		4
.L_4837:
        /*0048*/ 	.byte	0x04, 0x17
        /*004a*/ 	.short	(.L_4839 - .L_4838)
.L_4838:
        /*004c*/ 	.word	0x00000000
        /*0050*/ 	.short	0x0007
        /*0052*/ 	.short	0x0038
        /*0054*/ 	.byte	0x00, 0xf0, 0x21, 0x00


	//----- nvinfo : EIATTR_KPARAM_INFO
	.align		4
.L_4839:
        /*0058*/ 	.byte	0x04, 0x17
        /*005a*/ 	.short	(.L_4841 - .L_4840)
.L_4840:
        /*005c*/ 	.word	0x00000000
        /*0060*/ 	.short	0x0006
        /*0062*/ 	.short	0x0030
        /*0064*/ 	.byte	0x00, 0xf0, 0x21, 0x00


	//----- nvinfo : EIATTR_KPARAM_INFO
	.align		4
.L_4841:
        /*0068*/ 	.byte	0x04, 0x17
        /*006a*/ 	.short	(.L_4843 - .L_4842)
.L_4842:
        /*006c*/ 	.word	0x00000000
        /*0070*/ 	.short	0x0005
        /*0072*/ 	.short	0x0028
        /*0074*/ 	.byte	0x00, 0xf0, 0x21, 0x00


	//----- nvinfo : EIATTR_KPARAM_INFO
	.align		4
.L_4843:
        /*0078*/ 	.byte	0x04, 0x17
        /*007a*/ 	.short	(.L_4845 - .L_4844)
.L_4844:
        /*007c*/ 	.word	0x00000000
        /*0080*/ 	.short	0x0004
        /*0082*/ 	.short	0x0020
        /*0084*/ 	.byte	0x00, 0xf0, 0x21, 0x00


	//----- nvinfo : EIATTR_KPARAM_INFO
	.align		4
.L_4845:
        /*0088*/ 	.byte	0x04, 0x17
        /*008a*/ 	.short	(.L_4847 - .L_4846)
.L_4846:
        /*008c*/ 	.word	0x00000000
        /*0090*/ 	.short	0x0003
        /*0092*/ 	.short	0x0018
        /*0094*/ 	.byte	0x00, 0xf0, 0x21, 0x00


	//----- nvinfo : EIATTR_KPARAM_INFO
	.align		4
.L_4847:
        /*0098*/ 	.byte	0x04, 0x17
        /*009a*/ 	.short	(.L_4849 - .L_4848)
.L_4848:
        /*009c*/ 	.word	0x00000000
        /*00a0*/ 	.short	0x0002
        /*00a2*/ 	.short	0x0010
        /*00a4*/ 	.byte	0x00, 0xf0, 0x21, 0x00


	//----- nvinfo : EIATTR_KPARAM_INFO
	.align		4
.L_4849:
        /*00a8*/ 	.byte	0x04, 0x17
        /*00aa*/ 	.short	(.L_4851 - .L_4850)
.L_4850:
        /*00ac*/ 	.word	0x00000000
        /*00b0*/ 	.short	0x0001
        /*00b2*/ 	.short	0x0008
        /*00b4*/ 	.byte	0x00, 0xf0, 0x21, 0x00


	//----- nvinfo : EIATTR_KPARAM_INFO
	.align		4
.L_4851:
        /*00b8*/ 	.byte	0x04, 0x17
        /*00ba*/ 	.short	(.L_4853 - .L_4852)
.L_4852:
        /*00bc*/ 	.word	0x00000000
        /*00c0*/ 	.short	0x0000
        /*00c2*/ 	.short	0x0000
        /*00c4*/ 	.byte	0x00, 0xf0, 0x21, 0x00


	//----- nvinfo : EIATTR_SPARSE_MMA_MASK
	.align		4
.L_4853:
        /*00c8*/ 	.byte	0x03, 0x50
        /*00ca*/ 	.short	0x0000


	//----- nvinfo : EIATTR_MAXREG_COUNT
	.align		4
        /*00cc*/ 	.byte	0x03, 0x1b
        /*00ce*/ 	.short	0x00ff


	//----- nvinfo : EIATTR_NUM_BARRIERS
	.align		4
        /*00d0*/ 	.byte	0x02, 0x4c
        /*00d2*/ 	.byte	0x01
	.zero		1


	//----- nvinfo : EIATTR_MERCURY_ISA_VERSION
	.align		4
        /*00d4*/ 	.byte	0x03, 0x5f
        /*00d6*/ 	.short	0x0101


	//----- nvinfo : EIATTR_COOP_GROUP_MASK_REGIDS
	.align		4
        /*00d8*/ 	.byte	0x04, 0x29
        /*00da*/ 	.short	(.L_4855 - .L_4854)


	//   ....[0]....
.L_4854:
        /*00dc*/ 	.word	0xffffffff


	//   ....[1]....
        /*00e0*/ 	.word	0xffffffff


	//   ....[2]....
        /*00e4*/ 	.word	0xffffffff


	//   ....[3]....
        /*00e8*/ 	.word	0xffffffff


	//   ....[4]....
        /*00ec*/ 	.word	0xffffffff


	//   ....[5]....
        /*00f0*/ 	.word	0xffffffff


	//   ....[6]....
        /*00f4*/ 	.word	0xffffffff


	//   ....[7]....
        /*00f8*/ 	.word	0xffffffff


	//   ....[8]....
        /*00fc*/ 	.word	0xffffffff


	//   ....[9]....
        /*0100*/ 	.word	0xffffffff


	//   ....[10]....
        /*0104*/ 	.word	0xffffffff


	//   ....[11]....
        /*0108*/ 	.word	0xffffffff


	//   ....[12]....
        /*010c*/ 	.word	0xffffffff


	//   ....[13]....
        /*0110*/ 	.word	0xffffffff


	//   ....[14]....
        /*0114*/ 	.word	0xffffffff


	//   ....[15]....
        /*0118*/ 	.word	0xffffffff


	//   ....[16]....
        /*011c*/ 	.word	0xffffffff


	//   ....[17]....
        /*0120*/ 	.word	0xffffffff


	//   ....[18]....
        /*0124*/ 	.word	0xffffffff


	//   ....[19]....
        /*0128*/ 	.word	0xffffffff


	//   ....[20]....
        /*012c*/ 	.word	0xffffffff


	//   ....[21]....
        /*0130*/ 	.word	0xffffffff


	//   ....[22]....
        /*0134*/ 	.word	0xffffffff


	//   ....[23]....
        /*0138*/ 	.word	0xffffffff


	//   ....[24]....
        /*013c*/ 	.word	0xffffffff


	//   ....[25]....
        /*0140*/ 	.word	0xffffffff


	//   ....[26]....
        /*0144*/ 	.word	0xffffffff


	//   ....[27]....
        /*0148*/ 	.word	0xffffffff


	//   ....[28]....
        /*014c*/ 	.word	0xffffffff


	//   ....[29]....
        /*0150*/ 	.word	0xffffffff


	//   ....[30]....
        /*0154*/ 	.word	0xffffffff


	//   ....[31]....
        /*0158*/ 	.word	0xffffffff


	//   ....[32]....
        /*015c*/ 	.word	0xffffffff


	//   ....[33]....
        /*0160*/ 	.word	0xffffffff


	//   ....[34]....
        /*0164*/ 	.word	0xffffffff


	//   ....[35]....
        /*0168*/ 	.word	0xffffffff


	//   ....[36]....
        /*016c*/ 	.word	0xffffffff


	//   ....[37]....
        /*0170*/ 	.word	0xffffffff


	//   ....[38]....
        /*0174*/ 	.word	0xffffffff


	//   ....[39]....
        /*0178*/ 	.word	0xffffffff


	//   ....[40]....
        /*017c*/ 	.word	0xffffffff


	//   ....[41]....
        /*0180*/ 	.word	0xffffffff


	//   ....[42]....
        /*0184*/ 	.word	0xffffffff


	//   ....[43]....
        /*0188*/ 	.word	0xffffffff


	//   ....[44]....
        /*018c*/ 	.word	0xffffffff


	//   ....[45]....
        /*0190*/ 	.word	0xffffffff


	//   ....[46]....
        /*0194*/ 	.word	0xffffffff


	//   ....[47]....
        /*0198*/ 	.word	0xffffffff


	//   ....[48]....
        /*019c*/ 	.word	0xffffffff


	//   ....[49]....
        /*01a0*/ 	.word	0xffffffff


	//   ....[50]....
        /*01a4*/ 	.word	0xffffffff


	//   ....[51]....
        /*01a8*/ 	.word	0xffffffff


	//   ....[52]....
        /*01ac*/ 	.word	0xffffffff


	//   ....[53]....
        /*01b0*/ 	.word	0xffffffff


	//   ....[54]....
        /*01b4*/ 	.word	0xffffffff


	//   ....[55]....
        /*01b8*/ 	.word	0xffffffff


	//   ....[56]....
        /*01bc*/ 	.word	0xffffffff


	//   ....[57]....
        /*01c0*/ 	.word	0xffffffff


	//   ....[58]....
        /*01c4*/ 	.word	0xffffffff


	//   ....[59]....
        /*01c8*/ 	.word	0xffffffff


	//   ....[60]....
        /*01cc*/ 	.word	0xffffffff


	//   ....[61]....
        /*01d0*/ 	.word	0xffffffff


	//   ....[62]....
        /*01d4*/ 	.word	0xffffffff


	//   ....[63]....
        /*01d8*/ 	.word	0xffffffff


	//   ....[64]....
        /*01dc*/ 	.word	0xffffffff


	//   ....[65]....
        /*01e0*/ 	.word	0xffffffff


	//   ....[66]....
        /*01e4*/ 	.word	0xffffffff


	//   ....[67]....
        /*01e8*/ 	.word	0xffffffff


	//   ....[68]....
        /*01ec*/ 	.word	0xffffffff


	//   ....[69]....
        /*01f0*/ 	.word	0xffffffff


	//   ....[70]....
        /*01f4*/ 	.word	0xffffffff


	//   ....[71]....
        /*01f8*/ 	.word	0xffffffff


	//   ....[72]....
        /*01fc*/ 	.word	0xffffffff


	//   ....[73]....
        /*0200*/ 	.word	0xffffffff


	//   ....[74]....
        /*0204*/ 	.word	0xffffffff


	//   ....[75]....
        /*0208*/ 	.word	0xffffffff


	//   ....[76]....
        /*020c*/ 	.word	0xffffffff


	//   ....[77]....
        /*0210*/ 	.word	0xffffffff


	//   ....[78]....
        /*0214*/ 	.word	0xffffffff


	//   ....[79]....
        /*0218*/ 	.word	0xffffffff


	//   ....[80]....
        /*021c*/ 	.word	0xffffffff


	//   ....[81]....
        /*0220*/ 	.word	0xffffffff


	//   ....[82]....
        /*0224*/ 	.word	0xffffffff


	//   ....[83]....
        /*0228*/ 	.word	0xffffffff


	//   ....[84]....
        /*022c*/ 	.word	0xffffffff


	//   ....[85]....
        /*0230*/ 	.word	0xffffffff


	//----- nvinfo : EIATTR_COOP_GROUP_INSTR_OFFSETS
	.align		4
.L_4855:
        /*0234*/ 	.byte	0x04, 0x28
        /*0236*/ 	.short	(.L_4857 - .L_4856)


	//   ....[0]....
.L_4856:
        /*0238*/ 	.word	0x000001c0


	//   ....[1]....
        /*023c*/ 	.word	0x000009d0


	//   ....[2]....
        /*0240*/ 	.word	0x000009e0


	//   ....[3]....
        /*0244*/ 	.word	0x00000a30


	//   ....[4]....
        /*0248*/ 	.word	0x00000a40


	//   ....[5]....
        /*024c*/ 	.word	0x00000a90


	//   ....[6]....
        /*0250*/ 	.word	0x00000aa0


	//   ....[7]....
        /*0254*/ 	.word	0x00000af0


	//   ....[8]....
        /*0258*/ 	.word	0x00000b00


	//   ....[9]....
        /*025c*/ 	.word	0x00000b60


	//   ....[10]....
        /*0260*/ 	.word	0x00000b90


	//   ....[11]....
        /*0264*/ 	.word	0x00000c80


	//   ....[12]....
        /*0268*/ 	.word	0x00000cb0


	//   ....[13]....
        /*026c*/ 	.word	0x00000d30


	//   ....[14]....
        /*0270*/ 	.word	0x00000d40


	//   ....[15]....
        /*0274*/ 	.word	0x00000d90


	//   ....[16]....
        /*0278*/ 	.word	0x00000da0


	//   ....[17]....
        /*027c*/ 	.word	0x00000df0


	//   ....[18]....
        /*0280*/ 	.word	0x00000e00


	//   ....[19]....
        /*0284*/ 	.word	0x00000e50


	//   ....[20]....
        /*0288*/ 	.word	0x00000e60


	//   ....[21]....
        /*028c*/ 	.word	0x00001000


	//   ....[22]....
        /*0290*/ 	.word	0x00001010


	//   ....[23]....
        /*0294*/ 	.word	0x00001060


	//   ....[24]....
        /*0298*/ 	.word	0x00001070


	//   ....[25]....
        /*029c*/ 	.word	0x000010c0


	//   ....[26]....
        /*02a0*/ 	.word	0x000010d0


	//   ....[27]....
        /*02a4*/ 	.word	0x00001120


	//   ....[28]....
        /*02a8*/ 	.word	0x00001130


	//   ....[29]....
        /*02ac*/ 	.word	0x00001180


	//   ....[30]....
        /*02b0*/ 	.word	0x00001190


	//   ....[31]....
        /*02b4*/ 	.word	0x00001650


	//   ....[32]....
        /*02b8*/ 	.word	0x00001660


	//   ....[33]....
        /*02bc*/ 	.word	0x000016b0


	//   ....[34]....
        /*02c0*/ 	.word	0x000016c0


	//   ....[35]....
        /*02c4*/ 	.word	0x00001710


	//   ....[36]....
        /*02c8*/ 	.word	0x00001720


	//   ....[37]....
        /*02cc*/ 	.word	0x00001770


	//   ....[38]....
        /*02d0*/ 	.word	0x00001780


	//   ....[39]....
        /*02d4*/ 	.word	0x000017d0


	//   ....[40]....
        /*02d8*/ 	.word	0x000017e0


	//   ....[41]....
        /*02dc*/ 	.word	0x00001870


	//   ....[42]....
        /*02e0*/ 	.word	0x00001880


	//   ....[43]....
        /*02e4*/ 	.word	0x000018d0


	//   ....[44]....
        /*02e8*/ 	.word	0x000018e0


	//   ....[45]....
        /*02ec*/ 	.word	0x00001930


	//   ....[46]....
        /*02f0*/ 	.word	0x00001940


	//   ....[47]....
        /*02f4*/ 	.word	0x00001990


	//   ....[48]....
        /*02f8*/ 	.word	0x000019a0


	//   ....[49]....
        /*02fc*/ 	.word	0x000019f0


	//   ....[50]....
        /*0300*/ 	.word	0x00001a00


	//   ....[51]....
        /*0304*/ 	.word	0x00001aa0


	//   ....[52]....
        /*0308*/ 	.word	0x00001ab0


	//   ....[53]....
        /*030c*/ 	.word	0x00001b00


	//   ....[54]....
        /*0310*/ 	.word	0x00001b10


	//   ....[55]....
        /*0314*/ 	.word	0x00001b60


	//   ....[56]....
        /*0318*/ 	.word	0x00001b70


	//   ....[57]....
        /*031c*/ 	.word	0x00001bc0


	//   ....[58]....
        /*0320*/ 	.word	0x00001bd0


	//   ....[59]....
        /*0324*/ 	.word	0x00001c20


	//   ....[60]....
        /*0328*/ 	.word	0x00001c30


	//   ....[61]....
        /*032c*/ 	.word	0x00001cc0


	//   ....[62]....
        /*0330*/ 	.word	0x00001cd0


	//   ....[63]....
        /*0334*/ 	.word	0x00001d20


	//   ....[64]....
        /*0338*/ 	.word	0x00001d30


	//   ....[65]....
        /*033c*/ 	.word	0x00001d80


	//   ....[66]....
        /*0340*/ 	.word	0x00001d90


	//   ....[67]....
        /*0344*/ 	.word	0x00001df0


	//   ....[68]....
        /*0348*/ 	.word	0x00001e00


	//   ....[69]....
        /*034c*/ 	.word	0x00001e70


	//   ....[70]....
        /*0350*/ 	.word	0x00001eb0


	//   ....[71]....
        /*0354*/ 	.word	0x00002110


	//   ....[72]....
        /*0358*/ 	.word	0x00002120


	//   ....[73]....
        /*035c*/ 	.word	0x00002170


	//   ....[74]....
        /*0360*/ 	.word	0x00002180


	//   ....[75]....
        /*0364*/ 	.word	0x000021d0


	//   ....[76]....
        /*0368*/ 	.word	0x000021e0


	//   ....[77]....
        /*036c*/ 	.word	0x00002230


	//   ....[78]....
        /*0370*/ 	.word	0x00002240


	//   ....[79]....
        /*0374*/ 	.word	0x00002290


	//   ....[80]....
        /*0378*/ 	.word	0x000022a0


	//   ....[81]....
        /*037c*/ 	.word	0x00002510


	//   ....[82]....
        /*0380*/ 	.word	0x00002570


	//   ....[83]....
        /*0384*/ 	.word	0x00002590


	//   ....[84]....
        /*0388*/ 	.word	0x000025c0


	//   ....[85]....
        /*038c*/ 	.word	0x000025f0


	//----- nvinfo : EIATTR_EXIT_INSTR_OFFSETS
	.align		4
.L_4857:
        /*0390*/ 	.byte	0x04, 0x1c
        /*0392*/ 	.short	(.L_4859 - .L_4858)


	//   ....[0]....
.L_4858:
        /*0394*/ 	.word	0x000028c0


	//----- nvinfo : EIATTR_CRS_STACK_SIZE
	.align		4
.L_4859:
        /*0398*/ 	.byte	0x04, 0x1e
        /*039a*/ 	.short	(.L_4861 - .L_4860)
.L_4860:
        /*039c*/ 	.word	0x00000000


	//----- nvinfo : EIATTR_CBANK_PARAM_SIZE
	.align		4
.L_4861:
        /*03a0*/ 	.byte	0x03, 0x19
        /*03a2*/ 	.short	0x0060


	//----- nvinfo : EIATTR_PARAM_CBANK
	.align		4
        /*03a4*/ 	.byte	0x04, 0x0a
        /*03a6*/ 	.short	(.L_4863 - .L_4862)
	.align		4
.L_4862:
        /*03a8*/ 	.word	index@(.nv.constant0._ZN4vllm3moe44grouped_topk_fused_small_expert_count_kernelIffiLNS0_11ScoringFuncE1ELi512ELb0ELi8EEEvPT_PfPT1_PKT0_llllllbd)
        /*03ac*/ 	.short	0x0210
        /*03ae*/ 	.short	0x0060


	//----- nvinfo : EIATTR_SW_WAR
	.align		4
.L_4863:
        /*03b0*/ 	.byte	0x04, 0x36
        /*03b2*/ 	.short	(.L_4865 - .L_4864)
.L_4864:
        /*03b4*/ 	.word	0x00000008
.L_4865:


//--------------------- .nv.info._ZN4vllm3moe44grouped_topk_fused_small_expert_count_kernelIffiLNS0_11ScoringFuncE1ELi512ELb0ELi22EEEvPT_PfPT1_PKT0_llllllbd --------------------------
	.section	.nv.info._ZN4vllm3moe44grouped_topk_fused_small_expert_count_kernelIffiLNS0_11ScoringFuncE1ELi512ELb0ELi22EEEvPT_PfPT1_PKT0_llllllbd,"",@"SHT_CUDA_INFO"
	.sectionflags	@""
	.align	4


	//----- nvinfo : EIATTR_CUDA_API_VERSION
	.align		4
        /*0000*/ 	.byte	0x04, 0x37
        /*0002*/ 	.short	(.L_4867 - .L_4866)
.L_4866:
        /*0004*/ 	.word	0x00000082


	//----- nvinfo : EIATTR_KPARAM_INFO
	.align		4
.L_4867:
        /*0008*/ 	.byte	0x04, 0x17
        /*000a*/ 	.short	(.L_4869 - .L_4868)
.L_4868:
        /*000c*/ 	.word	0x00000000
        /*0010*/ 	.short	0x000b
        /*0012*/ 	.short	0x0058
        /*0014*/ 	.byte	0x00, 0xf0, 0x21, 0x00


	//----- nvinfo : EIATTR_KPARAM_INFO
	.align		4
.L_4869:
        /*0018*/ 	.byte	0x04, 0x17
        /*001a*/ 	.short	(.L_4871 - .L_4870)
.L_4870:
        /*001c*/ 	.word	0x00000000
        /*0020*/ 	.short	0x000a
        /*0022*/ 	.short	0x0050
        /*0024*/ 	.byte	0x00, 0xf0, 0x05, 0x00


	//----- nvinfo : EIATTR_KPARAM_INFO
	.align		4
.L_4871:
        /*0028*/ 	.byte	0x04, 0x17
        /*002a*/ 	.short	(.L_4873 - .L_4872)
.L_4872:
        /*002c*/ 	.word	0x00000000
        /*0030*/ 	.short	0x0009
        /*0032*/ 	.short	0x0048
        /*0034*/ 	.byte	0x00, 0xf0, 0x21, 0x00


	//----- nvinfo : EIATTR_KPARAM_INFO
	.align		4
.L_4873:
        /*0038*/ 	.byte	0x04, 0x17
        /*003a*/ 	.short	(.L_4875 - .L_4874)
.L_4874:
        /*003c*/ 	.word	0x00000000
        /*0040*/ 	.short	0x0008
        /*0042*/ 	.short	0x0040
        /*0044*/ 	.byte	0x00, 0xf0, 0x21, 0x00


	//----- nvinfo : EIATTR_KPARAM_INFO
	.align		4
.L_4875:
        /*0048*/ 	.byte	0x04, 0x17
        /*004a*/ 	.short	(.L_4877 - .L_4876)
.L_4876:
        /*004c*/ 	.word	0x00000000
        /*0050*/ 	.short	0x0007
        /*0052*/ 	.short	0x0038
        /*0054*/ 	.byte	0x00, 0xf0, 0x21, 0x00


	//----- nvinfo : EIATTR_KPARAM_INFO
	.align		4
.L_4877:
        /*0058*/ 	.byte	0x04, 0x17
        /*005a*/ 	.short	(.L_4879 - .L_4878)
.L_4878:
        /*005c*/ 	.word	0x00000000
        /*0060*/ 	.short	0x0006
        /*0062*/ 	.short	0x0030
        /*0064*/ 	.byte	0x00, 0xf0, 0x21, 0x00


	//----- nvinfo : EIATTR_KPARAM_INFO
	.align		4
.L_4879:
        /*0068*/ 	.byte	0x04, 0x17
        /*006a*/ 	.short	(.L_4881 - .L_4880)
.L_4880:
        /*006c*/ 	.word	0x00000000
        /*0070*/ 	.short	0x0005
        /*0072*/ 	.short	0x0028
        /*0074*/ 	.byte	0x00, 0xf0, 0x21, 0x00


	//----- nvinfo : EIATTR_KPARAM_INFO
	.align		4
.L_4881:
        /*0078*/ 	.byte	0x04, 0x17
        /*007a*/ 	.short	(.L_4883 - .L_4882)
.L_4882:
        /*007c*/ 	.word	0x00000000
        /*0080*/ 	.short	0x0004
        /*0082*/ 	.short	0x0020
        /*0084*/ 	.byte	0x00, 0xf0, 0x21, 0x00


	//----- nvinfo : EIATTR_KPARAM_INFO
	.align		4
.L_4883:
        /*0088*/ 	.byte	0x04, 0x17
        /*008a*/ 	.short	(.L_4885 - .L_4884)
.L_4884:
        /*008c*/ 	.word	0x00000000
        /*0090*/ 	.short	0x0003
        /*0092*/ 	.short	0x0018
        /*0094*/ 	.byte	0x00, 0xf0, 0x21, 0x00


	//----- nvinfo : EIATTR_KPARAM_INFO
	.align		4
.L_4885:
        /*0098*/ 	.byte	0x04, 0x17
        /*009a*/ 	.short	(.L_4887 - .L_4886)
.L_4886:
        /*009c*/ 	.word	0x00000000
        /*00a0*/ 	.short	0x0002
        /*00a2*/ 	.short	0x0010
        /*00a4*/ 	.byte	0x00, 0xf0, 0x21, 0x00


	//----- nvinfo : EIATTR_KPARAM_INFO
	.align		4
.L_4887:
        /*00a8*/ 	.byte	0x04, 0x17
        /*00aa*/ 	.short	(.L_4889 - .L_4888)
.L_4888:
        /*00ac*/ 	.word	0x00000000
        /*00b0*/ 	.short	0x0001
        /*00b2*/ 	.short	0x0008
        /*00b4*/ 	.byte	0x00, 0xf0, 0x21, 0x00


	//----- nvinfo : EIATTR_KPARAM_INFO
	.align		4
.L_4889:
        /*00b8*/ 	.byte	0x04, 0x17
        /*00ba*/ 	.short	(.L_4891 - .L_4890)
.L_4890:
        /*00bc*/ 	.word	0x00000000
        /*00c0*/ 	.short	0x0000
        /*00c2*/ 	.short	0x0000
        /*00c4*/ 	.byte	0x00, 0xf0, 0x21, 0x00


	//----- nvinfo : EIATTR_SPARSE_MMA_MASK
	.align		4
.L_4891:
        /*00c8*/ 	.byte	0x03, 0x50
        /*00ca*/ 	.short	0x0000


	//----- nvinfo : EIATTR_MAXREG_COUNT
	.align		4
        /*00cc*/ 	.byte	0x03, 0x1b
        /*00ce*/ 	.short	0x00ff


	//----- nvinfo : EIATTR_NUM_BARRIERS
	.align		4
        /*00d0*/ 	.byte	0x02, 0x4c
        /*00d2*/ 	.byte	0x01
	.zero		1


	//----- nvinfo : EIATTR_MERCURY_ISA_VERSION
	.align		4
        /*00d4*/ 	.byte	0x03, 0x5f
        /*00d6*/ 	.short	0x0101


	//----- nvinfo : EIATTR_COOP_GROUP_MASK_REGIDS
	.align		4
        /*00d8*/ 	.byte	0x04, 0x29
        /*00da*/ 	.short	(.L_4893 - .L_4892)


	//   ....[0]....
.L_4892:
        /*00dc*/ 	.word	0xffffffff


	//   ....[1]....
        /*00e0*/ 	.word	0xffffffff


	//   ....[2]....
        /*00e4*/ 	.word	0xffffffff


	//   ....[3]....
        /*00e8*/ 	.word	0xffffffff


	//   ....[4]....
        /*00ec*/ 	.word	0xffffffff


	//   ....[5]....
        /*00f0*/ 	.word	0xffffffff


	//   ....[6]....
        /*00f4*/ 	.word	0xffffffff


	//   ....[7]....
        /*00f8*/ 	.word	0xffffffff


	//   ....[8]....
        /*00fc*/ 	.word	0xffffffff


	//   ....[9]....
        /*0100*/ 	.word	0xffffffff


	//   ....[10]....
        /*0104*/ 	.word	0xffffffff


	//   ....[11]....
        /*0108*/ 	.word	0xffffffff


	//   ....[12]....
        /*010c*/ 	.word	0xffffffff


	//   ....[13]....
        /*0110*/ 	.word	0xffffffff


	//   ....[14]....
        /*0114*/ 	.word	0xffffffff


	//   ....[15]....
        /*0118*/ 	.word	0xffffffff


	//   ....[16]....
        /*011c*/ 	.word	0xffffffff


	//   ....[17]....
        /*0120*/ 	.word	0xffffffff


	//   ....[18]....
        /*0124*/ 	.word	0xffffffff


	//   ....[19]....
        /*0128*/ 	.word	0xffffffff


	//   ....[20]....
        /*012c*/ 	.word	0xffffffff


	//   ....[21]....
        /*0130*/ 	.word	0xffffffff


	//   ....[22]....
        /*0134*/ 	.word	0xffffffff


	//   ....[23]....
        /*0138*/ 	.word	0xffffffff


	//   ....[24]....
        /*013c*/ 	.word	0xffffffff


	//   ....[25]....
        /*0140*/ 	.word	0xffffffff


	//   ....[26]....
        /*0144*/ 	.word	0xffffffff


	//   ....[27]....
        /*0148*/ 	.word	0xffffffff


	//   ....[28]....
        /*014c*/ 	.word	0xffffffff


	//   ....[29]....
        /*0150*/ 	.word	0xffffffff


	//   ....[30]....
        /*0154*/ 	.word	0xffffffff


	//   ....[31]....
        /*0158*/ 	.word	0xffffffff


	//   ....[32]....
        /*015c*/ 	.word	0xffffffff


	//   ....[33]....
        /*0160*/ 	.word	0xffffffff


	//   ....[34]....
        /*0164*/ 	.word	0xffffffff


	//   ....[35]....
        /*0168*/ 	.word	0xffffffff


	//   ....[36]....
        /*016c*/ 	.word	0xffffffff


	//   ....[37]....
        /*0170*/ 	.word	0xffffffff


	//   ....[38]....
        /*0174*/ 	.word	0xffffffff


	//   ....[39]....
        /*0178*/ 	.word	0xffffffff


	//   ....[40]....
        /*017c*/ 	.word	0xffffffff


	//   ....[41]....
        /*0180*/ 	.word	0xffffffff


	//   ....[42]....
        /*0184*/ 	.word	0xffffffff


	//   ....[43]....
        /*0188*/ 	.word	0xffffffff


	//   ....[44]....
        /*018c*/ 	.word	0xffffffff


	//   ....[45]....
        /*0190*/ 	.word	0xffffffff


	//   ....[46]....
        /*0194*/ 	.word	0xffffffff


	//   ....[47]....
        /*0198*/ 	.word	0xffffffff


	//   ....[48]....
        /*019c*/ 	.word	0xffffffff


	//   ....[49]....
        /*01a0*/ 	.word	0xffffffff


	//   ....[50]....
        /*01a4*/ 	.word	0xffffffff


	//   ....[51]....
        /*01a8*/ 	.word	0xffffffff


	//   ....[52]....
        /*01ac*/ 	.word	0xffffffff


	//   ....[53]....
        /*01b0*/ 	.word	0xffffffff


	//   ....[54]....
        /*01b4*/ 	.word	0xffffffff


	//   ....[55]....
        /*01b8*/ 	.word	0xffffffff


	//   ....[56]....
        /*01bc*/ 	.word	0xffffffff


	//   ....[57]....
        /*01c0*/ 	.word	0xffffffff


	//   ....[58]....
        /*01c4*/ 	.word	0xffffffff


	//   ....[59]....
        /*01c8*/ 	.word	0xffffffff


	//   ....[60]....
        /*01cc*/ 	.word	0xffffffff


	//   ....[61]....
        /*01d0*/ 	.word	0xffffffff


	//   ....[62]....
        /*01d4*/ 	.word	0xffffffff


	//   ....[63]....
        /*01d8*/ 	.word	0xffffffff


	//   ....[64]....
        /*01dc*/ 	.word	0xffffffff


	//   ....[65]....
        /*01e0*/ 	.word	0xffffffff


	//----- nvinfo : EIATTR_COOP_GROUP_INSTR_OFFSETS
	.align		4
.L_4893:
        /*01e4*/ 	.byte	0x04, 0x28
        /*01e6*/ 	.short	(.L_4895 - .L_4894)


	//   ....[0]....
.L_4894:
        /*01e8*/ 	.word	0x000001c0


	//   ....[1]....
        /*01ec*/ 	.word	0x000009d0


	//   ....[2]....
        /*01f0*/ 	.word	0x00000a00


	//   ....[3]....
        /*01f4*/ 	.word	0x00000a80


	//   ....[4]....
        /*01f8*/ 	.word	0x00000a90


	//   ....[5]....
        /*01fc*/ 	.word	0x00000ae0


	//   ....[6]....
        /*0200*/ 	.word	0x00000af0


	//   ....[7]....
        /*0204*/ 	.word	0x00000b40


	//   ....[8]....
        /*0208*/ 	.word	0x00000b50


	//   ....[9]....
        /*020c*/ 	.word	0x00000ba0


	//   ....[10]....
        /*0210*/ 	.word	0x00000bb0


	//   ....[11]....
        /*0214*/ 	.word	0x00000c70


	//   ....[12]....
        /*0218*/ 	.word	0x00000ca0


	//   ....[13]....
        /*021c*/ 	.word	0x00000d20


	//   ....[14]....
        /*0220*/ 	.word	0x00000d30


	//   ....[15]....
        /*0224*/ 	.word	0x00000d80


	//   ....[16]....
        /*0228*/ 	.word	0x00000d90


	//   ....[17]....
        /*022c*/ 	.word	0x00000de0


	//   ....[18]....
        /*0230*/ 	.word	0x00000df0


	//   ....[19]....
        /*0234*/ 	.word	0x00000e50


	//   ....[20]....
        /*0238*/ 	.word	0x00000e70


	//   ....[21]....
        /*023c*/ 	.word	0x00000ff0


	//   ....[22]....
        /*0240*/ 	.word	0x00001000


	//   ....[23]....
        /*0244*/ 	.word	0x00001050


	//   ....[24]....
        /*0248*/ 	.word	0x00001060


	//   ....[25]....
        /*024c*/ 	.word	0x000010b0


	//   ....[26]....
        /*0250*/ 	.word	0x000010c0


	//   ....[27]....
        /*0254*/ 	.word	0x00001110


	//   ....[28]....
        /*0258*/ 	.word	0x00001120


	//   ....[29]....
        /*025c*/ 	.word	0x00001170


	//   ....[30]....
        /*0260*/ 	.word	0x00001180


	//   ....[31]....
        /*0264*/ 	.word	0x00001910


	//   ....[32]....
        /*0268*/ 	.word	0x00001930


	//   ....[33]....
        /*026c*/ 	.word	0x00001980


	//   ....[34]....
        /*0270*/ 	.word	0x00001990


	//   ....[35]....
        /*0274*/ 	.word	0x000019e0


	//   ....[36]....
        /*0278*/ 	.word	0x000019f0


	//   ....[37]....
        /*027c*/ 	.word	0x00001a50


	//   ....[38]....
        /*0280*/ 	.word	0x00001a80


	//   ....[39]....
        /*0284*/ 	.word	0x00001ad0


	//   ....[40]....
        /*0288*/ 	.word	0x00001ae0


	//   ....[41]....
        /*028c*/ 	.word	0x00001ba0


	//   ....[42]....
        /*0290*/ 	.word	0x00001bc0


	//   ....[43]....
        /*0294*/ 	.word	0x00001c10


	//   ....[44]....
        /*0298*/ 	.word	0x00001c20


	//   ....[45]....
        /*029c*/ 	.word	0x00001c70


	//   ....[46]....
        /*02a0*/ 	.word	0x00001c80


	//   ....[47]....
        /*02a4*/ 	.word	0x00001cd0


	//   ....[48]....
        /*02a8*/ 	.word	0x00001ce0


	//   ....[49]....
        /*02ac*/ 	.word	0x00001d50


	//   ....[50]....
        /*02b0*/ 	.word	0x00001d80


	//   ....[51]....
        /*02b4*/ 	.word	0x00001ef0


	//   ....[52]....
        /*02b8*/ 	.word	0x00001f00


	//   ....[53]....
        /*02bc*/ 	.word	0x00001f50


	//   ....[54]....
        /*02c0*/ 	.word	0x00001f60


	//   ....[55]....
        /*02c4*/ 	.word	0x00001fb0


	//   ....[56]....
        /*02c8*/ 	.word	0x00001fc0


	//   ....[57]....
        /*02cc*/ 	.word	0x00002010


	//   ....[58]....
        /*02d0*/ 	.word	0x00002020


	//   ....[59]....
        /*02d4*/ 	.word	0x00002070


	//   ....[60]....
        /*02d8*/ 	.word	0x00002080


	//   ....[61]....
        /*02dc*/ 	.word	0x000022a0


	//   ....[62]....
        /*02e0*/ 	.word	0x00002300


	//   ....[63]....
        /*02e4*/ 	.word	0x00002320


	//   ....[64]....
        /*02e8*/ 	.word	0x00002350


	//   ....[65]....
        /*02ec*/ 	.word	0x00002380


	//----- nvinfo : EIATTR_EXIT_INSTR_OFFSETS
	.align		4
.L_4895:
        /*02f0*/ 	.byte	0x04, 0x1c
        /*02f2*/ 	.short	(.L_4897 - .L_4896)


	//   ....[0]....
.L_4896:
        /*02f4*/ 	.word	0x00002650


	//----- nvinfo : EIATTR_CRS_STACK_SIZE
	.align		4
.L_4897:
        /*02f8*/ 	.byte	0x04, 0x1e
        /*02fa*/ 	.short	(.L_4899 - .L_4898)
.L_4898:
        /*02fc*/ 	.word	0x00000000


	//----- nvinfo : EIATTR_CBANK_PARAM_SIZE
	.align		4
.L_4899:
        /*0300*/ 	.byte	0x03, 0x19
        /*0302*/ 	.short	0x0060


	//----- nvinfo : EIATTR_PARAM_CBANK
	.align		4
        /*0304*/ 	.byte	0x04, 0x0a
        /*0306*/ 	.short	(.L_4901 - .L_4900)
	.align		4
.L_4900:
        /*0308*/ 	.word	index@(.nv.constant0._ZN4vllm3moe44grouped_topk_fused_small_expert_count_kernelIffiLNS0_11ScoringFuncE1ELi512ELb0ELi22EEEvPT_PfPT1_PKT0_llllllbd)
        /*030c*/ 	.short	0x0210
        /*030e*/ 	.short	0x0060


	//----- nvinfo : EIATTR_SW_WAR
	.align		4
.L_4901:
        /*0310*/ 	.byte	0x04, 0x36
        /*0312*/ 	.short	(.L_4903 - .L_4902)
.L_4902:
        /*0314*/ 	.word	0x00000008
.L_4903:


//--------------------- .nv.info._ZN4vllm3moe44grouped_topk_fused_small_expert_count_kernelIffiLNS0_11ScoringFuncE1ELi256ELb1ELi8EEEvPT_PfPT1_PKT0_llllllbd --------------------------
	.section	.nv.info._ZN4vllm3moe44grouped_topk_fused_small_expert_count_kernelIffiLNS0_11ScoringFuncE1ELi256ELb1ELi8EEEvPT_PfPT1_PKT0_llllllbd,"",@"SHT_CUDA_INFO"
	.sectionflags	@""
	.align	4


	//----- nvinfo : EIATTR_CUDA_API_VERSION
	.align		4
        /*0000*/ 	.byte	0x04, 0x37
        /*0002*/ 	.short	(.L_4905 - .L_4904)
.L_4904:
        /*0004*/ 	.word	0x00000082


	//----- nvinfo : EIATTR_KPARAM_INFO
	.align		4
.L_4905:
        /*0008*/ 	.byte	0x04, 0x17
        /*000a*/ 	.short	(.L_4907 - .L_4906)
.L_4906:
        /*000c*/ 	.word	0x00000000
        /*0010*/ 	.short	0x000b
        /*0012*/ 	.short	0x0058
        /*0014*/ 	.byte	0x00, 0xf0, 0x21, 0x00


	//----- nvinfo : EIATTR_KPARAM_INFO
	.align		4
.L_4907:
        /*0018*/ 	.byte	0x04, 0x17
        /*001a*/ 	.short	(.L_4909 - .L_4908)
.L_4908:
        /*001c*/ 	.word	0x00000000
        /*0020*/ 	.short	0x000a
        /*0022*/ 	.short	0x0050
        /*0024*/ 	.byte	0x00, 0xf0, 0x05, 0x00


	//----- nvinfo : EIATTR_KPARAM_INFO
	.align		4
.L_4909:
        /*0028*/ 	.byte	0x04, 0x17
        /*002a*/ 	.short	(.L_4911 - .L_4910)
.L_4910:
        /*002c*/ 	.word	0x00000000
        /*0030*/ 	.short	0x0009
        /*0032*/ 	.short	0x0048
        /*0034*/ 	.byte	0x00, 0xf0, 0x21, 0x00


	//----- nvinfo : EIATTR_KPARAM_INFO
	.align		4
.L_4911:
        /*0038*/ 	.byte	0x04, 0x17
        /*003a*/ 	.short	(.L_4913 - .L_4912)
.L_4912:
        /*003c*/ 	.word	0x00000000
        /*0040*/ 	.short	0x0008
        /*0042*/ 	.short	0x0040
        /*0044*/ 	.byte	0x00, 0xf0, 0x21, 0x00


	//----- nvinfo : EIATTR_KPARAM_INFO
	.align		4
.L_4913:
        /*0048*/ 	.byte	0x04, 0x17
        /*004a*/ 	.short	(.L_4915 - .L_4914)
.L_4914:
        /*004c*/ 	.word	0x00000000
        /*0050*/ 	.short	0x0007
        /*0052*/ 	.short	0x0038
        /*0054*/ 	.byte	0x00, 0xf0, 0x21, 0x00


	//----- nvinfo : EIATTR_KPARAM_INFO
	.align		4
.L_4915:
        /*0058*/ 	.byte	0x04, 0x17
        /*005a*/ 	.short	(.L_4917 - .L_4916)
.L_4916:
        /*005c*/ 	.word	0x00000000
        /*0060*/ 	.short	0x0006
        /*0062*/ 	.short	0x0030
        /*0064*/ 	.byte	0x00, 0xf0, 0x21, 0x00


	//----- nvinfo : EIATTR_KPARAM_INFO
	.align		4
.L_4917:
        /*0068*/ 	.byte	0x04, 0x17
        /*006a*/ 	.short	(.L_4919 - .L_4918)
.L_4918:
        /*006c*/ 	.word	0x00000000
        /*0070*/ 	.short	0x0005
        /*0072*/ 	.short	0x0028
        /*0074*/ 	.byte	0x00, 0xf0, 0x21, 0x00


	//----- nvinfo : EIATTR_KPARAM_INFO
	.align		4
.L_4919:
        /*0078*/ 	.byte	0x04, 0x17
        /*007a*/ 	.short	(.L_4921 - .L_4920)
.L_4920:
        /*007c*/ 	.word	0x00000000
        /*0080*/ 	.short	0x0004
        /*0082*/ 	.short	0x0020
        /*0084*/ 	.byte	0x00, 0xf0, 0x21, 0x00


	//----- nvinfo : EIATTR_KPARAM_INFO
	.align		4
.L_4921:
        /*0088*/ 	.byte	0x04, 0x17
        /*008a*/ 	.short	(.L_4923 - .L_4922)
.L_4922:
        /*008c*/ 	.word	0x00000000
        /*0090*/ 	.short	0x0003
        /*0092*/ 	.short	0x0018
        /*0094*/ 	.byte	0x00, 0xf0, 0x21, 0x00


	//----- nvinfo : EIATTR_KPARAM_INFO
	.align		4
.L_4923:
        /*0098*/ 	.byte	0x04, 0x17
        /*009a*/ 	.short	(.L_4925 - .L_4924)
.L_4924:
        /*009c*/ 	.word	0x00000000
        /*00a0*/ 	.short	0x0002
        /*00a2*/ 	.short	0x0010
        /*00a4*/ 	.byte	0x00, 0xf0, 0x21, 0x00


	//----- nvinfo : EIATTR_KPARAM_INFO
	.align		4
.L_4925:
        /*00a8*/ 	.byte	0x04, 0x17
        /*00aa*/ 	.short	(.L_4927 - .L_4926)
.L_4926:
        /*00ac*/ 	.word	0x00000000
        /*00b0*/ 	.short	0x0001
        /*00b2*/ 	.short	0x0008
        /*00b4*/ 	.byte	0x00, 0xf0, 0x21, 0x00


	//----- nvinfo : EIATTR_KPARAM_INFO
	.align		4
.L_4927:
        /*00b8*/ 	.byte	0x04, 0x17
        /*00ba*/ 	.short	(.L_4929 - .L_4928)
.L_4928:
        /*00bc*/ 	.word	0x00000000
        /*00c0*/ 	.short	0x0000
        /*00c2*/ 	.short	0x0000
        /*00c4*/ 	.byte	0x00, 0xf0, 0x21, 0x00


	//----- nvinfo : EIATTR_SPARSE_MMA_MASK
	.align		4
.L_4929:
        /*00c8*/ 	.byte	0x03, 0x50
        /*00ca*/ 	.short	0x0000


	//----- nvinfo : EIATTR_MAXREG_COUNT
	.align		4
        /*00cc*/ 	.byte	0x03, 0x1b
        /*00ce*/ 	.short	0x00ff


	//----- nvinfo : EIATTR_NUM_BARRIERS
	.align		4
        /*00d0*/ 	.byte	0x02, 0x4c
        /*00d2*/ 	.byte	0x01
	.zero		1


	//----- nvinfo : EIATTR_MERCURY_ISA_VERSION
	.align		4
        /*00d4*/ 	.byte	0x03, 0x5f
        /*00d6*/ 	.short	0x0101


	//----- nvinfo : EIATTR_COOP_GROUP_MASK_REGIDS
	.align		4
        /*00d8*/ 	.byte	0x04, 0x29
        /*00da*/ 	.short	(.L_4931 - .L_4930)


	//   ....[0]....
.L_4930:
        /*00dc*/ 	.word	0xffffffff


	//   ....[1]....
        /*00e0*/ 	.word	0xffffffff


	//   ....[2]....
        /*00e4*/ 	.word	0xffffffff


	//   ....[3]....
        /*00e8*/ 	.word	0xffffffff


	//   ....[4]....
        /*00ec*/ 	.word	0xffffffff


	//   ....[5]....
        /*00f0*/ 	.word	0xffffffff


	//   ....[6]....
        /*00f4*/ 	.word	0xffffffff


	//   ....[7]....
        /*00f8*/ 	.word	0xffffffff


	//   ....[8]....
        /*00fc*/ 	.word	0xffffffff


	//   ....[9]....
        /*0100*/ 	.word	0xffffffff


	//   ....[10]....
        /*0104*/ 	.word	0xffffffff


	//   ....[11]....
        /*0108*/ 	.word	0xffffffff


	//   ....[12]....
        /*010c*/ 	.word	0xffffffff


	//   ....[13]....
        /*0110*/ 	.word	0xffffffff


	//   ....[14]....
        /*0114*/ 	.word	0xffffffff


	//   ....[15]....
        /*0118*/ 	.word	0xffffffff


	//   ....[16]....
        /*011c*/ 	.word	0xffffffff


	//   ....[17]....
        /*0120*/ 	.word	0xffffffff


	//   ....[18]....
        /*0124*/ 	.word	0xffffffff


	//   ....[19]....
        /*0128*/ 	.word	0xffffffff


	//   ....[20]....
        /*012c*/ 	.word	0xffffffff


	//   ....[21]....
        /*0130*/ 	.word	0xffffffff


	//   ....[22]....
        /*0134*/ 	.word	0xffffffff


	//   ....[23]....
        /*0138*/ 	.word	0xffffffff


	//   ....[24]....
        /*013c*/ 	.word	0xffffffff


	//   ....[25]....
        /*0140*/ 	.word	0xffffffff


	//   ....[26]....
        /*0144*/ 	.word	0xffffffff


	//   ....[27]....
        /*0148*/ 	.word	0xffffffff


	//   ....[28]....
        /*014c*/ 	.word	0xffffffff


	//   ....[29]....
        /*0150*/ 	.word	0xffffffff


	//   ....[30]....
        /*0154*/ 	.word	0xffffffff


	//   ....[31]....
        /*0158*/ 	.word	0xffffffff


	//   ....[32]....
        /*015c*/ 	.word	0xffffffff


	//   ....[33]....
        /*0160*/ 	.word	0xffffffff


	//   ....[34]....
        /*0164*/ 	.word	0xffffffff


	//   ....[35]....
        /*0168*/ 	.word	0xffffffff


	//   ....[36]....
        /*016c*/ 	.word	0xffffffff


	//   ....[37]....
        /*0170*/ 	.word	0xffffffff


	//   ....[38]....
        /*0174*/ 	.word	0xffffffff


	//   ....[39]....
        /*0178*/ 	.word	0xffffffff


	//   ....[40]....
        /*017c*/ 	.word	0xffffffff


	//   ....[41]....
        /*0180*/ 	.word	0xffffffff


	//   ....[42]....
        /*0184*/ 	.word	0xffffffff


	//   ....[43]....
        /*0188*/ 	.word	0xffffffff


	//   ....[44]....
        /*018c*/ 	.word	0xffffffff


	//   ....[45]....
        /*0190*/ 	.word	0xffffffff


	//   ....[46]....
        /*0194*/ 	.word	0xffffffff


	//   ....[47]....
        /*0198*/ 	.word	0xffffffff


	//   ....[48]....
        /*019c*/ 	.word	0xffffffff


	//   ....[49]....
        /*01a0*/ 	.word	0xffffffff


	//   ....[50]....
        /*01a4*/ 	.word	0xffffffff


	//   ....[51]....
        /*01a8*/ 	.word	0xffffffff


	//   ....[52]....
        /*01ac*/ 	.word	0xffffffff


	//   ....[53]....
        /*01b0*/ 	.word	0xffffffff


	//   ....[54]....
        /*01b4*/ 	.word	0xffffffff


	//   ....[55]....
        /*01b8*/ 	.word	0xffffffff


	//   ....[56]....
        /*01bc*/ 	.word	0xffffffff


	//   ....[57]....
        /*01c0*/ 	.word	0xffffffff


	//   ....[58]....
        /*01c4*/ 	.word	0xffffffff


	//   ....[59]....
        /*01c8*/ 	.word	0xffffffff


	//   ....[60]....
        /*01cc*/ 	.word	0xffffffff


	//   ....[61]....
        /*01d0*/ 	.word	0xffffffff


	//   ....[62]....
        /*01d4*/ 	.word	0xffffffff


	//   ....[63]....
        /*01d8*/ 	.word	0xffffffff


	//   ....[64]....
        /*01dc*/ 	.word	0xffffffff


	//   ....[65]....
        /*01e0*/ 	.word	0xffffffff


	//   ....[66]....
        /*01e4*/ 	.word	0xffffffff


	//   ....[67]....
        /*01e8*/ 	.word	0xffffffff


	//   ....[68]....
        /*01ec*/ 	.word	0xffffffff


	//   ....[69]....
        /*01f0*/ 	.word	0xffffffff


	//   ....[70]....
        /*01f4*/ 	.word	0xffffffff


	//   ....[71]....
        /*01f8*/ 	.word	0xffffffff


	//   ....[72]....
        /*01fc*/ 	.word	0xffffffff


	//   ....[73]....
        /*0200*/ 	.word	0xffffffff


	//   ....[74]....
        /*0204*/ 	.word	0xffffffff


	//   ....[75]....
        /*0208*/ 	.word	0xffffffff


	//   ....[76]....
        /*020c*/ 	.word	0xffffffff


	//   ....[77]....
        /*0210*/ 	.word	0xffffffff


	//   ....[78]....
        /*0214*/ 	.word	0xffffffff


	//   ....[79]....
        /*0218*/ 	.word	0xffffffff


	//   ....[80]....
        /*021c*/ 	.word	0xffffffff


	//   ....[81]....
        /*0220*/ 	.word	0xffffffff


	//   ....[82]....
        /*0224*/ 	.word	0xffffffff


	//   ....[83]....
        /*0228*/ 	.word	0xffffffff


	//   ....[84]....
        /*022c*/ 	.word	0xffffffff


	//   ....[85]....
        /*0230*/ 	.word	0xffffffff


	//   ....[86]....
        /*0234*/ 	.word	0xffffffff


	//   ....[87]....
        /*0238*/ 	.word	0xffffffff


	//   ....[88]....
        /*023c*/ 	.word	0xffffffff


	//   ....[89]....
        /*0240*/ 	.word	0xffffffff


	//   ....[90]....
        /*0244*/ 	.word	0xffffffff


	//   ....[91]....
        /*0248*/ 	.word	0xffffffff


	//----- nvinfo : EIATTR_COOP_GROUP_INSTR_OFFSETS
	.align		4
.L_4931:
        /*024c*/ 	.byte	0x04, 0x28
        /*024e*/ 	.short	(.L_4933 - .L_4932)


	//   ....[0]....
.L_4932:
        /*0250*/ 	.word	0x00000060


	//   ....[1]....
        /*0254*/ 	.word	0x000002d0


	//   ....[2]....
        /*0258*/ 	.word	0x000002e0


	//   ....[3]....
        /*025c*/ 	.word	0x00000330


	//   ....[4]....
        /*0260*/ 	.word	0x00000340


	//   ....[5]....
        /*0264*/ 	.word	0x00000390


	//   ....[6]....
        /*0268*/ 	.word	0x000003a0


	//   ....[7]....
        /*026c*/ 	.word	0x00000400


	//   ....[8]....
        /*0270*/ 	.word	0x00000410


	//   ....[9]....
        /*0274*/ 	.word	0x00000460


	//   ....[10]....
        /*0278*/ 	.word	0x00000470


	//   ....[11]....
        /*027c*/ 	.word	0x00000510


	//   ....[12]....
        /*0280*/ 	.word	0x00000550


	//   ....[13]....
        /*0284*/ 	.word	0x00000560


	//   ....[14]....
        /*0288*/ 	.word	0x000005c0


	//   ....[15]....
        /*028c*/ 	.word	0x000005d0


	//   ....[16]....
        /*0290*/ 	.word	0x00000630


	//   ....[17]....
        /*0294*/ 	.word	0x00000640


	//   ....[18]....
        /*0298*/ 	.word	0x000006e0


	//   ....[19]....
        /*029c*/ 	.word	0x00000710


	//   ....[20]....
        /*02a0*/ 	.word	0x00000990


	//   ....[21]....
        /*02a4*/ 	.word	0x000009a0


	//   ....[22]....
        /*02a8*/ 	.word	0x000009f0


	//   ....[23]....
        /*02ac*/ 	.word	0x00000a00


	//   ....[24]....
        /*02b0*/ 	.word	0x00000a50


	//   ....[25]....
        /*02b4*/ 	.word	0x00000a60


	//   ....[26]....
        /*02b8*/ 	.word	0x00000ab0


	//   ....[27]....
        /*02bc*/ 	.word	0x00000ac0


	//   ....[28]....
        /*02c0*/ 	.word	0x00000b10


	//   ....[29]....
        /*02c4*/ 	.word	0x00000b20


	//   ....[30]....
        /*02c8*/ 	.word	0x00000bc0


	//   ....[31]....
        /*02cc*/ 	.word	0x00000c00


	//   ....[32]....
        /*02d0*/ 	.word	0x00000c10


	//   ....[33]....
        /*02d4*/ 	.word	0x00000c60


	//   ....[34]....
        /*02d8*/ 	.word	0x00000c70


	//   ....[35]....
        /*02dc*/ 	.word	0x00000cc0


	//   ....[36]....
        /*02e0*/ 	.word	0x00000cd0


	//   ....[37]....
        /*02e4*/ 	.word	0x00000d20


	//   ....[38]....
        /*02e8*/ 	.word	0x00000d30


	//   ....[39]....
        /*02ec*/ 	.word	0x00000db0


	//   ....[40]....
        /*02f0*/ 	.word	0x00000df0


	//   ....[41]....
        /*02f4*/ 	.word	0x00000e00


	//   ....[42]....
        /*02f8*/ 	.word	0x00000e50


	//   ....[43]....
        /*02fc*/ 	.word	0x00000e60


	//   ....[44]....
        /*0300*/ 	.word	0x00000eb0


	//   ....[45]....
        /*0304*/ 	.word	0x00000ec0


	//   ....[46]....
        /*0308*/ 	.word	0x00000f10


	//   ....[47]....
        /*030c*/ 	.word	0x00000f20


	//   ....[48]....
        /*0310*/ 	.word	0x00000fa0


	//   ....[49]....
        /*0314*/ 	.word	0x00000fe0


	//   ....[50]....
        /*0318*/ 	.word	0x00000ff0


	//   ....[51]....
        /*031c*/ 	.word	0x00001040


	//   ....[52]....
        /*0320*/ 	.word	0x00001050


	//   ....[53]....
        /*0324*/ 	.word	0x000010b0


	//   ....[54]....
        /*0328*/ 	.word	0x000010c0


	//   ....[55]....
        /*032c*/ 	.word	0x00001170


	//   ....[56]....
        /*0330*/ 	.word	0x000011c0


	//   ....[57]....
        /*0334*/ 	.word	0x00001920


	//   ....[58]....
        /*0338*/ 	.word	0x00001950


	//   ....[59]....
        /*033c*/ 	.word	0x000019d0


	//   ....[60]....
        /*0340*/ 	.word	0x000019e0


	//   ....[61]....
        /*0344*/ 	.word	0x00001a30


	//   ....[62]....
        /*0348*/ 	.word	0x00001a40


	//   ....[63]....
        /*034c*/ 	.word	0x00001a90


	//   ....[64]....
        /*0350*/ 	.word	0x00001aa0


	//   ....[65]....
        /*0354*/ 	.word	0x00001af0


	//   ....[66]....
        /*0358*/ 	.word	0x00001b00


	//   ....[67]....
        /*035c*/ 	.word	0x00001bb0


	//   ....[68]....
        /*0360*/ 	.word	0x00001be0


	//   ....[69]....
        /*0364*/ 	.word	0x00001c60


	//   ....[70]....
        /*0368*/ 	.word	0x00001c70


	//   ....[71]....
        /*036c*/ 	.word	0x00001cc0


	//   ....[72]....
        /*0370*/ 	.word	0x00001cd0


	//   ....[73]....
        /*0374*/ 	.word	0x00001d20


	//   ....[74]....
        /*0378*/ 	.word	0x00001d30


	//   ....[75]....
        /*037c*/ 	.word	0x00001da0


	//   ....[76]....
        /*0380*/ 	.word	0x00001db0


	//   ....[77]....
        /*0384*/ 	.word	0x00001ea0


	//   ....[78]....
        /*0388*/ 	.word	0x00001eb0


	//   ....[79]....
        /*038c*/ 	.word	0x00001f00


	//   ....[80]....
        /*0390*/ 	.word	0x00001f10


	//   ....[81]....
        /*0394*/ 	.word	0x00001f60


	//   ....[82]....
        /*0398*/ 	.word	0x00001f70


	//   ....[83]....
        /*039c*/ 	.word	0x00001fc0


	//   ....[84]....
        /*03a0*/ 	.word	0x00001fd0


	//   ....[85]....
        /*03a4*/ 	.word	0x00002020


	//   ....[86]....
        /*03a8*/ 	.word	0x00002030


	//   ....[87]....
        /*03ac*/ 	.word	0x00002220


	//   ....[88]....
        /*03b0*/ 	.word	0x00002280


	//   ....[89]....
        /*03b4*/ 	.word	0x000022a0


	//   ....[90]....
        /*03b8*/ 	.word	0x000022d0


	//   ....[91]....
        /*03bc*/ 	.word	0x00002300


	//----- nvinfo : EIATTR_EXIT_INSTR_OFFSETS
	.align		4
.L_4933:
        /*03c0*/ 	.byte	0x04, 0x1c
        /*03c2*/ 	.short	(.L_4935 - .L_4934)


	//   ....[0]....
.L_4934:
        /*03c4*/ 	.word	0x000000a0


	//   ....[1]....
        /*03c8*/ 	.word	0x000025d0


	//----- nvinfo : EIATTR_CRS_STACK_SIZE
	.align		4
.L_4935:
        /*03cc*/ 	.byte	0x04, 0x1e
        /*03ce*/ 	.short	(.L_4937 - .L_4936)
.L_4936:
        /*03d0*/ 	.word	0x00000000


	//----- nvinfo : EIATTR_CBANK_PARAM_SIZE
	.align		4
.L_4937:
        /*03d4*/ 	.byte	0x03, 0x19
        /*03d6*/ 	.short	0x0060


	//----- nvinfo : EIATTR_PARAM_CBANK
	.align		4
        /*03d8*/ 	.byte	0x04, 0x0a
        /*03da*/ 	.short	(.L_4939 - .L_4938)
	.align		4
.L_4938:
        /*03dc*/ 	.word	index@(.nv.constant0._ZN4vllm3moe44grouped_topk_fused_small_expert_count_kernelIffiLNS0_11ScoringFuncE1ELi256ELb1ELi8EEEvPT_PfPT1_PKT0_llllllbd)
        /*03e0*/ 	.short	0x0210
        /*03e2*/ 	.short	0x0060


	//----- nvinfo : EIATTR_SW_WAR
	.align		4
.L_4939:
        /*03e4*/ 	.byte	0x04, 0x36
        /*03e6*/ 	.short	(.L_4941 - .L_4940)
.L_4940:
        /*03e8*/ 	.word	0x00000008
.L_4941:


//--------------------- .nv.info._ZN3cub17CUB_300001_SM_9006detail11EmptyKernelIvEEvv --------------------------
	.section	.nv.info._ZN3cub17CUB_300001_SM_9006detail11EmptyKernelIvEEvv,"",@"SHT_CUDA_INFO"
	.sectionflags	@""
	.align	4


	//----- nvinfo : EIATTR_CUDA_API_VERSION
	.align		4
        /*0000*/ 	.byte	0x04, 0x37
        /*0002*/ 	.short	(.L_4943 - .L_4942)
.L_4942:
        /*0004*/ 	.word	0x00000082


	//----- nvinfo : EIATTR_SPARSE_MMA_MASK
	.align		4
.L_4943:
        /*0008*/ 	.byte	0x03, 0x50
        /*000a*/ 	.short	0x0000


	//----- nvinfo : EIATTR_MAXREG_COUNT
	.align		4
        /*000c*/ 	.byte	0x03, 0x1b
        /*000e*/ 	.short	0x00ff


	//----- nvinfo : EIATTR_MERCURY_ISA_VERSION
	.align		4
        /*0010*/ 	.byte	0x03, 0x5f
        /*0012*/ 	.short	0x0101


	//----- nvinfo : EIATTR_EXIT_INSTR_OFFSETS
	.align		4
        /*0014*/ 	.byte	0x04, 0x1c
        /*0016*/ 	.short	(.L_4945 - .L_4944)


	//   ....[0]....
.L_4944:
        /*0018*/ 	.word	0x00000010


	//----- nvinfo : EIATTR_SW_WAR
	.align		4
.L_4945:
        /*001c*/ 	.byte	0x04, 0x36
        /*001e*/ 	.short	(.L_4947 - .L_4946)
.L_4946:
        /*0020*/ 	.word	0x00000008
.L_4947:


//--------------------- .nv.callgraph             --------------------------
	.section	.nv.callgraph,"",@"SHT_CUDA_CALLGRAPH"
	.align	4
	.sectionentsize	8
	.align		4
        /*0000*/ 	.word	0x00000000
	.align		4
        /*0004*/ 	.word	0xffffffff
	.align		4
        /*0008*/ 	.word	0x00000000
	.align		4
        /*000c*/ 	.word	0xfffffffe
	.align		4
        /*0010*/ 	.word	0x00000000
	.align		4
        /*0014*/ 	.word	0xfffffffd
	.align		4
        /*0018*/ 	.word	0x00000000
	.align		4
        /*001c*/ 	.word	0xfffffffc


//--------------------- .nv.constant4             --------------------------
	.section	.nv.constant4,"a",@progbits
	.align	8
	.align		8
.nv.constant4:
        /*0000*/ 	.dword	_ZN54_INTERNAL_95194923_23_grouped_topk_kernels_cu_d08404144cuda3std3__456_GLOBAL__N__95194923_23_grouped_topk_kernels_cu_d08404146ignoreE
	.align		8
        /*0008*/ 	.dword	_ZN54_INTERNAL_95194923_23_grouped_topk_kernels_cu_d08404144cuda3std3__45__cpo5beginE
	.align		8
        /*0010*/ 	.dword	_ZN54_INTERNAL_95194923_23_grouped_topk_kernels_cu_d08404144cuda3std3__45__cpo3endE
	.align		8
        /*0018*/ 	.dword	_ZN54_INTERNAL_95194923_23_grouped_topk_kernels_cu_d08404144cuda3std3__45__cpo6cbeginE
	.align		8
        /*0020*/ 	.dword	_ZN54_INTERNAL_95194923_23_grouped_topk_kernels_cu_d08404144cuda3std3__45__cpo4cendE
	.align		8
        /*0028*/ 	.dword	_ZN54_INTERNAL_95194923_23_grouped_topk_kernels_cu_d08404144cuda3std3__45__cpo6rbeginE
	.align		8
        /*0030*/ 	.dword	_ZN54_INTERNAL_95194923_23_grouped_topk_kernels_cu_d08404144cuda3std3__45__cpo4rendE
	.align		8
        /*0038*/ 	.dword	_ZN54_INTERNAL_95194923_23_grouped_topk_kernels_cu_d08404144cuda3std3__45__cpo7crbeginE
	.align		8
        /*0040*/ 	.dword	_ZN54_INTERNAL_95194923_23_grouped_topk_kernels_cu_d08404144cuda3std3__45__cpo5crendE
	.align		8
        /*0048*/ 	.dword	_ZN54_INTERNAL_95194923_23_grouped_topk_kernels_cu_d08404144cuda3std3__419piecewise_constructE
	.align		8
        /*0050*/ 	.dword	_ZN54_INTERNAL_95194923_23_grouped_topk_kernels_cu_d08404144cuda3std3__48in_placeE
	.align		8
        /*0058*/ 	.dword	_ZN54_INTERNAL_95194923_23_grouped_topk_kernels_cu_d08404144cuda3std3__420unreachable_sentinelE
	.align		8
        /*0060*/ 	.dword	_ZN54_INTERNAL_95194923_23_grouped_topk_kernels_cu_d08404144cuda3std3__47nulloptE
	.align		8
        /*0068*/ 	.dword	_ZN54_INTERNAL_95194923_23_grouped_topk_kernels_cu_d08404144cuda3std3__48unexpectE
	.align		8
        /*0070*/ 	.dword	_ZN54_INTERNAL_95194923_23_grouped_topk_kernels_cu_d08404144cuda3std6ranges3__45__cpo4swapE
	.align		8
        /*0078*/ 	.dword	_ZN54_INTERNAL_95194923_23_grouped_topk_kernels_cu_d08404144cuda3std6ranges3__45__cpo9iter_moveE
	.align		8
        /*0080*/ 	.dword	_ZN54_INTERNAL_95194923_23_grouped_topk_kernels_cu_d08404144cuda3std6ranges3__45__cpo7advanceE
	.align		8
        /*0088*/ 	.dword	_ZN54_INTERNAL_95194923_23_grouped_topk_kernels_cu_d08404144cuda3std6ranges3__45__cpo5beginE
	.align		8
        /*0090*/ 	.dword	_ZN54_INTERNAL_95194923_23_grouped_topk_kernels_cu_d08404144cuda3std6ranges3__45__cpo3endE
	.align		8
        /*0098*/ 	.dword	_ZN54_INTERNAL_95194923_23_grouped_topk_kernels_cu_d08404144cuda3std6ranges3__45__cpo6cbeginE
	.align		8
        /*00a0*/ 	.dword	_ZN54_INTERNAL_95194923_23_grouped_topk_kernels_cu_d08404144cuda3std6ranges3__45__cpo4cendE
	.align		8
        /*00a8*/ 	.dword	_ZN54_INTERNAL_95194923_23_grouped_topk_kernels_cu_d08404144cuda3std6ranges3__45__cpo9iter_swapE
	.align		8
        /*00b0*/ 	.dword	_ZN54_INTERNAL_95194923_23_grouped_topk_kernels_cu_d08404144cuda3std6ranges3__45__cpo4nextE
	.align		8
        /*00b8*/ 	.dword	_ZN54_INTERNAL_95194923_23_grouped_topk_kernels_cu_d08404144cuda3std6ranges3__45__cpo4prevE
	.align		8
        /*00c0*/ 	.dword	_ZN54_INTERNAL_95194923_23_grouped_topk_kernels_cu_d08404144cuda3std6ranges3__45__cpo4dataE
	.align		8
        /*00c8*/ 	.dword	_ZN54_INTERNAL_95194923_23_grouped_topk_kernels_cu_d08404144cuda3std6ranges3__45__cpo5cdataE
	.align		8
        /*00d0*/ 	.dword	_ZN54_INTERNAL_95194923_23_grouped_topk_kernels_cu_d08404144cuda3std6ranges3__45__cpo4sizeE
	.align		8
        /*00d8*/ 	.dword	_ZN54_INTERNAL_95194923_23_grouped_topk_kernels_cu_d08404144cuda3std6ranges3__45__cpo5ssizeE
	.align		8
        /*00e0*/ 	.dword	_ZN54_INTERNAL_95194923_23_grouped_topk_kernels_cu_d08404144cuda3std6ranges3__45__cpo8distanceE
	.align		8
        /*00e8*/ 	.dword	_ZN54_INTERNAL_95194923_23_grouped_topk_kernels_cu_d08404146thrust23THRUST_300001_SM_900_NS6system6detail10sequential3seqE
	.align		8
        /*00f0*/ 	.dword	_ZN54_INTERNAL_95194923_23_grouped_topk_kernels_cu_d08404146thrust23THRUST_300001_SM_900_NS12placeholders2_1E
	.align		8
        /*00f8*/ 	.dword	_ZN54_INTERNAL_95194923_23_grouped_topk_kernels_cu_d08404146thrust23THRUST_300001_SM_900_NS12placeholders2_2E
	.align		8
        /*0100*/ 	.dword	_ZN54_INTERNAL_95194923_23_grouped_topk_kernels_cu_d08404146thrust23THRUST_300001_SM_900_NS12placeholders2_3E
	.align		8
        /*0108*/ 	.dword	_ZN54_INTERNAL_95194923_23_grouped_topk_kernels_cu_d08404146thrust23THRUST_300001_SM_900_NS12placeholders2_4E
	.align		8
        /*0110*/ 	.dword	_ZN54_INTERNAL_95194923_23_grouped_topk_kernels_cu_d08404146thrust23THRUST_300001_SM_900_NS12placeholders2_5E
	.align		8
        /*0118*/ 	.dword	_ZN54_INTERNAL_95194923_23_grouped_topk_kernels_cu_d08404146thrust23THRUST_300001_SM_900_NS12placeholders2_6E
	.align		8
        /*0120*/ 	.dword	_ZN54_INTERNAL_95194923_23_grouped_topk_kernels_cu_d08404146thrust23THRUST_300001_SM_900_NS12placeholders2_7E
	.align		8
        /*0128*/ 	.dword	_ZN54_INTERNAL_95194923_23_grouped_topk_kernels_cu_d08404146thrust23THRUST_300001_SM_900_NS12placeholders2_8E
	.align		8
        /*0130*/ 	.dword	_ZN54_INTERNAL_95194923_23_grouped_topk_kernels_cu_d08404146thrust23THRUST_300001_SM_900_NS12placeholders2_9E
	.align		8
        /*0138*/ 	.dword	_ZN54_INTERNAL_95194923_23_grouped_topk_kernels_cu_d08404146thrust23THRUST_300001_SM_900_NS12placeholders3_10E


//--------------------- .text._ZN4vllm3moe25grouped_topk_fused_kernelI13__nv_bfloat16S2_iLNS0_11ScoringFuncE0EEEvPT_PfPT1_PKT0_lllllbd --------------------------
	.section	.text._ZN4vllm3moe25grouped_topk_fused_kernelI13__nv_bfloat16S2_iLNS0_11ScoringFuncE0EEEvPT_PfPT1_PKT0_lllllbd,"ax",@progbits
	.align	128
        .global         _ZN4vllm3moe25grouped_topk_fused_kernelI13__nv_bfloat16S2_iLNS0_11ScoringFuncE0EEEvPT_PfPT1_PKT0_lllllbd
        .type           _ZN4vllm3moe25grouped_topk_fused_kernelI13__nv_bfloat16S2_iLNS0_11ScoringFuncE0EEEvPT_PfPT1_PKT0_lllllbd,@function
        .size           _ZN4vllm3moe25grouped_topk_fused_kernelI13__nv_bfloat16S2_iLNS0_11ScoringFuncE0EEEvPT_PfPT1_PKT0_lllllbd,(.L_x_4936 - _ZN4vllm3moe25grouped_topk_fused_kernelI13__nv_bfloat16S2_iLNS0_11ScoringFuncE0EEEvPT_PfPT1_PKT0_lllllbd)
        .other          _ZN4vllm3moe25grouped_topk_fused_kernelI13__nv_bfloat16S2_iLNS0_11ScoringFuncE0EEEvPT_PfPT1_PKT0_lllllbd,@"STO_CUDA_ENTRY STV_DEFAULT"
_ZN4vllm3moe25grouped_topk_fused_kernelI13__nv_bfloat16S2_iLNS0_11ScoringFuncE0EEEvPT_PfPT1_PKT0_lllllbd:
.text._ZN4vllm3moe25grouped_topk_fused_kernelI13__nv_bfloat16S2_iLNS0_11ScoringFuncE0EEEvPT_PfPT1_PKT0_lllllbd:
[----:B------:R-:W-:Y:S08]  /*0000*/  LDC R1, c[0x0][0x28] ;  /* 0x00000a00ff017b82 */ /* 0x000ff00000000800 */
[----:B------:R-:W0:Y:S08]  /*0010*/  S2UR UR11, SR_CTAID.X ;  /* 0x00000000000b79c3 */ /* 0x000e300000002500 */
[----:B------:R-:W1:Y:S01]  /*0020*/  LDC.64 R2, c[0x0][0x230] ;  /* 0x00008c00ff027b82 */ /* 0x000e620000000a00 */
[----:B0-----:R-:W-:-:S06]  /*0030*/  USHF.R.S32.HI UR12, URZ, 0x1f, UR11 ;  /* 0x0000001f3f0c7899 */ /* 0x001fcc000801140b */
[----:B------:R-:W-:Y:S01]  /*0040*/  IMAD.U32 R0, RZ, RZ, UR12 ;  /* 0x0000000cff007e24 */ /* 0x000fe2000f8e00ff */
[----:B-1----:R-:W-:-:S04]  /*0050*/  ISETP.LE.U32.AND P0, PT, R2, UR11, PT ;  /* 0x0000000b02007c0c */ /* 0x002fc8000bf03070 */
[----:B------:R-:W-:-:S13]  /*0060*/  ISETP.GE.AND.EX P0, PT, R0, R3, PT, P0 ;  /* 0x000000030000720c */ /* 0x000fda0003f06300 */
[----:B------:R-:W-:Y:S05]  /*0070*/  @P0 EXIT ;  /* 0x000000000000094d */ /* 0x000fea0003800000 */
[----:B------:R-:W0:Y:S01]  /*0080*/  S2R R4, SR_TID.X ;  /* 0x0000000000047919 */ /* 0x000e220000002100 */
[----:B------:R-:W1:Y:S01]  /*0090*/  LDC R7, c[0x0][0x240] ;  /* 0x00009000ff077b82 */ /* 0x000e620000000800 */
[----:B------:R-:W-:Y:S02]  /*00a0*/  ULDC UR4, c[0x0][0x0] ;  /* 0x0000000000047ab9 */ /* 0x000fe40000000800 */
[----:B------:R-:W-:Y:S01]  /*00b0*/  USHF.R.U32.HI UR5, URZ, 0x5, UR4 ;  /* 0x000000053f057899 */ /* 0x000fe20008011604 */
[----:B0-----:R-:W-:-:S04]  /*00c0*/  SHF.R.U32.HI R6, RZ, 0x5, R4 ;  /* 0x00000005ff067819 */ /* 0x001fc80000011604 */
[----:B-1----:R-:W-:-:S04]  /*00d0*/  ISETP.GE.AND P0, PT, R6, R7, PT ;  /* 0x000000070600720c */ /* 0x002fc80003f06270 */
[----:B------:R-:W-:-:S13]  /*00e0*/  ISETP.GT.OR P0, PT, R7, UR5, P0 ;  /* 0x0000000507007c0c */ /* 0x000fda0008704670 */
[----:B------:R-:W-:Y:S05]  /*00f0*/  @P0 EXIT ;  /* 0x000000000000094d */ /* 0x000fea0003800000 */
[----:B------:R-:W-:Y:S01]  /*0100*/  IABS R9, R7 ;  /* 0x0000000700097213 */ /* 0x000fe20000000000 */
[----:B------:R-:W0:Y:S01]  /*0110*/  LDC R10, c[0x0][0x238] ;  /* 0x00008e00ff0a7b82 */ /* 0x000e220000000800 */
[----:B------:R-:W-:Y:S01]  /*0120*/  USHF.L.U32 UR7, UR4, 0x1, URZ ;  /* 0x0000000104077899 */ /* 0x000fe2000800063f */
[----:B------:R-:W-:Y:S01]  /*0130*/  ACQBULK ;  /* 0x000000000000782e */ /* 0x000fe20000000000 */
[----:B------:R-:W1:Y:S01]  /*0140*/  I2F.RP R0, R9 ;  /* 0x0000000900007306 */ /* 0x000e620000209400 */
[----:B------:R-:W-:Y:S01]  /*0150*/  USHF.R.U32.HI UR8, URZ, 0x1f, UR4 ;  /* 0x0000001f3f087899 */ /* 0x000fe20008011604 */
[----:B------:R-:W-:Y:S01]  /*0160*/  BSSY B0, `(.L_x_0) ;  /* 0x0000104000007945 */ /* 0x000fe20003800000 */
[----:B------:R-:W-:Y:S01]  /*0170*/  ULOP3.LUT UR7, UR7, 0xffffffc0, URZ, 0xc0, !UPT ;  /* 0xffffffc007077892 */ /* 0x000fe2000f8ec03f */
[----:B------:R-:W-:Y:S01]  /*0180*/  IMAD.MOV.U32 R11, RZ, RZ, 0xff80 ;  /* 0x0000ff80ff0b7424 */ /* 0x000fe200078e00ff */
[----:B------:R-:W2:Y:S01]  /*0190*/  S2UR UR5, SR_CgaCtaId ;  /* 0x00000000000579c3 */ /* 0x000ea20000008800 */
[----:B------:R-:W-:-:S02]  /*01a0*/  ULOP3.LUT UP0, URZ, UR4, 0xffffffe0, URZ, 0xc0, !UPT ;  /* 0xffffffe0043f7892 */ /* 0x000fc4000f80c03f */
[----:B------:R-:W-:Y:S02]  /*01b0*/  USHF.L.U32 UR9, UR4, 0x2, URZ ;  /* 0x0000000204097899 */ /* 0x000fe4000800063f */
[----:B------:R-:W-:Y:S02]  /*01c0*/  USHF.R.U32.HI UR10, URZ, 0x1e, UR4 ;  /* 0x0000001e3f0a7899 */ /* 0x000fe40008011604 */
[----:B------:R-:W-:Y:S01]  /*01d0*/  UIADD3 UR7, UP1, UR7, 0xff, URZ ;  /* 0x000000ff07077890 */ /* 0x000fe2000ff3e03f */
[----:B------:R-:W3:Y:S01]  /*01e0*/  S2UR UR6, SR_SWINHI ;  /* 0x00000000000679c3 */ /* 0x000ee20000002f00 */
[----:B------:R-:W-:Y:S01]  /*01f0*/  UMOV UR4, 0x400 ;  /* 0x0000040000047882 */ /* 0x000fe20000000000 */
[----:B-1----:R-:W1:Y:S01]  /*0200*/  MUFU.RCP R0, R0 ;  /* 0x0000000000007308 */ /* 0x002e620000001000 */
[----:B------:R-:W-:Y:S02]  /*0210*/  ULOP3.LUT UR8, UR8, 0x1, URZ, 0xc0, !UPT ;  /* 0x0000000108087892 */ /* 0x000fe4000f8ec03f */
[----:B------:R-:W-:-:S02]  /*0220*/  ULOP3.LUT UR7, UR7, 0xffffff00, URZ, 0xc0, !UPT ;  /* 0xffffff0007077892 */ /* 0x000fc4000f8ec03f */
[----:B------:R-:W-:Y:S01]  /*0230*/  UIADD3.X UR8, URZ, UR8, URZ, UP1, !UPT ;  /* 0x000000083f087290 */ /* 0x000fe20008ffe43f */
[----:B------:R-:W4:Y:S01]  /*0240*/  LDC R13, c[0x0][0x23c] ;  /* 0x00008f00ff0d7b82 */ /* 0x000f220000000800 */
[----:B------:R-:W-:Y:S02]  /*0250*/  ULOP3.LUT UR9, UR9, 0xffffff80, URZ, 0xc0, !UPT ;  /* 0xffffff8009097892 */ /* 0x000fe4000f8ec03f */
[----:B------:R-:W-:Y:S02]  /*0260*/  USEL UR7, UR7, URZ, UP0 ;  /* 0x0000003f07077287 */ /* 0x000fe40008000000 */
[----:B------:R-:W-:Y:S02]  /*0270*/  ULOP3.LUT UR10, UR10, 0x3, URZ, 0xc0, !UPT ;  /* 0x000000030a0a7892 */ /* 0x000fe4000f8ec03f */
[----:B--2---:R-:W-:Y:S01]  /*0280*/  ULEA UR4, UR5, UR4, 0x18 ;  /* 0x0000000405047291 */ /* 0x004fe2000f8ec03f */
[----:B-1----:R-:W-:-:S04]  /*0290*/  VIADD R2, R0, 0xffffffe ;  /* 0x0ffffffe00027836 */ /* 0x002fc80000000000 */
[----:B------:R1:W2:Y:S02]  /*02a0*/  F2I.FTZ.U32.TRUNC.NTZ R3, R2 ;  /* 0x0000000200037305 */ /* 0x0002a4000021f000 */
[----:B------:R-:W-:Y:S01]  /*02b0*/  UMOV UR4, UR4 ;  /* 0x0000000400047c82 */ /* 0x000fe20008000000 */
[----:B---3--:R-:W-:Y:S01]  /*02c0*/  UMOV UR5, UR6 ;  /* 0x0000000600057c82 */ /* 0x008fe20008000000 */
[----:B------:R-:W-:Y:S02]  /*02d0*/  ULOP3.LUT UR6, UR8, 0x3, URZ, 0xc0, !UPT ;  /* 0x0000000308067892 */ /* 0x000fe4000f8ec03f */
[----:B------:R-:W-:Y:S02]  /*02e0*/  UIADD3 UR4, UP1, UP2, UR4, UR7, UR9 ;  /* 0x0000000704047290 */ /* 0x000fe4000fa3e009 */
[----:B------:R-:W-:Y:S02]  /*02f0*/  USEL UR6, UR6, URZ, UP0 ;  /* 0x0000003f06067287 */ /* 0x000fe40008000000 */
[----:B------:R-:W-:Y:S01]  /*0300*/  UIADD3 UR4, UP0, UR4, 0xf, URZ ;  /* 0x0000000f04047890 */ /* 0x000fe2000ff1e03f */
[----:B-1----:R-:W-:Y:S01]  /*0310*/  IMAD.MOV.U32 R2, RZ, RZ, RZ ;  /* 0x000000ffff027224 */ /* 0x002fe200078e00ff */
[----:B------:R-:W-:-:S02]  /*0320*/  UIADD3.X UR5, UR5, UR6, UR10, UP1, UP2 ;  /* 0x0000000605057290 */ /* 0x000fc40008fe440a */
[----:B------:R-:W-:Y:S02]  /*0330*/  ULOP3.LUT UR6, UR4, 0xfffffff0, URZ, 0xc0, !UPT ;  /* 0xfffffff004067892 */ /* 0x000fe4000f8ec03f */
[----:B------:R-:W-:Y:S01]  /*0340*/  UIADD3.X UR4, URZ, UR5, URZ, UP0, !UPT ;  /* 0x000000053f047290 */ /* 0x000fe200087fe43f */
[----:B--2---:R-:W-:-:S04]  /*0350*/  IMAD.MOV R8, RZ, RZ, -R3 ;  /* 0x000000ffff087224 */ /* 0x004fc800078e0a03 */
[----:B------:R-:W-:Y:S01]  /*0360*/  IMAD R5, R8, R9, RZ ;  /* 0x0000000908057224 */ /* 0x000fe200078e02ff */
[----:B0-----:R-:W-:-:S03]  /*0370*/  IABS R8, R10 ;  /* 0x0000000a00087213 */ /* 0x001fc60000000000 */
[----:B------:R-:W-:-:S04]  /*0380*/  IMAD.HI.U32 R3, R3, R5, R2 ;  /* 0x0000000503037227 */ /* 0x000fc800078e0002 */
[----:B------:R-:W-:Y:S02]  /*0390*/  IMAD.U32 R2, RZ, RZ, UR6 ;  /* 0x00000006ff027e24 */ /* 0x000fe4000f8e00ff */
[----:B------:R-:W-:-:S04]  /*03a0*/  IMAD.HI.U32 R5, R3, R8, RZ ;  /* 0x0000000803057227 */ /* 0x000fc800078e00ff */
[----:B------:R-:W-:Y:S02]  /*03b0*/  IMAD.MOV R0, RZ, RZ, -R5 ;  /* 0x000000ffff007224 */ /* 0x000fe400078e0a05 */
[----:B------:R-:W-:Y:S02]  /*03c0*/  IMAD.U32 R3, RZ, RZ, UR4 ;  /* 0x00000004ff037e24 */ /* 0x000fe4000f8e00ff */
[----:B------:R-:W-:-:S05]  /*03d0*/  IMAD R0, R9, R0, R8 ;  /* 0x0000000009007224 */ /* 0x000fca00078e0208 */
[----:B------:R-:W-:-:S13]  /*03e0*/  ISETP.GT.U32.AND P1, PT, R9, R0, PT ;  /* 0x000000000900720c */ /* 0x000fda0003f24070 */
[----:B------:R-:W-:Y:S02]  /*03f0*/  @!P1 IMAD.IADD R0, R0, 0x1, -R9 ;  /* 0x0000000100009824 */ /* 0x000fe400078e0a09 */
[----:B------:R-:W-:Y:S01]  /*0400*/  @!P1 VIADD R5, R5, 0x1 ;  /* 0x0000000105059836 */ /* 0x000fe20000000000 */
[----:B------:R-:W-:Y:S02]  /*0410*/  ISETP.NE.AND P1, PT, R7, RZ, PT ;  /* 0x000000ff0700720c */ /* 0x000fe40003f25270 */
[----:B------:R-:W-:Y:S02]  /*0420*/  ISETP.GE.U32.AND P0, PT, R0, R9, PT ;  /* 0x000000090000720c */ /* 0x000fe40003f06070 */
[----:B------:R-:W-:-:S04]  /*0430*/  LOP3.LUT R0, R10, R7, RZ, 0x3c, !PT ;  /* 0x000000070a007212 */ /* 0x000fc800078e3cff */
[----:B------:R-:W-:Y:S01]  /*0440*/  ISETP.GE.AND P2, PT, R0, RZ, PT ;  /* 0x000000ff0000720c */ /* 0x000fe20003f46270 */
[----:B------:R-:W-:Y:S01]  /*0450*/  IMAD R0, R10, UR12, RZ ;  /* 0x0000000c0a007c24 */ /* 0x000fe2000f8e02ff */
[----:B------:R-:W-:-:S03]  /*0460*/  ULDC.64 UR12, c[0x0][0x208] ;  /* 0x00008200000c7ab9 */ /* 0x000fc60000000a00 */
[----:B----4-:R-:W-:Y:S01]  /*0470*/  IMAD R13, R13, UR11, R0 ;  /* 0x0000000b0d0d7c24 */ /* 0x010fe2000f8e0200 */
[----:B------:R-:W-:Y:S01]  /*0480*/  LOP3.LUT R0, R4, 0x1f, RZ, 0xc0, !PT ;  /* 0x0000001f04007812 */ /* 0x000fe200078ec0ff */
[----:B------:R-:W-:Y:S02]  /*0490*/  @P0 VIADD R5, R5, 0x1 ;  /* 0x0000000105050836 */ /* 0x000fe40000000000 */
[----:B------:R-:W-:-:S04]  /*04a0*/  IMAD.MOV.U32 R4, RZ, RZ, 0xff80 ;  /* 0x0000ff80ff047424 */ /* 0x000fc800078e00ff */
[----:B------:R-:W-:Y:S01]  /*04b0*/  @!P2 IMAD.MOV R5, RZ, RZ, -R5 ;  /* 0x000000ffff05a224 */ /* 0x000fe200078e0a05 */
[----:B------:R-:W-:-:S04]  /*04c0*/  @!P1 LOP3.LUT R5, RZ, R7, RZ, 0x33, !PT ;  /* 0x00000007ff059212 */ /* 0x000fc800078e33ff */
[----:B------:R-:W-:Y:S01]  /*04d0*/  ISETP.GT.AND P0, PT, R5, 0x20, PT ;  /* 0x000000200500780c */ /* 0x000fe20003f04270 */
[----:B------:R-:W-:-:S05]  /*04e0*/  IMAD R6, R6, R5, RZ ;  /* 0x0000000506067224 */ /* 0x000fca00078e02ff */
[----:B------:R-:W-:-:S03]  /*04f0*/  SHF.R.S32.HI R7, RZ, 0x1f, R6 ;  /* 0x0000001fff077819 */ /* 0x000fc60000011406 */
[----:B------:R-:W-:-:S04]  /*0500*/  IMAD.WIDE.U32 R8, R10, UR11, R6 ;  /* 0x0000000b0a087c25 */ /* 0x000fc8000f8e0006 */
[----:B------:R-:W-:Y:S01]  /*0510*/  IMAD.IADD R10, R9, 0x1, R13 ;  /* 0x00000001090a7824 */ /* 0x000fe200078e020d */
[----:B------:R-:W-:Y:S06]  /*0520*/  @P0 BRA `(.L_x_1) ;  /* 0x0000000400a40947 */ /* 0x000fec0003800000 */
[----:B------:R-:W-:Y:S01]  /*0530*/  ISETP.GE.AND P0, PT, R0, R5, PT ;  /* 0x000000050000720c */ /* 0x000fe20003f06270 */
[----:B------:R-:W-:Y:S01]  /*0540*/  ULDC.64 UR4, c[0x0][0x210] ;  /* 0x0000840000047ab9 */ /* 0x000fe20000000a00 */
[----:B------:R-:W-:Y:S01]  /*0550*/  ULDC.64 UR8, c[0x0][0x210] ;  /* 0x0000840000087ab9 */ /* 0x000fe20000000a00 */
[----:B------:R-:W-:Y:S01]  /*0560*/  ULDC.64 UR6, c[0x0][0x228] ;  /* 0x00008a0000067ab9 */ /* 0x000fe20000000a00 */
[----:B------:R-:W-:-:S09]  /*0570*/  ULDC.64 UR10, c[0x0][0x228] ;  /* 0x00008a00000a7ab9 */ /* 0x000fd20000000a00 */
[----:B------:R-:W-:Y:S05]  /*0580*/  @P0 BRA `(.L_x_2) ;  /* 0x0000000c00040947 */ /* 0x000fea0003800000 */
[----:B------:R-:W-:Y:S01]  /*0590*/  LOP3.LUT R12, RZ, R0, RZ, 0x33, !PT ;  /* 0x00000000ff0c7212 */ /* 0x000fe200078e33ff */
[----:B------:R-:W-:Y:S04]  /*05a0*/  BSSY B1, `(.L_x_3) ;  /* 0x000001a000017945 */ /* 0x000fe80003800000 */
[----:B------:R-:W-:-:S05]  /*05b0*/  IMAD.IADD R19, R5, 0x1, R12 ;  /* 0x0000000105137824 */ /* 0x000fca00078e020c */
[----:B------:R-:W-:-:S04]  /*05c0*/  LEA.HI R12, R19, 0x1, RZ, 0x1b ;  /* 0x00000001130c7811 */ /* 0x000fc800078fd8ff */
[----:B------:R-:W-:Y:S01]  /*05d0*/  LOP3.LUT P0, R13, R12, 0x3, RZ, 0xc0, !PT ;  /* 0x000000030c0d7812 */ /* 0x000fe2000780c0ff */
[----:B------:R-:W-:-:S12]  /*05e0*/  IMAD.MOV.U32 R12, RZ, RZ, R0 ;  /* 0x000000ffff0c7224 */ /* 0x000fd800078e0000 */
[----:B------:R-:W-:Y:S05]  /*05f0*/  @!P0 BRA `(.L_x_4) ;  /* 0x0000000000508947 */ /* 0x000fea0003800000 */
[----:B------:R-:W-:Y:S01]  /*0600*/  BSSY B2, `(.L_x_5) ;  /* 0x0000012000027945 */ /* 0x000fe20003800000 */
[----:B------:R-:W-:-:S07]  /*0610*/  IMAD.MOV.U32 R12, RZ, RZ, R0 ;  /* 0x000000ffff0c7224 */ /* 0x000fce00078e0000 */
.L_x_6:
[----:B------:R-:W-:Y:S02]  /*0620*/  SHF.R.S32.HI R11, RZ, 0x1f, R12 ;  /* 0x0000001fff0b7819 */ /* 0x000fe4000001140c */
[----:B------:R-:W-:Y:S02]  /*0630*/  IADD3 R17, P1, R6, R12, RZ ;  /* 0x0000000c06117210 */ /* 0x000fe40007f3e0ff */
[----:B------:R-:W-:-:S03]  /*0640*/  IADD3 R15, P0, R12, R8, RZ ;  /* 0x000000080c0f7210 */ /* 0x000fc60007f1e0ff */
[----:B------:R-:W-:Y:S01]  /*0650*/  IMAD.X R18, R7, 0x1, R11, P1 ;  /* 0x0000000107127824 */ /* 0x000fe200008e060b */
[----:B------:R-:W-:Y:S01]  /*0660*/  LEA R16, P1, R17, UR6, 0x1 ;  /* 0x0000000611107c11 */ /* 0x000fe2000f8208ff */
[----:B------:R-:W-:Y:S01]  /*0670*/  IMAD.X R20, R11, 0x1, R10, P0 ;  /* 0x000000010b147824 */ /* 0x000fe200000e060a */
[----:B------:R-:W-:Y:S02]  /*0680*/  LEA R14, P0, R15, UR4, 0x1 ;  /* 0x000000040f0e7c11 */ /* 0x000fe4000f8008ff */
[----:B------:R-:W-:Y:S02]  /*0690*/  LEA.HI.X R17, R17, UR7, R18, 0x1, P1 ;  /* 0x0000000711117c11 */ /* 0x000fe400088f0c12 */
[----:B------:R-:W-:-:S04]  /*06a0*/  LEA.HI.X R15, R15, UR5, R20, 0x1, P0 ;  /* 0x000000050f0f7c11 */ /* 0x000fc800080f0c14 */
[----:B------:R-:W2:Y:S04]  /*06b0*/  LDG.E.U16 R17, desc[UR12][R16.64] ;  /* 0x0000000c10117981 */ /* 0x000ea8000c1e1500 */
[----:B------:R-:W2:Y:S01]  /*06c0*/  LDG.E.U16 R14, desc[UR12][R14.64] ;  /* 0x0000000c0e0e7981 */ /* 0x000ea2000c1e1500 */
[----:B------:R-:W-:-:S05]  /*06d0*/  VIADD R13, R13, 0xffffffff ;  /* 0xffffffff0d0d7836 */ /* 0x000fca0000000000 */
[----:B------:R-:W-:Y:S01]  /*06e0*/  ISETP.NE.AND P0, PT, R13, RZ, PT ;  /* 0x000000ff0d00720c */ /* 0x000fe20003f05270 */
[----:B------:R-:W-:Y:S02]  /*06f0*/  VIADD R12, R12, 0x20 ;  /* 0x000000200c0c7836 */ /* 0x000fe40000000000 */
[----:B--2---:R-:W-:-:S10]  /*0700*/  HADD2.BF16_V2 R17, R14.H0_H0, R17.H0_H0 ;  /* 0x200000110e117230 */ /* 0x004fd40000200800 */
[----:B------:R-:W-:Y:S05]  /*0710*/  @P0 BRA `(.L_x_6) ;  /* 0xfffffffc00c00947 */ /* 0x000fea000383ffff */
[----:B------:R-:W-:Y:S05]  /*0720*/  BSYNC B2 ;  /* 0x0000000000027941 */ /* 0x000fea0003800000 */
.L_x_5:
[----:B------:R-:W-:-:S07]  /*0730*/  PRMT R11, R17, 0x7610, R11 ;  /* 0x00007610110b7816 */ /* 0x000fce000000000b */
.L_x_4:
[----:B------:R-:W-:Y:S05]  /*0740*/  BSYNC B1 ;  /* 0x0000000000017941 */ /* 0x000fea0003800000 */
.L_x_3:
[----:B------:R-:W-:-:S13]  /*0750*/  ISETP.GE.U32.AND P0, PT, R19, 0x60, PT ;  /* 0x000000601300780c */ /* 0x000fda0003f06070 */
[----:B------:R-:W-:Y:S05]  /*0760*/  @!P0 BRA `(.L_x_2) ;  /* 0x00000008008c8947 */ /* 0x000fea0003800000 */
[----:B------:R-:W-:Y:S01]  /*0770*/  IMAD.IADD R13, R5, 0x1, -R12 ;  /* 0x00000001050d7824 */ /* 0x000fe200078e0a0c */
[----:B------:R-:W-:Y:S01]  /*0780*/  BSSY B1, `(.L_x_7) ;  /* 0x0000019000017945 */ /* 0x000fe20003800000 */
[----:B------:R-:W-:-:S03]  /*0790*/  PLOP3.LUT P0, PT, PT, PT, PT, 0x80, 0x0 ;  /* 0x000000000000781c */ /* 0x000fc60003f0f070 */
[----:B------:R-:W-:-:S13]  /*07a0*/  ISETP.GT.AND P1, PT, R13, 0x180, PT ;  /* 0x000001800d00780c */ /* 0x000fda0003f24270 */
[----:B------:R-:W-:Y:S05]  /*07b0*/  @!P1 BRA `(.L_x_8) ;  /* 0x0000000000549947 */ /* 0x000fea0003800000 */
[----:B------:R-:W-:Y:S01]  /*07c0*/  BSSY B2, `(.L_x_9) ;  /* 0x0000013000027945 */ /* 0x000fe20003800000 */
[----:B------:R-:W-:Y:S01]  /*07d0*/  PLOP3.LUT P0, PT, PT, PT, PT, 0x8, 0x0 ;  /* 0x000000000000781c */ /* 0x000fe20003f0e170 */
[----:B------:R-:W-:-:S12]  /*07e0*/  VIADD R19, R5, 0xfffffe80 ;  /* 0xfffffe8005137836 */ /* 0x000fd80000000000 */
.L_x_10:
[----:B------:R-:W-:-:S05]  /*07f0*/  VIADD R11, R12, 0x1e0 ;  /* 0x000001e00c0b7836 */ /* 0x000fca0000000000 */
        /* <DEDUP_REMOVED lines=8> */
[----:B------:R-:W-:-:S03]  /*0880*/  LEA.HI.X R17, R11, UR11, R18, 0x1, P2 ;  /* 0x0000000b0b117c11 */ /* 0x000fc600090f0c12 */
[----:B------:R-:W2:Y:S04]  /*0890*/  LDG.E.U16 R14, desc[UR12][R14.64] ;  /* 0x0000000c0e0e7981 */ /* 0x000ea8000c1e1500 */
[----:B------:R-:W2:Y:S01]  /*08a0*/  LDG.E.U16 R17, desc[UR12][R16.64] ;  /* 0x0000000c10117981 */ /* 0x000ea2000c1e1500 */
[----:B------:R-:W-:-:S05]  /*08b0*/  VIADD R12, R12, 0x200 ;  /* 0x000002000c0c7836 */ /* 0x000fca0000000000 */
[----:B------:R-:W-:Y:S01]  /*08c0*/  ISETP.GE.AND P1, PT, R12, R19, PT ;  /* 0x000000130c00720c */ /* 0x000fe20003f26270 */
[----:B--2---:R-:W-:-:S12]  /*08d0*/  HADD2.BF16_V2 R17, R14.H0_H0, R17.H0_H0 ;  /* 0x200000110e117230 */ /* 0x004fd80000200800 */
[----:B------:R-:W-:Y:S05]  /*08e0*/  @!P1 BRA `(.L_x_10) ;  /* 0xfffffffc00c09947 */ /* 0x000fea000383ffff */
[----:B------:R-:W-:Y:S05]  /*08f0*/  BSYNC B2 ;  /* 0x0000000000027941 */ /* 0x000fea0003800000 */
.L_x_9:
[----:B------:R-:W-:-:S07]  /*0900*/  PRMT R11, R17, 0x7610, R11 ;  /* 0x00007610110b7816 */ /* 0x000fce000000000b */
.L_x_8:
[----:B------:R-:W-:Y:S05]  /*0910*/  BSYNC B1 ;  /* 0x0000000000017941 */ /* 0x000fea0003800000 */
.L_x_7:
[----:B------:R-:W-:Y:S01]  /*0920*/  IMAD.IADD R13, R5, 0x1, -R12 ;  /* 0x00000001050d7824 */ /* 0x000fe200078e0a0c */
[----:B------:R-:W-:Y:S04]  /*0930*/  BSSY B1, `(.L_x_11) ;  /* 0x0000015000017945 */ /* 0x000fe80003800000 */
[----:B------:R-:W-:-:S13]  /*0940*/  ISETP.GT.AND P1, PT, R13, 0x80, PT ;  /* 0x000000800d00780c */ /* 0x000fda0003f24270 */
[----:B------:R-:W-:Y:S05]  /*0950*/  @!P1 BRA `(.L_x_12) ;  /* 0x0000000000489947 */ /* 0x000fea0003800000 */
[----:B------:R-:W-:Y:S01]  /*0960*/  VIADD R11, R12, 0xe0 ;  /* 0x000000e00c0b7836 */ /* 0x000fe20000000000 */
[----:B------:R-:W-:Y:S01]  /*0970*/  ULDC.64 UR16, c[0x0][0x228] ;  /* 0x00008a0000107ab9 */ /* 0x000fe20000000a00 */
[----:B------:R-:W-:-:S03]  /*0980*/  ULDC.64 UR14, c[0x0][0x210] ;  /* 0x00008400000e7ab9 */ /* 0x000fc60000000a00 */
        /* <DEDUP_REMOVED lines=11> */
[----:B------:R-:W-:Y:S01]  /*0a40*/  PLOP3.LUT P0, PT, PT, PT, PT, 0x8, 0x0 ;  /* 0x000000000000781c */ /* 0x000fe20003f0e170 */
[----:B------:R-:W-:Y:S02]  /*0a50*/  VIADD R12, R12, 0x100 ;  /* 0x000001000c0c7836 */ /* 0x000fe40000000000 */
[----:B--2---:R-:W-:-:S05]  /*0a60*/  HADD2.BF16_V2 R17, R14.H0_H0, R17.H0_H0 ;  /* 0x200000110e117230 */ /* 0x004fca0000200800 */
[----:B------:R-:W-:-:S07]  /*0a70*/  PRMT R11, R17, 0x7610, R11 ;  /* 0x00007610110b7816 */ /* 0x000fce000000000b */
.L_x_12:
[----:B------:R-:W-:Y:S05]  /*0a80*/  BSYNC B1 ;  /* 0x0000000000017941 */ /* 0x000fea0003800000 */
.L_x_11:
[----:B------:R-:W-:-:S13]  /*0a90*/  ISETP.LT.OR P0, PT, R12, R5, P0 ;  /* 0x000000050c00720c */ /* 0x000fda0000701670 */
[----:B------:R-:W-:Y:S05]  /*0aa0*/  @!P0 BRA `(.L_x_2) ;  /* 0x0000000400bc8947 */ /* 0x000fea0003800000 */
[----:B------:R-:W-:Y:S01]  /*0ab0*/  VIADD R9, R12, 0x60 ;  /* 0x000000600c097836 */ /* 0x000fe20000000000 */
[----:B------:R-:W-:Y:S01]  /*0ac0*/  ULDC.64 UR16, c[0x0][0x228] ;  /* 0x00008a0000107ab9 */ /* 0x000fe20000000a00 */
[----:B------:R-:W-:-:S03]  /*0ad0*/  ULDC.64 UR14, c[0x0][0x210] ;  /* 0x00008400000e7ab9 */ /* 0x000fc60000000a00 */
[----:B------:R-:W-:Y:S02]  /*0ae0*/  IADD3 R12, P0, R9, R8, RZ ;  /* 0x00000008090c7210 */ /* 0x000fe40007f1e0ff */
[----:B------:R-:W-:Y:S02]  /*0af0*/  SHF.R.S32.HI R11, RZ, 0x1f, R9 ;  /* 0x0000001fff0b7819 */ /* 0x000fe40000011409 */
[----:B------:R-:W-:-:S03]  /*0b00*/  IADD3 R9, P1, R6, R9, RZ ;  /* 0x0000000906097210 */ /* 0x000fc60007f3e0ff */
[----:B------:R-:W-:Y:S01]  /*0b10*/  IMAD.X R13, R11, 0x1, R10, P0 ;  /* 0x000000010b0d7824 */ /* 0x000fe200000e060a */
[C---:B------:R-:W-:Y:S01]  /*0b20*/  LEA R6, P0, R12.reuse, UR14, 0x1 ;  /* 0x0000000e0c067c11 */ /* 0x040fe2000f8008ff */
[----:B------:R-:W-:Y:S01]  /*0b30*/  IMAD.X R10, R7, 0x1, R11, P1 ;  /* 0x00000001070a7824 */ /* 0x000fe200008e060b */
[C---:B------:R-:W-:Y:S02]  /*0b40*/  LEA R8, P1, R9.reuse, UR16, 0x1 ;  /* 0x0000001009087c11 */ /* 0x040fe4000f8208ff */
[----:B------:R-:W-:Y:S02]  /*0b50*/  LEA.HI.X R7, R12, UR15, R13, 0x1, P0 ;  /* 0x0000000f0c077c11 */ /* 0x000fe400080f0c0d */
[----:B------:R-:W-:-:S03]  /*0b60*/  LEA.HI.X R9, R9, UR17, R10, 0x1, P1 ;  /* 0x0000001109097c11 */ /* 0x000fc600088f0c0a */
[----:B------:R-:W2:Y:S04]  /*0b70*/  LDG.E.U16 R6, desc[UR12][R6.64] ;  /* 0x0000000c06067981 */ /* 0x000ea8000c1e1500 */
[----:B------:R-:W2:Y:S02]  /*0b80*/  LDG.E.U16 R9, desc[UR12][R8.64] ;  /* 0x0000000c08097981 */ /* 0x000ea4000c1e1500 */
[----:B--2---:R-:W-:-:S05]  /*0b90*/  HADD2.BF16_V2 R9, R6.H0_H0, R9.H0_H0 ;  /* 0x2000000906097230 */ /* 0x004fca0000200800 */
[----:B------:R-:W-:Y:S01]  /*0ba0*/  PRMT R11, R9, 0x7610, R11 ;  /* 0x00007610090b7816 */ /* 0x000fe2000000000b */
[----:B------:R-:W-:Y:S06]  /*0bb0*/  BRA `(.L_x_2) ;  /* 0x0000000400787947 */ /* 0x000fec0003800000 */
.L_x_1:
[----:B------:R-:W-:Y:S01]  /*0bc0*/  ISETP.GE.AND P0, PT, R0, R5, PT ;  /* 0x000000050000720c */ /* 0x000fe20003f06270 */
[----:B------:R-:W-:Y:S01]  /*0bd0*/  ULDC.64 UR4, c[0x0][0x210] ;  /* 0x0000840000047ab9 */ /* 0x000fe20000000a00 */
[----:B------:R-:W-:-:S11]  /*0be0*/  ULDC.64 UR6, c[0x0][0x228] ;  /* 0x00008a0000067ab9 */ /* 0x000fd60000000a00 */
[----:B------:R-:W-:Y:S05]  /*0bf0*/  @P0 BRA `(.L_x_2) ;  /* 0x0000000400680947 */ /* 0x000fea0003800000 */
[-C--:B------:R-:W-:Y:S01]  /*0c00*/  LOP3.LUT R12, RZ, R0.reuse, RZ, 0x33, !PT ;  /* 0x00000000ff0c7212 */ /* 0x080fe200078e33ff */
[----:B------:R-:W-:Y:S01]  /*0c10*/  BSSY B1, `(.L_x_13) ;  /* 0x0000023000017945 */ /* 0x000fe20003800000 */
[----:B------:R-:W-:Y:S01]  /*0c20*/  LOP3.LUT R14, RZ, R0, RZ, 0x33, !PT ;  /* 0x00000000ff0e7212 */ /* 0x000fe200078e33ff */
[----:B------:R-:W-:Y:S02]  /*0c30*/  IMAD.MOV.U32 R13, RZ, RZ, R0 ;  /* 0x000000ffff0d7224 */ /* 0x000fe400078e0000 */
[C---:B------:R-:W-:Y:S02]  /*0c40*/  IMAD.IADD R12, R5.reuse, 0x1, R12 ;  /* 0x00000001050c7824 */ /* 0x040fe400078e020c */
[----:B------:R-:W-:-:S03]  /*0c50*/  IMAD.IADD R14, R5, 0x1, R14 ;  /* 0x00000001050e7824 */ /* 0x000fc600078e020e */
[----:B------:R-:W-:Y:S02]  /*0c60*/  LEA.HI R12, R12, 0x1, RZ, 0x1b ;  /* 0x000000010c0c7811 */ /* 0x000fe400078fd8ff */
[----:B------:R-:W-:Y:S02]  /*0c70*/  ISETP.GE.U32.AND P0, PT, R14, 0x60, PT ;  /* 0x000000600e00780c */ /* 0x000fe40003f06070 */
[----:B------:R-:W-:-:S13]  /*0c80*/  LOP3.LUT P1, R12, R12, 0x3, RZ, 0xc0, !PT ;  /* 0x000000030c0c7812 */ /* 0x000fda000782c0ff */
[----:B------:R-:W-:Y:S05]  /*0c90*/  @!P1 BRA `(.L_x_14) ;  /* 0x0000000000689947 */ /* 0x000fea0003800000 */
[----:B------:R-:W-:Y:S02]  /*0ca0*/  IMAD.MOV.U32 R18, RZ, RZ, 0xff80 ;  /* 0x0000ff80ff127424 */ /* 0x000fe400078e00ff */
[----:B------:R-:W-:-:S07]  /*0cb0*/  IMAD.MOV.U32 R13, RZ, RZ, R0 ;  /* 0x000000ffff0d7224 */ /* 0x000fce00078e0000 */
.L_x_15:
        /* <DEDUP_REMOVED lines=11> */
[----:B------:R-:W-:Y:S02]  /*0d70*/  VIADD R12, R12, 0xffffffff ;  /* 0xffffffff0c0c7836 */ /* 0x000fe40000000000 */
[----:B------:R-:W-:Y:S02]  /*0d80*/  VIADD R13, R13, 0x20 ;  /* 0x000000200d0d7836 */ /* 0x000fe40000000000 */
[----:B--2---:R-:W-:-:S05]  /*0d90*/  HADD2.BF16_V2 R17, R14.H0_H0, R17.H0_H0 ;  /* 0x200000110e117230 */ /* 0x004fca0000200800 */
[----:B------:R-:W-:-:S05]  /*0da0*/  PRMT R11, R17, 0x7610, R11 ;  /* 0x00007610110b7816 */ /* 0x000fca000000000b */
[----:B------:R-:W-:-:S13]  /*0db0*/  HSETP2.BF16_V2.GT.AND P1, PT, R11.H0_H0, R18.H0_H0, PT ;  /* 0x200000120b007234 */ /* 0x000fda0003f24802 */
[----:B------:R-:W-:-:S05]  /*0dc0*/  @!P1 HSETP2.BF16_V2.GT.AND P2, PT, R11.H0_H0, R4.H0_H0, PT ;  /* 0x200000040b009234 */ /* 0x000fca0003f44802 */
[----:B------:R-:W-:Y:S02]  /*0dd0*/  @!P1 SEL R4, R4, R11, !P2 ;  /* 0x0000000b04049207 */ /* 0x000fe40005000000 */
[----:B------:R-:W-:Y:S02]  /*0de0*/  ISETP.NE.AND P2, PT, R12, RZ, PT ;  /* 0x000000ff0c00720c */ /* 0x000fe40003f45270 */
[----:B------:R-:W-:Y:S02]  /*0df0*/  @!P1 PRMT R11, R18, 0x7610, R11 ;  /* 0x00007610120b9816 */ /* 0x000fe4000000000b */
[----:B------:R-:W-:-:S04]  /*0e00*/  @!P1 PRMT R18, R4, 0x7610, R18 ;  /* 0x0000761004129816 */ /* 0x000fc80000000012 */
[----:B------:R-:W-:Y:S02]  /*0e10*/  PRMT R4, R18, 0x7610, R4 ;  /* 0x0000761012047816 */ /* 0x000fe40000000004 */
[----:B------:R-:W-:-:S03]  /*0e20*/  PRMT R18, R11, 0x7610, R18 ;  /* 0x000076100b127816 */ /* 0x000fc60000000012 */
[----:B------:R-:W-:Y:S05]  /*0e30*/  @P2 BRA `(.L_x_15) ;  /* 0xfffffffc00a02947 */ /* 0x000fea000383ffff */
.L_x_14:
[----:B------:R-:W-:Y:S05]  /*0e40*/  BSYNC B1 ;  /* 0x0000000000017941 */ /* 0x000fea0003800000 */
.L_x_13:
[----:B------:R-:W-:Y:S05]  /*0e50*/  @!P0 BRA `(.L_x_2) ;  /* 0x0000000000d08947 */ /* 0x000fea0003800000 */
[----:B------:R-:W-:Y:S01]  /*0e60*/  IADD3 R12, P0, R13, R8, RZ ;  /* 0x000000080d0c7210 */ /* 0x000fe20007f1e0ff */
[----:B------:R-:W-:Y:S01]  /*0e70*/  ULDC.64 UR8, c[0x0][0x210] ;  /* 0x0000840000087ab9 */ /* 0x000fe20000000a00 */
[----:B------:R-:W-:Y:S01]  /*0e80*/  IADD3 R9, P2, R6, R13, RZ ;  /* 0x0000000d06097210 */ /* 0x000fe20007f5e0ff */
[----:B------:R-:W-:Y:S01]  /*0e90*/  ULDC.64 UR10, c[0x0][0x228] ;  /* 0x00008a00000a7ab9 */ /* 0x000fe20000000a00 */
[----:B------:R-:W-:Y:S01]  /*0ea0*/  LEA R6, P1, R12, UR8, 0x1 ;  /* 0x000000080c067c11 */ /* 0x000fe2000f8208ff */
[----:B------:R-:W-:Y:S01]  /*0eb0*/  IMAD.X R15, RZ, RZ, R10, P0 ;  /* 0x000000ffff0f7224 */ /* 0x000fe200000e060a */
[----:B------:R-:W-:Y:S01]  /*0ec0*/  LEA R8, P3, R9, UR10, 0x1 ;  /* 0x0000000a09087c11 */ /* 0x000fe2000f8608ff */
[----:B------:R-:W-:-:S03]  /*0ed0*/  IMAD.X R10, RZ, RZ, R7, P2 ;  /* 0x000000ffff0a7224 */ /* 0x000fc600010e0607 */
[----:B------:R-:W-:Y:S02]  /*0ee0*/  LEA.HI.X R7, R12, UR9, R15, 0x1, P1 ;  /* 0x000000090c077c11 */ /* 0x000fe400088f0c0f */
[----:B------:R-:W-:-:S07]  /*0ef0*/  LEA.HI.X R9, R9, UR11, R10, 0x1, P3 ;  /* 0x0000000b09097c11 */ /* 0x000fce00098f0c0a */
.L_x_16:
[----:B------:R-:W2:Y:S04]  /*0f00*/  LDG.E.U16 R10, desc[UR12][R6.64] ;  /* 0x0000000c060a7981 */ /* 0x000ea8000c1e1500 */
[----:B------:R-:W2:Y:S04]  /*0f10*/  LDG.E.U16 R15, desc[UR12][R8.64] ;  /* 0x0000000c080f7981 */ /* 0x000ea8000c1e1500 */
[----:B------:R-:W3:Y:S04]  /*0f20*/  LDG.E.U16 R12, desc[UR12][R6.64+0x40] ;  /* 0x0000400c060c7981 */ /* 0x000ee8000c1e1500 */
[----:B------:R-:W3:Y:S04]  /*0f30*/  LDG.E.U16 R17, desc[UR12][R8.64+0x40] ;  /* 0x0000400c08117981 */ /* 0x000ee8000c1e1500 */
[----:B------:R-:W4:Y:S04]  /*0f40*/  LDG.E.U16 R14, desc[UR12][R6.64+0x80] ;  /* 0x0000800c060e7981 */ /* 0x000f28000c1e1500 */
[----:B------:R-:W4:Y:S04]  /*0f50*/  LDG.E.U16 R19, desc[UR12][R8.64+0x80] ;  /* 0x0000800c08137981 */ /* 0x000f28000c1e1500 */
[----:B------:R0:W5:Y:S04]  /*0f60*/  LDG.E.U16 R16, desc[UR12][R6.64+0xc0] ;  /* 0x0000c00c06107981 */ /* 0x000168000c1e1500 */
[----:B------:R1:W5:Y:S01]  /*0f70*/  LDG.E.U16 R21, desc[UR12][R8.64+0xc0] ;  /* 0x0000c00c08157981 */ /* 0x000362000c1e1500 */
[----:B------:R-:W-:-:S05]  /*0f80*/  VIADD R13, R13, 0x80 ;  /* 0x000000800d0d7836 */ /* 0x000fca0000000000 */
[----:B------:R-:W-:Y:S02]  /*0f90*/  ISETP.GE.AND P2, PT, R13, R5, PT ;  /* 0x000000050d00720c */ /* 0x000fe40003f46270 */
[----:B0-----:R-:W-:Y:S02]  /*0fa0*/  IADD3 R6, P4, R6, 0x100, RZ ;  /* 0x0000010006067810 */ /* 0x001fe40007f9e0ff */
[----:B-1----:R-:W-:-:S03]  /*0fb0*/  IADD3 R8, P3, R8, 0x100, RZ ;  /* 0x0000010008087810 */ /* 0x002fc60007f7e0ff */
[----:B------:R-:W-:Y:S02]  /*0fc0*/  IMAD.X R7, RZ, RZ, R7, P4 ;  /* 0x000000ffff077224 */ /* 0x000fe400020e0607 */
[----:B------:R-:W-:Y:S02]  /*0fd0*/  IMAD.X R9, RZ, RZ, R9, P3 ;  /* 0x000000ffff097224 */ /* 0x000fe400018e0609 */
[----:B--2---:R-:W-:-:S05]  /*0fe0*/  HADD2.BF16_V2 R15, R10.H0_H0, R15.H0_H0 ;  /* 0x2000000f0a0f7230 */ /* 0x004fca0000200800 */
[----:B------:R-:W-:Y:S01]  /*0ff0*/  HSETP2.BF16_V2.GT.AND P0, PT, R15.H0_H0, R11.H0_H0, PT ;  /* 0x2000000b0f007234 */ /* 0x000fe20003f04802 */
[----:B---3--:R-:W-:-:S05]  /*1000*/  HADD2.BF16_V2 R12, R12.H0_H0, R17.H0_H0 ;  /* 0x200000110c0c7230 */ /* 0x008fca0000200800 */
[----:B------:R-:W-:Y:S01]  /*1010*/  PRMT R10, R12, 0x7610, R10 ;  /* 0x000076100c0a7816 */ /* 0x000fe2000000000a */
[----:B----4-:R-:W-:-:S06]  /*1020*/  HADD2.BF16_V2 R14, R14.H0_H0, R19.H0_H0 ;  /* 0x200000130e0e7230 */ /* 0x010fcc0000200800 */
[----:B------:R-:W-:-:S05]  /*1030*/  @!P0 HSETP2.BF16_V2.GT.AND P1, PT, R15.H0_H0, R4.H0_H0, PT ;  /* 0x200000040f008234 */ /* 0x000fca0003f24802 */
[----:B------:R-:W-:Y:S01]  /*1040*/  @!P0 SEL R4, R4, R15, !P1 ;  /* 0x0000000f04048207 */ /* 0x000fe20004800000 */
[----:B-----5:R-:W-:Y:S01]  /*1050*/  HADD2.BF16_V2 R16, R16.H0_H0, R21.H0_H0 ;  /* 0x2000001510107230 */ /* 0x020fe20000200800 */
[----:B------:R-:W-:Y:S02]  /*1060*/  @!P0 PRMT R15, R11, 0x7610, R15 ;  /* 0x000076100b0f8816 */ /* 0x000fe4000000000f */
[----:B------:R-:W-:Y:S02]  /*1070*/  @!P0 PRMT R11, R4, 0x7610, R11 ;  /* 0x00007610040b8816 */ /* 0x000fe4000000000b */
[----:B------:R-:W-:Y:S02]  /*1080*/  PRMT R4, R14, 0x7610, R4 ;  /* 0x000076100e047816 */ /* 0x000fe40000000004 */
[----:B------:R-:W-:-:S13]  /*1090*/  HSETP2.BF16_V2.GT.AND P1, PT, R10.H0_H0, R15.H0_H0, PT ;  /* 0x2000000f0a007234 */ /* 0x000fda0003f24802 */
[----:B------:R-:W-:-:S05]  /*10a0*/  @!P1 HSETP2.BF16_V2.GT.AND P0, PT, R10.H0_H0, R11.H0_H0, PT ;  /* 0x2000000b0a009234 */ /* 0x000fca0003f04802 */
[----:B------:R-:W-:Y:S02]  /*10b0*/  @!P1 SEL R11, R11, R10, !P0 ;  /* 0x0000000a0b0b9207 */ /* 0x000fe40004000000 */
[----:B------:R-:W-:Y:S02]  /*10c0*/  @!P1 PRMT R10, R15, 0x7610, R10 ;  /* 0x000076100f0a9816 */ /* 0x000fe4000000000a */
[----:B------:R-:W-:Y:S02]  /*10d0*/  @!P1 PRMT R15, R11, 0x7610, R15 ;  /* 0x000076100b0f9816 */ /* 0x000fe4000000000f */
[----:B------:R-:W-:Y:S02]  /*10e0*/  PRMT R11, R16, 0x7610, R11 ;  /* 0x00007610100b7816 */ /* 0x000fe4000000000b */
[----:B------:R-:W-:-:S13]  /*10f0*/  HSETP2.BF16_V2.GT.AND P0, PT, R4.H0_H0, R10.H0_H0, PT ;  /* 0x2000000a04007234 */ /* 0x000fda0003f04802 */
[----:B------:R-:W-:-:S05]  /*1100*/  @!P0 HSETP2.BF16_V2.GT.AND P1, PT, R4.H0_H0, R15.H0_H0, PT ;  /* 0x2000000f04008234 */ /* 0x000fca0003f24802 */
[----:B------:R-:W-:Y:S02]  /*1110*/  @!P0 SEL R15, R15, R4, !P1 ;  /* 0x000000040f0f8207 */ /* 0x000fe40004800000 */
[----:B------:R-:W-:Y:S02]  /*1120*/  @!P0 PRMT R4, R10, 0x7610, R4 ;  /* 0x000076100a048816 */ /* 0x000fe40000000004 */
[----:B------:R-:W-:-:S03]  /*1130*/  @!P0 PRMT R10, R15, 0x7610, R10 ;  /* 0x000076100f0a8816 */ /* 0x000fc6000000000a */
[----:B------:R-:W-:-:S13]  /*1140*/  HSETP2.BF16_V2.GT.AND P1, PT, R11.H0_H0, R4.H0_H0, PT ;  /* 0x200000040b007234 */ /* 0x000fda0003f24802 */
[----:B------:R-:W-:-:S05]  /*1150*/  @!P1 HSETP2.BF16_V2.GT.AND P0, PT, R11.H0_H0, R10.H0_H0, PT ;  /* 0x2000000a0b009234 */ /* 0x000fca0003f04802 */
[----:B------:R-:W-:Y:S02]  /*1160*/  @!P1 SEL R10, R10, R11, !P0 ;  /* 0x0000000b0a0a9207 */ /* 0x000fe40004000000 */
[----:B------:R-:W-:Y:S02]  /*1170*/  @!P1 PRMT R11, R4, 0x7610, R11 ;  /* 0x00007610040b9816 */ /* 0x000fe4000000000b */
[----:B------:R-:W-:Y:S01]  /*1180*/  @!P1 PRMT R4, R10, 0x7610, R4 ;  /* 0x000076100a049816 */ /* 0x000fe20000000004 */
[----:B------:R-:W-:Y:S06]  /*1190*/  @!P2 BRA `(.L_x_16) ;  /* 0xfffffffc0058a947 */ /* 0x000fec000383ffff */
.L_x_2:
[----:B------:R-:W-:Y:S05]  /*11a0*/  BSYNC B0 ;  /* 0x0000000000007941 */ /* 0x000fea0003800000 */
.L_x_0:
[----:B------:R-:W-:Y:S01]  /*11b0*/  PRMT R6, R11, 0x7610, R5 ;  /* 0x000076100b067816 */ /* 0x000fe20000000005 */
[----:B------:R-:W0:Y:S05]  /*11c0*/  S2R R20, SR_TID.X ;  /* 0x0000000000147919 */ /* 0x000e2a0000002100 */
[----:B------:R-:W1:Y:S02]  /*11d0*/  SHFL.BFLY PT, R6, R6, 0x10, 0x1f ;  /* 0x0e001f0006067f89 */ /* 0x000e6400000e0000 */
[----:B-1----:R-:W-:Y:S02]  /*11e0*/  HSETP2.BF16_V2.GEU.AND P0, PT, R11.H0_H0, R6.H0_H0, PT ;  /* 0x200000060b007234 */ /* 0x002fe40003f0e802 */
[----:B0-----:R-:W-:-:S03]  /*11f0*/  SHF.R.U32.HI R9, RZ, 0x5, R20 ;  /* 0x00000005ff097819 */ /* 0x001fc60000011614 */
[----:B------:R-:W-:-:S04]  /*1200*/  SEL R7, R11, R6, P0 ;  /* 0x000000060b077207 */ /* 0x000fc80000000000 */
[----:B------:R-:W-:-:S05]  /*1210*/  PRMT R6, R7, 0x7610, R3 ;  /* 0x0000761007067816 */ /* 0x000fca0000000003 */
[----:B------:R-:W0:Y:S02]  /*1220*/  SHFL.BFLY PT, R8, R6, 0x8, 0x1f ;  /* 0x0d001f0006087f89 */ /* 0x000e2400000e0000 */
[----:B0-----:R-:W-:-:S05]  /*1230*/  HSETP2.BF16_V2.GEU.AND P0, PT, R7.H0_H0, R8.H0_H0, PT ;  /* 0x2000000807007234 */ /* 0x001fca0003f0e802 */
        /* <DEDUP_REMOVED lines=13> */
[----:B------:R-:W-:Y:S02]  /*1310*/  PRMT R8, R10, 0x7610, R8 ;  /* 0x000076100a087816 */ /* 0x000fe40000000008 */
[----:B------:R-:W-:-:S13]  /*1320*/  HSETP2.BF16_V2.NEU.AND P0, PT, R10.H0_H0, R11.H0_H0, PT ;  /* 0x2000000b0a007234 */ /* 0x000fda0003f0d802 */
[----:B------:R-:W-:Y:S02]  /*1330*/  VOTE.ANY R7, PT, !P0 ;  /* 0x0000000000077806 */ /* 0x000fe400040e0100 */
[----:B------:R-:W-:-:S04]  /*1340*/  ISETP.NE.AND P0, PT, R0, RZ, PT ;  /* 0x000000ff0000720c */ /* 0x000fc80003f05270 */
[----:B------:R-:W0:Y:S02]  /*1350*/  POPC R7, R7 ;  /* 0x0000000700077309 */ /* 0x000e240000000000 */
[----:B0-----:R-:W-:-:S13]  /*1360*/  ISETP.NE.AND P1, PT, R7, 0x1, PT ;  /* 0x000000010700780c */ /* 0x001fda0003f25270 */
[----:B------:R-:W-:Y:S05]  /*1370*/  @P1 BRA `(.L_x_17) ;  /* 0x00000000005c1947 */ /* 0x000fea0003800000 */
[----:B------:R-:W-:-:S05]  /*1380*/  HSETP2.BF16_V2.NEU.AND P1, PT, R11.H0_H0, R10.H0_H0, PT ;  /* 0x2000000a0b007234 */ /* 0x000fca0003f2d802 */
        /* <DEDUP_REMOVED lines=21> */
[----:B------:R-:W-:-:S07]  /*14e0*/  PRMT R8, R4, 0x7610, R8 ;  /* 0x0000761004087816 */ /* 0x000fce0000000008 */
.L_x_17:
[----:B------:R-:W-:Y:S02]  /*14f0*/  @!P0 HADD2.BF16_V2 R8, R10.H0_H0, R8.H0_H0 ;  /* 0x200000080a088230 */ /* 0x000fe40000200800 */
[C---:B------:R-:W-:Y:S01]  /*1500*/  @!P0 IMAD.WIDE.U32 R6, R9.reuse, 0x2, R2 ;  /* 0x0000000209068825 */ /* 0x040fe200078e0002 */
[----:B------:R-:W-:-:S04]  /*1510*/  ISETP.NE.AND P1, PT, R9, RZ, PT ;  /* 0x000000ff0900720c */ /* 0x000fc80003f25270 */
[----:B------:R0:W-:Y:S01]  /*1520*/  @!P0 ST.E.U16 desc[UR12][R6.64], R8 ;  /* 0x0000000806008985 */ /* 0x0001e2000c10150c */
[----:B------:R-:W-:Y:S08]  /*1530*/  BAR.SYNC.DEFER_BLOCKING 0x0 ;  /* 0x0000000000007b1d */ /* 0x000ff00000010000 */
[----:B------:R-:W-:Y:S05]  /*1540*/  @P1 EXIT ;  /* 0x000000000000194d */ /* 0x000fea0003800000 */
[----:B------:R-:W-:Y:S01]  /*1550*/  ULDC UR4, c[0x0][0x240] ;  /* 0x0000900000047ab9 */ /* 0x000fe20000000800 */
[----:B0-----:R-:W-:Y:S01]  /*1560*/  IMAD.MOV.U32 R6, RZ, RZ, 0xff80 ;  /* 0x0000ff80ff067424 */ /* 0x001fe200078e00ff */
[----:B------:R-:W-:-:S13]  /*1570*/  ISETP.GE.AND P0, PT, R0, UR4, PT ;  /* 0x0000000400007c0c */ /* 0x000fda000bf06270 */
[----:B------:R-:W-:Y:S01]  /*1580*/  @!P0 IMAD.WIDE.U32 R10, R0, 0x2, R2 ;  /* 0x00000002000a8825 */ /* 0x000fe200078e0002 */
[----:B------:R-:W0:Y:S04]  /*1590*/  S2UR UR8, SR_CgaCtaId ;  /* 0x00000000000879c3 */ /* 0x000e280000008800 */
[----:B------:R1:W2:Y:S01]  /*15a0*/  @!P0 LD.E.U16 R6, desc[UR12][R10.64] ;  /* 0x0000000c0a068980 */ /* 0x0002a2000c101500 */
[----:B------:R-:W-:Y:S01]  /*15b0*/  ULDC UR4, c[0x0][0x0] ;  /* 0x0000000000047ab9 */ /* 0x000fe20000000800 */
[----:B------:R-:W-:Y:S01]  /*15c0*/  UMOV UR6, 0x400 ;  /* 0x0000040000067882 */ /* 0x000fe20000000000 */
[----:B------:R-:W-:Y:S01]  /*15d0*/  USHF.R.U32.HI UR4, URZ, 0x5, UR4 ;  /* 0x000000053f047899 */ /* 0x000fe20008011604 */
[----:B------:R-:W3:Y:S01]  /*15e0*/  S2UR UR7, SR_CTAID.X ;  /* 0x00000000000779c3 */ /* 0x000ee20000002500 */
[----:B------:R-:W-:Y:S01]  /*15f0*/  LOP3.LUT R9, R20, 0xffffffe0, RZ, 0xc0, !PT ;  /* 0xffffffe014097812 */ /* 0x000fe200078ec0ff */
[----:B------:R-:W-:Y:S01]  /*1600*/  IMAD.MOV.U32 R7, RZ, RZ, 0xff80 ;  /* 0x0000ff80ff077424 */ /* 0x000fe200078e00ff */
[----:B------:R-:W-:Y:S01]  /*1610*/  ULEA UR5, UR4, 0xff, 0x6 ;  /* 0x000000ff04057891 */ /* 0x000fe2000f8e303f */
[----:B------:R-:W-:Y:S01]  /*1620*/  IMAD.MOV.U32 R15, RZ, RZ, RZ ;  /* 0x000000ffff0f7224 */ /* 0x000fe200078e00ff */
[----:B------:R-:W-:Y:S01]  /*1630*/  UISETP.NE.AND UP0, UPT, UR4, URZ, UPT ;  /* 0x0000003f0400728c */ /* 0x000fe2000bf05270 */
[----:B------:R-:W-:Y:S01]  /*1640*/  IMAD.IADD R4, R0, 0x1, R9 ;  /* 0x0000000100047824 */ /* 0x000fe200078e0209 */
[----:B------:R-:W-:Y:S01]  /*1650*/  ULOP3.LUT UR5, UR5, 0xffffff00, URZ, 0xc0, !UPT ;  /* 0xffffff0005057892 */ /* 0x000fe2000f8ec03f */
[----:B------:R-:W4:Y:S01]  /*1660*/  LDC R3, c[0x0][0x248] ;  /* 0x00009200ff037b82 */ /* 0x000f220000000800 */
[----:B-1----:R-:W-:-:S02]  /*1670*/  IMAD.MOV.U32 R10, RZ, RZ, 0xff80 ;  /* 0x0000ff80ff0a7424 */ /* 0x002fc400078e00ff */
[----:B------:R-:W-:Y:S01]  /*1680*/  USEL UR5, UR5, URZ, UP0 ;  /* 0x0000003f05057287 */ /* 0x000fe20008000000 */
[----:B------:R-:W-:Y:S01]  /*1690*/  IMAD.MOV.U32 R12, RZ, RZ, RZ ;  /* 0x000000ffff0c7224 */ /* 0x000fe200078e00ff */
[----:B0-----:R-:W-:-:S04]  /*16a0*/  ULEA UR8, UR8, UR6, 0x18 ;  /* 0x0000000608087291 */ /* 0x001fc8000f8ec03f */
[----:B------:R-:W-:Y:S02]  /*16b0*/  UIADD3 UR6, UR8, UR5, URZ ;  /* 0x0000000508067290 */ /* 0x000fe4000fffe03f */
[----:B------:R-:W-:Y:S01]  /*16c0*/  LEA R8, R4, UR8, 0x1 ;  /* 0x0000000804087c11 */ /* 0x000fe2000f8e08ff */
[----:B---3--:R-:W-:-:S03]  /*16d0*/  USHF.R.S32.HI UR4, URZ, 0x1f, UR7 ;  /* 0x0000001f3f047899 */ /* 0x008fc60008011407 */
[----:B------:R-:W-:Y:S01]  /*16e0*/  LEA R4, R4, UR6, 0x2 ;  /* 0x0000000604047c11 */ /* 0x000fe2000f8e10ff */
[----:B----4-:R-:W-:Y:S01]  /*16f0*/  VIADD R2, R3, 0xffffffff ;  /* 0xffffffff03027836 */ /* 0x010fe20000000000 */
[----:B--2---:R-:W-:-:S05]  /*1700*/  HSETP2.BF16_V2.GT.AND P0, PT, R6.H0_H0, -INF , -INF , PT ;  /* 0xff80ff8006007434 */ /* 0x004fca0003f04802 */
[----:B------:R-:W-:-:S13]  /*1710*/  HSETP2.BF16_V2.NEU.AND P0, PT, R6.H0_H0, -INF , -INF , P0 ;  /* 0xff80ff8006007434 */ /* 0x000fda000070d802 */
[----:B------:R-:W-:-:S04]  /*1720*/  VOTE.ANY R17, PT, P0 ;  /* 0x0000000000117806 */ /* 0x000fc800000e0100 */
[----:B------:R-:W-:-:S13]  /*1730*/  ISETP.NE.AND P1, PT, R17, RZ, PT ;  /* 0x000000ff1100720c */ /* 0x000fda0003f25270 */
[----:B------:R-:W-:Y:S05]  /*1740*/  @!P1 BRA `(.L_x_18) ;  /* 0x0000000c00f49947 */ /* 0x000fea0003800000 */
[----:B------:R-:W-:Y:S01]  /*1750*/  IMAD.MOV.U32 R11, RZ, RZ, -0x1 ;  /* 0xffffffffff0b7424 */ /* 0x000fe200078e00ff */
[----:B------:R-:W-:Y:S01]  /*1760*/  POPC R15, R17 ;  /* 0x00000011000f7309 */ /* 0x000fe20000000000 */
[----:B------:R-:W-:-:S03]  /*1770*/  IMAD.MOV.U32 R12, RZ, RZ, RZ ;  /* 0x000000ffff0c7224 */ /* 0x000fc600078e00ff */
[----:B------:R-:W-:Y:S02]  /*1780*/  SHF.L.U32 R10, R11, R0, RZ ;  /* 0x000000000b0a7219 */ /* 0x000fe400000006ff */
[----:B------:R-:W-:Y:S02]  /*1790*/  SEL R11, RZ, 0x1, !P0 ;  /* 0x00000001ff0b7807 */ /* 0x000fe40004000000 */
[----:B------:R-:W-:-:S06]  /*17a0*/  LOP3.LUT R10, R17, R10, RZ, 0x30, !PT ;  /* 0x0000000a110a7212 */ /* 0x000fcc00078e30ff */
[----:B------:R-:W0:Y:S02]  /*17b0*/  POPC R10, R10 ;  /* 0x0000000a000a7309 */ /* 0x000e240000000000 */
[----:B0-----:R-:W-:Y:S01]  /*17c0*/  ISETP.GT.U32.OR P1, PT, R10, 0x1f, !P0 ;  /* 0x0000001f0a00780c */ /* 0x001fe20004724470 */
[----:B------:R-:W-:Y:S01]  /*17d0*/  IMAD.IADD R13, R9, 0x1, R10 ;  /* 0x00000001090d7824 */ /* 0x000fe200078e020a */
[----:B------:R-:W-:Y:S01]  /*17e0*/  ISETP.GE.U32.AND P0, PT, R15, 0x20, PT ;  /* 0x000000200f00780c */ /* 0x000fe20003f06070 */
[----:B------:R-:W-:-:S10]  /*17f0*/  IMAD.MOV.U32 R10, RZ, RZ, 0xff80 ;  /* 0x0000ff80ff0a7424 */ /* 0x000fd400078e00ff */
[----:B------:R-:W-:-:S04]  /*1800*/  @!P1 PRMT R11, RZ, 0x7610, R11 ;  /* 0x00007610ff0b9816 */ /* 0x000fc8000000000b */
[----:B------:R-:W-:-:S04]  /*1810*/  PRMT R11, R11, 0x9910, RZ ;  /* 0x000099100b0b7816 */ /* 0x000fc800000000ff */
[----:B------:R-:W-:Y:S02]  /*1820*/  ISETP.NE.AND P4, PT, R11, RZ, PT ;  /* 0x000000ff0b00720c */ /* 0x000fe40003f85270 */
[C---:B------:R-:W-:Y:S02]  /*1830*/  LEA R11, R13.reuse, UR8, 0x1 ;  /* 0x000000080d0b7c11 */ /* 0x040fe4000f8e08ff */
[----:B------:R-:W-:-:S03]  /*1840*/  LEA R13, R13, UR6, 0x2 ;  /* 0x000000060d0d7c11 */ /* 0x000fc6000f8e10ff */
[----:B------:R0:W-:Y:S04]  /*1850*/  @!P1 STS.U16 [R11], R6 ;  /* 0x000000060b009388 */ /* 0x0001e80000000400 */
[----:B------:R0:W-:Y:S01]  /*1860*/  @!P1 STS [R13], R0 ;  /* 0x000000000d009388 */ /* 0x0001e20000000800 */
[----:B------:R-:W-:Y:S05]  /*1870*/  @!P0 BRA `(.L_x_19) ;  /* 0x0000000c009c8947 */ /* 0x000fea0003800000 */
[----:B------:R-:W-:Y:S01]  /*1880*/  NOP ;  /* 0x0000000000007918 */ /* 0x000fe20000000000 */
[----:B------:R-:W1:Y:S01]  /*1890*/  LDS.U16 R15, [R8] ;  /* 0x00000000080f7984 */ /* 0x000e620000000400 */
[C---:B------:R-:W-:Y:S02]  /*18a0*/  LOP3.LUT R10, R20.reuse, 0x1, RZ, 0xc0, !PT ;  /* 0x00000001140a7812 */ /* 0x040fe400078ec0ff */
[----:B------:R-:W-:Y:S01]  /*18b0*/  LOP3.LUT R12, R20, 0x2, RZ, 0xc0, !PT ;  /* 0x00000002140c7812 */ /* 0x000fe200078ec0ff */
[----:B------:R-:W2:Y:S01]  /*18c0*/  LDS R16, [R4] ;  /* 0x0000000004107984 */ /* 0x000ea20000000800 */
[----:B------:R-:W-:Y:S02]  /*18d0*/  ISETP.NE.AND P1, PT, R10, RZ, PT ;  /* 0x000000ff0a00720c */ /* 0x000fe40003f25270 */
[----:B------:R-:W-:Y:S02]  /*18e0*/  PLOP3.LUT P0, PT, PT, PT, PT, 0x80, 0x0 ;  /* 0x000000000000781c */ /* 0x000fe40003f0f070 */
[----:B------:R-:W-:-:S02]  /*18f0*/  ISETP.NE.XOR P2, PT, R12, RZ, P1 ;  /* 0x000000ff0c00720c */ /* 0x000fc40000f45a70 */
[----:B-1----:R-:W-:Y:S01]  /*1900*/  PRMT R14, R15, 0x5410, R15 ;  /* 0x000054100f0e7816 */ /* 0x002fe2000000000f */
[----:B--2---:R-:W-:Y:S05]  /*1910*/  SHFL.BFLY PT, R17, R16, 0x1, 0x1f ;  /* 0x0c201f0010117f89 */ /* 0x004fea00000e0000 */
[----:B------:R-:W1:Y:S02]  /*1920*/  SHFL.BFLY PT, R14, R14, 0x1, 0x1f ;  /* 0x0c201f000e0e7f89 */ /* 0x000e6400000e0000 */
[----:B-1----:R-:W-:-:S13]  /*1930*/  HSETP2.BF16_V2.GT.AND P3, PT, R15.H0_H0, R14.H0_H0, PT ;  /* 0x2000000e0f007234 */ /* 0x002fda0003f64802 */
[----:B------:R-:W-:-:S05]  /*1940*/  @!P3 HSETP2.BF16_V2.NEU.AND P5, PT, R15.H0_H0, R14.H0_H0, PT ;  /* 0x2000000e0f00b234 */ /* 0x000fca0003fad802 */
[----:B------:R-:W-:-:S04]  /*1950*/  @!P3 ISETP.LT.AND P0, PT, R16, R17, !P5 ;  /* 0x000000111000b20c */ /* 0x000fc80006f01270 */
[----:B------:R-:W-:Y:S02]  /*1960*/  PLOP3.LUT P0, PT, P2, P0, PT, 0x28, 0x0 ;  /* 0x000000000000781c */ /* 0x000fe40001700570 */
[----:B------:R-:W-:Y:S02]  /*1970*/  ISETP.NE.AND P2, PT, R12, RZ, PT ;  /* 0x000000ff0c00720c */ /* 0x000fe40003f45270 */
[----:B------:R-:W-:Y:S02]  /*1980*/  SEL R18, R14, R15, P0 ;  /* 0x0000000f0e127207 */ /* 0x000fe40000000000 */
[----:B------:R-:W-:Y:S02]  /*1990*/  SEL R16, R17, R16, P0 ;  /* 0x0000001011107207 */ /* 0x000fe40000000000 */
[----:B------:R-:W-:Y:S02]  /*19a0*/  PRMT R15, R18, 0x5410, R18 ;  /* 0x00005410120f7816 */ /* 0x000fe40000000012 */
[----:B------:R-:W-:Y:S01]  /*19b0*/  LOP3.LUT R14, R20, 0x4, RZ, 0xc0, !PT ;  /* 0x00000004140e7812 */ /* 0x000fe200078ec0ff */
[----:B------:R-:W-:Y:S01]  /*19c0*/  SHFL.BFLY PT, R17, R16, 0x2, 0x1f ;  /* 0x0c401f0010117f89 */ /* 0x000fe200000e0000 */
[----:B------:R-:W-:-:S02]  /*19d0*/  PLOP3.LUT P0, PT, PT, PT, PT, 0x80, 0x0 ;  /* 0x000000000000781c */ /* 0x000fc40003f0f070 */
[----:B------:R-:W-:Y:S01]  /*19e0*/  ISETP.NE.XOR P3, PT, R14, RZ, P2 ;  /* 0x000000ff0e00720c */ /* 0x000fe20001765a70 */
[----:B------:R-:W1:Y:S02]  /*19f0*/  SHFL.BFLY PT, R15, R15, 0x2, 0x1f ;  /* 0x0c401f000f0f7f89 */ /* 0x000e6400000e0000 */
[----:B-1----:R-:W-:-:S13]  /*1a00*/  HSETP2.BF16_V2.GT.AND P5, PT, R18.H0_H0, R15.H0_H0, PT ;  /* 0x2000000f12007234 */ /* 0x002fda0003fa4802 */
[----:B------:R-:W-:-:S05]  /*1a10*/  @!P5 HSETP2.BF16_V2.NEU.AND P6, PT, R18.H0_H0, R15.H0_H0, PT ;  /* 0x2000000f1200d234 */ /* 0x000fca0003fcd802 */
[----:B------:R-:W-:-:S04]  /*1a20*/  @!P5 ISETP.LT.AND P0, PT, R16, R17, !P6 ;  /* 0x000000111000d20c */ /* 0x000fc80007701270 */
[----:B------:R-:W-:Y:S02]  /*1a30*/  PLOP3.LUT P0, PT, P3, P0, PT, 0x28, 0x0 ;  /* 0x000000000000781c */ /* 0x000fe40001f00570 */
[----:B------:R-:W-:Y:S02]  /*1a40*/  ISETP.NE.XOR P3, PT, R14, RZ, P1 ;  /* 0x000000ff0e00720c */ /* 0x000fe40000f65a70 */
[----:B------:R-:W-:Y:S02]  /*1a50*/  SEL R18, R15, R18, P0 ;  /* 0x000000120f127207 */ /* 0x000fe40000000000 */
[----:B------:R-:W-:Y:S02]  /*1a60*/  SEL R17, R17, R16, P0 ;  /* 0x0000001011117207 */ /* 0x000fe40000000000 */
[----:B------:R-:W-:Y:S02]  /*1a70*/  PRMT R15, R18, 0x5410, R18 ;  /* 0x00005410120f7816 */ /* 0x000fe40000000012 */
[----:B------:R-:W-:Y:S01]  /*1a80*/  PLOP3.LUT P0, PT, PT, PT, PT, 0x80, 0x0 ;  /* 0x000000000000781c */ /* 0x000fe20003f0f070 */
[----:B------:R-:W-:Y:S04]  /*1a90*/  SHFL.BFLY PT, R22, R17, 0x1, 0x1f ;  /* 0x0c201f0011167f89 */ /* 0x000fe800000e0000 */
        /* <DEDUP_REMOVED lines=11> */
[----:B------:R-:W-:-:S03]  /*1b50*/  PLOP3.LUT P0, PT, PT, PT, PT, 0x80, 0x0 ;  /* 0x000000000000781c */ /* 0x000fc60003f0f070 */
[----:B------:R-:W1:Y:S02]  /*1b60*/  SHFL.BFLY PT, R19, R16, 0x4, 0x1f ;  /* 0x0c801f0010137f89 */ /* 0x000e6400000e0000 */
[----:B-1----:R-:W-:-:S13]  /*1b70*/  HSETP2.BF16_V2.GT.AND P5, PT, R18.H0_H0, R19.H0_H0, PT ;  /* 0x2000001312007234 */ /* 0x002fda0003fa4802 */
[----:B------:R-:W-:-:S05]  /*1b80*/  @!P5 HSETP2.BF16_V2.NEU.AND P6, PT, R18.H0_H0, R19.H0_H0, PT ;  /* 0x200000131200d234 */ /* 0x000fca0003fcd802 */
[----:B------:R-:W-:Y:S02]  /*1b90*/  @!P5 ISETP.LT.AND P0, PT, R22, R17, !P6 ;  /* 0x000000111600d20c */ /* 0x000fe40007701270 */
[----:B------:R-:W-:-:S04]  /*1ba0*/  ISETP.NE.XOR P5, PT, R15, RZ, P3 ;  /* 0x000000ff0f00720c */ /* 0x000fc80001fa5a70 */
[----:B------:R-:W-:-:S04]  /*1bb0*/  PLOP3.LUT P0, PT, P5, P0, PT, 0x28, 0x0 ;  /* 0x000000000000781c */ /* 0x000fc80002f00570 */
        /* <DEDUP_REMOVED lines=16> */
[----:B------:R1:W2:Y:S02]  /*1cc0*/  SHFL.BFLY PT, R19, R16, 0x1, 0x1f ;  /* 0x0c201f0010137f89 */ /* 0x0002a400000e0000 */
[----:B-1----:R-:W-:-:S04]  /*1cd0*/  LOP3.LUT R16, R20, 0x10, RZ, 0xc0, !PT ;  /* 0x0000001014107812 */ /* 0x002fc800078ec0ff */
[C---:B------:R-:W-:Y:S02]  /*1ce0*/  ISETP.NE.XOR P3, PT, R16.reuse, RZ, P3 ;  /* 0x000000ff1000720c */ /* 0x040fe40001f65a70 */
[----:B------:R-:W-:Y:S02]  /*1cf0*/  ISETP.NE.XOR P2, PT, R16, RZ, P2 ;  /* 0x000000ff1000720c */ /* 0x000fe40001745a70 */
[----:B--2---:R-:W-:-:S13]  /*1d00*/  HSETP2.BF16_V2.GT.AND P5, PT, R18.H0_H0, R19.H0_H0, PT ;  /* 0x2000001312007234 */ /* 0x004fda0003fa4802 */
[----:B------:R-:W-:-:S05]  /*1d10*/  @!P5 HSETP2.BF16_V2.NEU.AND P6, PT, R18.H0_H0, R19.H0_H0, PT ;  /* 0x200000131200d234 */ /* 0x000fca0003fcd802 */
[----:B------:R-:W-:Y:S02]  /*1d20*/  @!P5 ISETP.LT.AND P0, PT, R22, R21, !P6 ;  /* 0x000000151600d20c */ /* 0x000fe40007701270 */
[----:B------:R-:W-:Y:S02]  /*1d30*/  ISETP.NE.XOR P5, PT, R15, RZ, P1 ;  /* 0x000000ff0f00720c */ /* 0x000fe40000fa5a70 */
[----:B------:R-:W-:Y:S02]  /*1d40*/  ISETP.NE.XOR P1, PT, R16, RZ, P1 ;  /* 0x000000ff1000720c */ /* 0x000fe40000f25a70 */
        /* <DEDUP_REMOVED lines=10> */
[----:B------:R-:W-:-:S04]  /*1df0*/  ISETP.NE.AND P5, PT, R15, RZ, PT ;  /* 0x000000ff0f00720c */ /* 0x000fc80003fa5270 */
        /* <DEDUP_REMOVED lines=41> */
[----:B------:R-:W-:-:S04]  /*2090*/  ISETP.EQ.XOR P0, PT, R16, RZ, P0 ;  /* 0x000000ff1000720c */ /* 0x000fc80000702a70 */
        /* <DEDUP_REMOVED lines=41> */
[----:B------:R-:W-:-:S03]  /*2330*/  SEL R18, R22, R21, P0 ;  /* 0x0000001516127207 */ /* 0x000fc60000000000 */
[C---:B------:R-:W-:Y:S02]  /*2340*/  HSETP2.BF16_V2.NEU.AND P1, PT, R19.reuse.H0_H0, -INF , -INF , PT ;  /* 0xff80ff8013007434 */ /* 0x040fe40003f2d802 */
[----:B------:R-:W-:Y:S02]  /*2350*/  HSETP2.BF16_V2.GT.AND P0, PT, R19.H0_H0, -INF , -INF , PT ;  /* 0xff80ff8013007434 */ /* 0x000fe40003f04802 */
[----:B------:R-:W-:-:S09]  /*2360*/  SHF.R.U32.HI R17, RZ, 0x1f, R18 ;  /* 0x0000001fff117819 */ /* 0x000fd20000011612 */
[----:B------:R-:W-:-:S04]  /*2370*/  @P1 SEL R17, RZ, 0xffffffff, !P0 ;  /* 0xffffffffff111807 */ /* 0x000fc80004000000 */
[----:B------:R-:W-:-:S04]  /*2380*/  LOP3.LUT R17, R17, 0x1, RZ, 0xc0, !PT ;  /* 0x0000000111117812 */ /* 0x000fc800078ec0ff */
[----:B------:R-:W-:-:S04]  /*2390*/  ISETP.NE.U32.AND P0, PT, R17, 0x1, PT ;  /* 0x000000011100780c */ /* 0x000fc80003f05070 */
[----:B------:R-:W-:Y:S02]  /*23a0*/  SEL R19, R19, 0xff80, !P0 ;  /* 0x0000ff8013137807 */ /* 0x000fe40004000000 */
[----:B------:R-:W-:Y:S02]  /*23b0*/  SEL R18, R18, RZ, !P0 ;  /* 0x000000ff12127207 */ /* 0x000fe40004000000 */
[----:B------:R-:W-:Y:S02]  /*23c0*/  PRMT R17, R19, 0x5410, R19 ;  /* 0x0000541013117816 */ /* 0x000fe40000000013 */
[----:B------:R-:W-:Y:S01]  /*23d0*/  PLOP3.LUT P0, PT, PT, PT, PT, 0x80, 0x0 ;  /* 0x000000000000781c */ /* 0x000fe20003f0f070 */
[----:B------:R-:W-:Y:S04]  /*23e0*/  SHFL.BFLY PT, R21, R18, 0x10, 0x1f ;  /* 0x0e001f0012157f89 */ /* 0x000fe800000e0000 */
[----:B------:R-:W1:Y:S02]  /*23f0*/  SHFL.BFLY PT, R22, R17, 0x10, 0x1f ;  /* 0x0e001f0011167f89 */ /* 0x000e6400000e0000 */
[----:B-1----:R-:W-:-:S13]  /*2400*/  HSETP2.BF16_V2.GT.AND P1, PT, R19.H0_H0, R22.H0_H0, PT ;  /* 0x2000001613007234 */ /* 0x002fda0003f24802 */
[----:B------:R-:W-:-:S05]  /*2410*/  @!P1 HSETP2.BF16_V2.NEU.AND P2, PT, R19.H0_H0, R22.H0_H0, PT ;  /* 0x2000001613009234 */ /* 0x000fca0003f4d802 */
[----:B------:R-:W-:-:S04]  /*2420*/  @!P1 ISETP.LT.AND P0, PT, R18, R21, !P2 ;  /* 0x000000151200920c */ /* 0x000fc80005701270 */
[----:B------:R-:W-:-:S04]  /*2430*/  ISETP.NE.XOR P0, PT, R16, RZ, P0 ;  /* 0x000000ff1000720c */ /* 0x000fc80000705a70 */
        /* <DEDUP_REMOVED lines=40> */
[----:B------:R-:W-:Y:S01]  /*26c0*/  SEL R10, R18, R15, P0 ;  /* 0x0000000f120a7207 */ /* 0x000fe20000000000 */
[----:B------:R-:W-:Y:S01]  /*26d0*/  IMAD.MOV.U32 R15, RZ, RZ, RZ ;  /* 0x000000ffff0f7224 */ /* 0x000fe200078e00ff */
[----:B------:R-:W-:-:S07]  /*26e0*/  SEL R12, R16, R19, P0 ;  /* 0x00000013100c7207 */ /* 0x000fce0000000000 */
.L_x_19:
[----:B------:R1:W-:Y:S04]  /*26f0*/  @P4 STS.U16 [R11+-0x40], R6 ;  /* 0xffffc0060b004388 */ /* 0x0003e80000000400 */
[----:B------:R1:W-:Y:S01]  /*2700*/  @P4 STS [R13+-0x80], R0 ;  /* 0xffff80000d004388 */ /* 0x0003e20000000800 */
[----:B------:R-:W-:Y:S01]  /*2710*/  NOP ;  /* 0x0000000000007918 */ /* 0x000fe20000000000 */
.L_x_18:
[----:B------:R-:W-:Y:S02]  /*2720*/  ISETP.NE.AND P0, PT, R15, RZ, PT ;  /* 0x000000ff0f00720c */ /* 0x000fe40003f05270 */
[----:B------:R-:W-:-:S11]  /*2730*/  ISETP.GE.AND P4, PT, R3, 0x1, PT ;  /* 0x000000010300780c */ /* 0x000fd60003f86270 */
[----:B------:R-:W-:Y:S05]  /*2740*/  @!P0 BRA `(.L_x_20) ;  /* 0x0000000c00a88947 */ /* 0x000fea0003800000 */
[CC--:B------:R-:W-:Y:S01]  /*2750*/  ISETP.GE.AND P0, PT, R0.reuse, R15.reuse, PT ;  /* 0x0000000f0000720c */ /* 0x0c0fe20003f06270 */
[----:B01----:R-:W-:Y:S01]  /*2760*/  IMAD.MOV.U32 R13, RZ, RZ, RZ ;  /* 0x000000ffff0d7224 */ /* 0x003fe200078e00ff */
[----:B------:R-:W-:Y:S02]  /*2770*/  ISETP.GE.AND P1, PT, R0, R15, PT ;  /* 0x0000000f0000720c */ /* 0x000fe40003f26270 */
[----:B------:R-:W-:-:S09]  /*2780*/  LOP3.LUT R11, R20, 0x2, RZ, 0xc0, !PT ;  /* 0x00000002140b7812 */ /* 0x000fd200078ec0ff */
[----:B------:R-:W0:Y:S04]  /*2790*/  @!P0 LDS.U16 R6, [R8] ;  /* 0x0000000008068984 */ /* 0x000e280000000400 */
[----:B------:R-:W1:Y:S01]  /*27a0*/  @!P1 LDS R13, [R4] ;  /* 0x00000000040d9984 */ /* 0x000e620000000800 */
[----:B0-----:R-:W-:Y:S02]  /*27b0*/  @!P0 PRMT R7, R6, 0x7610, R7 ;  /* 0x0000761006078816 */ /* 0x001fe40000000007 */
[----:B------:R-:W-:Y:S02]  /*27c0*/  LOP3.LUT R6, R20, 0x1, RZ, 0xc0, !PT ;  /* 0x0000000114067812 */ /* 0x000fe400078ec0ff */
[----:B------:R-:W-:Y:S01]  /*27d0*/  PRMT R14, R7, 0x5410, R7 ;  /* 0x00005410070e7816 */ /* 0x000fe20000000007 */
[----:B-1----:R-:W-:Y:S01]  /*27e0*/  SHFL.BFLY PT, R16, R13, 0x1, 0x1f ;  /* 0x0c201f000d107f89 */ /* 0x002fe200000e0000 */
[----:B------:R-:W-:-:S02]  /*27f0*/  ISETP.NE.AND P1, PT, R6, RZ, PT ;  /* 0x000000ff0600720c */ /* 0x000fc40003f25270 */
[----:B------:R-:W-:Y:S02]  /*2800*/  PLOP3.LUT P0, PT, PT, PT, PT, 0x80, 0x0 ;  /* 0x000000000000781c */ /* 0x000fe40003f0f070 */
[----:B------:R-:W0:Y:S01]  /*2810*/  SHFL.BFLY PT, R14, R14, 0x1, 0x1f ;  /* 0x0c201f000e0e7f89 */ /* 0x000e2200000e0000 */
[----:B------:R-:W-:Y:S02]  /*2820*/  ISETP.NE.XOR P2, PT, R11, RZ, P1 ;  /* 0x000000ff0b00720c */ /* 0x000fe40000f45a70 */
[----:B0-----:R-:W-:-:S13]  /*2830*/  HSETP2.BF16_V2.GT.AND P3, PT, R7.H0_H0, R14.H0_H0, PT ;  /* 0x2000000e07007234 */ /* 0x001fda0003f64802 */
        /* <DEDUP_REMOVED lines=11> */
[----:B------:R-:W0:Y:S02]  /*28f0*/  SHFL.BFLY PT, R14, R14, 0x2, 0x1f ;  /* 0x0c401f000e0e7f89 */ /* 0x000e2400000e0000 */
[----:B0-----:R-:W-:-:S13]  /*2900*/  HSETP2.BF16_V2.GT.AND P5, PT, R15.H0_H0, R14.H0_H0, PT ;  /* 0x2000000e0f007234 */ /* 0x001fda0003fa4802 */
        /* <DEDUP_REMOVED lines=9> */
[----:B------:R-:W0:Y:S02]  /*29a0*/  SHFL.BFLY PT, R13, R13, 0x1, 0x1f ;  /* 0x0c201f000d0d7f89 */ /* 0x000e2400000e0000 */
        /* <DEDUP_REMOVED lines=11> */
[----:B------:R-:W0:Y:S02]  /*2a60*/  SHFL.BFLY PT, R14, R14, 0x4, 0x1f ;  /* 0x0c801f000e0e7f89 */ /* 0x000e2400000e0000 */
[----:B0-----:R-:W-:-:S13]  /*2a70*/  HSETP2.BF16_V2.GT.AND P5, PT, R17.H0_H0, R14.H0_H0, PT ;  /* 0x2000000e11007234 */ /* 0x001fda0003fa4802 */
        /* <DEDUP_REMOVED lines=30> */
[----:B------:R-:W-:Y:S01]  /*2c60*/  SHFL.BFLY PT, R16, R19, 0x8, 0x1f ;  /* 0x0d001f0013107f89 */ /* 0x000fe200000e0000 */
[----:B------:R-:W-:-:S03]  /*2c70*/  LOP3.LUT R14, R20, 0x10, RZ, 0xc0, !PT ;  /* 0x00000010140e7812 */ /* 0x000fc600078ec0ff */
[----:B------:R-:W0:Y:S01]  /*2c80*/  SHFL.BFLY PT, R18, R15, 0x8, 0x1f ;  /* 0x0d001f000f127f89 */ /* 0x000e2200000e0000 */
[C---:B------:R-:W-:Y:S02]  /*2c90*/  ISETP.NE.XOR P3, PT, R14.reuse, RZ, P3 ;  /* 0x000000ff0e00720c */ /* 0x040fe40001f65a70 */
[C---:B------:R-:W-:Y:S02]  /*2ca0*/  ISETP.NE.XOR P2, PT, R14.reuse, RZ, P2 ;  /* 0x000000ff0e00720c */ /* 0x040fe40001745a70 */
[----:B------:R-:W-:Y:S02]  /*2cb0*/  ISETP.NE.XOR P1, PT, R14, RZ, P1 ;  /* 0x000000ff0e00720c */ /* 0x000fe40000f25a70 */
[----:B0-----:R-:W-:-:S13]  /*2cc0*/  HSETP2.BF16_V2.GT.AND P5, PT, R17.H0_H0, R18.H0_H0, PT ;  /* 0x2000001211007234 */ /* 0x001fda0003fa4802 */
        /* <DEDUP_REMOVED lines=86> */
[----:B------:R-:W-:-:S03]  /*3230*/  SEL R17, R16, R21, P0 ;  /* 0x0000001510117207 */ /* 0x000fc60000000000 */
[C-C-:B------:R-:W-:Y:S02]  /*3240*/  HSETP2.BF16_V2.NEU.AND P1, PT, R19.reuse.H0_H0, R10.reuse.H0_H0, PT ;  /* 0x2000000a13007234 */ /* 0x140fe40003f2d802 */
[----:B------:R-:W-:Y:S02]  /*3250*/  ISETP.GE.AND P2, PT, R17, R12, PT ;  /* 0x0000000c1100720c */ /* 0x000fe40003f46270 */
[----:B------:R-:W-:Y:S02]  /*3260*/  HSETP2.BF16_V2.GT.AND P0, PT, R19.H0_H0, R10.H0_H0, PT ;  /* 0x2000000a13007234 */ /* 0x000fe40003f04802 */
[----:B------:R-:W-:-:S07]  /*3270*/  SEL R15, RZ, 0xffffffff, P2 ;  /* 0xffffffffff0f7807 */ /* 0x000fce0001000000 */
[----:B------:R-:W-:-:S04]  /*3280*/  @P1 SEL R15, RZ, 0xffffffff, !P0 ;  /* 0xffffffffff0f1807 */ /* 0x000fc80004000000 */
[----:B------:R-:W-:-:S04]  /*3290*/  LOP3.LUT R15, R15, 0x1, RZ, 0xc0, !PT ;  /* 0x000000010f0f7812 */ /* 0x000fc800078ec0ff */
[----:B------:R-:W-:-:S04]  /*32a0*/  ISETP.NE.U32.AND P0, PT, R15, 0x1, PT ;  /* 0x000000010f00780c */ /* 0x000fc80003f05070 */
[----:B------:R-:W-:Y:S02]  /*32b0*/  SEL R19, R19, R10, !P0 ;  /* 0x0000000a13137207 */ /* 0x000fe40004000000 */
[----:B------:R-:W-:Y:S02]  /*32c0*/  SEL R12, R17, R12, !P0 ;  /* 0x0000000c110c7207 */ /* 0x000fe40004000000 */
[----:B------:R-:W-:Y:S02]  /*32d0*/  PRMT R10, R19, 0x5410, R19 ;  /* 0x00005410130a7816 */ /* 0x000fe40000000013 */
[----:B------:R-:W-:Y:S01]  /*32e0*/  PLOP3.LUT P0, PT, PT, PT, PT, 0x80, 0x0 ;  /* 0x000000000000781c */ /* 0x000fe20003f0f070 */
[----:B------:R-:W-:Y:S04]  /*32f0*/  SHFL.BFLY PT, R15, R12, 0x10, 0x1f ;  /* 0x0e001f000c0f7f89 */ /* 0x000fe800000e0000 */
[----:B------:R-:W0:Y:S02]  /*3300*/  SHFL.BFLY PT, R10, R10, 0x10, 0x1f ;  /* 0x0e001f000a0a7f89 */ /* 0x000e2400000e0000 */
[----:B0-----:R-:W-:-:S13]  /*3310*/  HSETP2.BF16_V2.GT.AND P1, PT, R19.H0_H0, R10.H0_H0, PT ;  /* 0x2000000a13007234 */ /* 0x001fda0003f24802 */
        /* <DEDUP_REMOVED lines=44> */
[----:B------:R-:W-:-:S07]  /*35e0*/  SEL R12, R11, R14, P0 ;  /* 0x0000000e0b0c7207 */ /* 0x000fce0000000000 */
.L_x_20:
[----:B------:R-:W-:Y:S05]  /*35f0*/  @!P4 BRA `(.L_x_21) ;  /* 0x0000002800e0c947 */ /* 0x000fea0003800000 */
[----:B------:R-:W-:-:S05]  /*3600*/  PRMT R7, R10, 0x5410, R10 ;  /* 0x000054100a077816 */ /* 0x000fca000000000a */
[----:B------:R-:W2:Y:S02]  /*3610*/  SHFL.IDX PT, R2, R7, R2, 0x1f ;  /* 0x00001f0207027589 */ /* 0x000ea400000e0000 */
[----:B--2---:R-:W-:-:S13]  /*3620*/  HSETP2.BF16_V2.NEU.AND P0, PT, R2.H0_H0, -INF , -INF , PT ;  /* 0xff80ff8002007434 */ /* 0x004fda0003f0d802 */
[----:B------:R-:W-:Y:S05]  /*3630*/  @!P0 BRA `(.L_x_21) ;  /* 0x0000002800d08947 */ /* 0x000fea0003800000 */
[----:B------:R-:W2:Y:S01]  /*3640*/  LDC R16, c[0x0][0x250] ;  /* 0x00009400ff107b82 */ /* 0x000ea20000000800 */
[----:B------:R-:W-:Y:S01]  /*3650*/  VIADD R2, R5, 0xffffffff ;  /* 0xffffffff05027836 */ /* 0x000fe20000000000 */
[----:B------:R-:W-:Y:S01]  /*3660*/  ISETP.GE.AND P1, PT, R0, R3, PT ;  /* 0x000000030000720c */ /* 0x000fe20003f26270 */
[----:B------:R-:W-:Y:S01]  /*3670*/  ULDC.64 UR10, c[0x0][0x238] ;  /* 0x00008e00000a7ab9 */ /* 0x000fe20000000a00 */
[----:B------:R-:W-:Y:S01]  /*3680*/  SHF.R.U32.HI R10, RZ, 0x3, R20 ;  /* 0x00000003ff0a7819 */ /* 0x000fe20000011614 */
[----:B01----:R-:W-:Y:S01]  /*3690*/  IMAD.MOV.U32 R13, RZ, RZ, 0xff80 ;  /* 0x0000ff80ff0d7424 */ /* 0x003fe200078e00ff */
[----:B------:R-:W-:Y:S01]  /*36a0*/  SHF.R.S32.HI R3, RZ, 0x1f, R2 ;  /* 0x0000001fff037819 */ /* 0x000fe20000011402 */
[----:B------:R-:W-:Y:S01]  /*36b0*/  UIMAD UR9, UR4, UR10, URZ ;  /* 0x0000000a040972a4 */ /* 0x000fe2000f8e023f */
[----:B------:R-:W-:Y:S01]  /*36c0*/  LOP3.LUT R24, R20, 0x1, RZ, 0xc0, !PT ;  /* 0x0000000114187812 */ /* 0x000fe200078ec0ff */
[----:B------:R-:W-:Y:S01]  /*36d0*/  UIMAD.WIDE.U32 UR4, UR7, UR10, URZ ;  /* 0x0000000a070472a5 */ /* 0x000fe2000f8e003f */
[----:B------:R-:W-:Y:S01]  /*36e0*/  LEA.HI R3, R3, R2, RZ, 0x5 ;  /* 0x0000000203037211 */ /* 0x000fe200078f28ff */
[----:B------:R-:W-:Y:S01]  /*36f0*/  UIMAD UR9, UR7, UR11, UR9 ;  /* 0x0000000b070972a4 */ /* 0x000fe2000f8e0209 */
[--C-:B------:R-:W-:Y:S01]  /*3700*/  SHF.R.U32.HI R7, RZ, 0x2, R20.reuse ;  /* 0x00000002ff077819 */ /* 0x100fe20000011614 */
[----:B------:R-:W-:Y:S01]  /*3710*/  BSSY B0, `(.L_x_22) ;  /* 0x000015f000007945 */ /* 0x000fe20003800000 */
[----:B------:R-:W-:Y:S01]  /*3720*/  SHF.R.U32.HI R2, RZ, 0x1, R20 ;  /* 0x00000001ff027819 */ /* 0x000fe20000011614 */
[----:B------:R-:W-:Y:S01]  /*3730*/  ULDC.64 UR10, c[0x0][0x210] ;  /* 0x00008400000a7ab9 */ /* 0x000fe20000000a00 */
[----:B------:R-:W-:Y:S01]  /*3740*/  LOP3.LUT R14, R10, 0x1, RZ, 0xc0, !PT ;  /* 0x000000010a0e7812 */ /* 0x000fe200078ec0ff */
[----:B------:R-:W-:Y:S01]  /*3750*/  ULEA UR7, UP0, UR4, UR10, 0x1 ;  /* 0x0000000a04077291 */ /* 0x000fe2000f80083f */
[----:B------:R-:W-:Y:S01]  /*3760*/  SEL R12, R12, RZ, !P1 ;  /* 0x000000ff0c0c7207 */ /* 0x000fe20004800000 */
[----:B------:R-:W-:Y:S01]  /*3770*/  UIADD3 UR5, UR9, UR5, URZ ;  /* 0x0000000509057290 */ /* 0x000fe2000fffe03f */
[----:B------:R-:W-:Y:S01]  /*3780*/  ISETP.NE.U32.AND P1, PT, R24, 0x1, PT ;  /* 0x000000011800780c */ /* 0x000fe20003f25070 */
[----:B------:R-:W-:Y:S01]  /*3790*/  IMAD.MOV.U32 R21, RZ, RZ, RZ ;  /* 0x000000ffff157224 */ /* 0x000fe200078e00ff */
[----:B------:R-:W-:-:S02]  /*37a0*/  LOP3.LUT R7, R7, 0x1, RZ, 0xc0, !PT ;  /* 0x0000000107077812 */ /* 0x000fc400078ec0ff */
[----:B------:R-:W-:Y:S01]  /*37b0*/  CS2R R18, SRZ ;  /* 0x0000000000127805 */ /* 0x000fe2000001ff00 */
[----:B--2---:R-:W-:Y:S01]  /*37c0*/  VIADD R10, R16, 0xffffffff ;  /* 0xffffffff100a7836 */ /* 0x004fe20000000000 */
[----:B------:R-:W-:Y:S01]  /*37d0*/  LOP3.LUT R6, R2, 0x1, RZ, 0xc0, !PT ;  /* 0x0000000102067812 */ /* 0x000fe200078ec0ff */
[----:B------:R-:W-:Y:S01]  /*37e0*/  IMAD.MOV.U32 R17, RZ, RZ, RZ ;  /* 0x000000ffff117224 */ /* 0x000fe200078e00ff */
[----:B------:R-:W-:Y:S01]  /*37f0*/  LOP3.LUT R2, R3, 0xffffffe0, RZ, 0xc0, !PT ;  /* 0xffffffe003027812 */ /* 0x000fe200078ec0ff */
[----:B------:R-:W-:Y:S01]  /*3800*/  ULEA.HI.X UR5, UR4, UR11, UR5, 0x1, UP0 ;  /* 0x0000000b04057291 */ /* 0x000fe200080f0c05 */
[----:B------:R-:W-:Y:S02]  /*3810*/  SHF.R.S32.HI R3, RZ, 0x1f, R10 ;  /* 0x0000001fff037819 */ /* 0x000fe4000001140a */
[----:B------:R-:W-:Y:S01]  /*3820*/  ISETP.EQ.U32.XOR P4, PT, R7, 0x1, !P1 ;  /* 0x000000010700780c */ /* 0x000fe20004f82870 */
[----:B------:R-:W-:Y:S01]  /*3830*/  VIADD R2, R2, 0x20 ;  /* 0x0000002002027836 */ /* 0x000fe20000000000 */
[----:B------:R-:W-:-:S02]  /*3840*/  SHF.R.U32.HI R11, RZ, 0x4, R20 ;  /* 0x00000004ff0b7819 */ /* 0x000fc40000011614 */
[----:B------:R-:W-:Y:S02]  /*3850*/  LEA.HI R3, R3, R10, RZ, 0x5 ;  /* 0x0000000a03037211 */ /* 0x000fe400078f28ff */
[----:B------:R-:W-:Y:S02]  /*3860*/  ISETP.NE.AND P0, PT, R5, RZ, PT ;  /* 0x000000ff0500720c */ /* 0x000fe40003f05270 */
[----:B------:R-:W-:Y:S02]  /*3870*/  P2R R30, PR, RZ, 0x10 ;  /* 0x00000010ff1e7803 */ /* 0x000fe40000000000 */
[----:B------:R-:W-:Y:S02]  /*3880*/  ISETP.NE.U32.AND P3, PT, R7, 0x1, PT ;  /* 0x000000010700780c */ /* 0x000fe40003f65070 */
[----:B------:R-:W-:Y:S02]  /*3890*/  ISETP.EQ.U32.XOR P4, PT, R14, 0x1, !P1 ;  /* 0x000000010e00780c */ /* 0x000fe40004f82870 */
[----:B------:R-:W-:-:S02]  /*38a0*/  LOP3.LUT R15, R11, 0x1, RZ, 0xc0, !PT ;  /* 0x000000010b0f7812 */ /* 0x000fc400078ec0ff */
[----:B------:R-:W-:Y:S02]  /*38b0*/  LOP3.LUT R3, R3, 0xffffffe0, RZ, 0xc0, !PT ;  /* 0xffffffe003037812 */ /* 0x000fe400078ec0ff */
[----:B------:R-:W-:Y:S01]  /*38c0*/  SEL R11, R2, RZ, P0 ;  /* 0x000000ff020b7207 */ /* 0x000fe20000000000 */
[----:B------:R-:W-:Y:S01]  /*38d0*/  IMAD.MOV.U32 R2, RZ, RZ, 0xff80 ;  /* 0x0000ff80ff027424 */ /* 0x000fe200078e00ff */
[----:B------:R-:W-:Y:S01]  /*38e0*/  ISETP.EQ.U32.XOR P2, PT, R6, 0x1, !P1 ;  /* 0x000000010600780c */ /* 0x000fe20004f42870 */
[----:B------:R-:W-:Y:S01]  /*38f0*/  IMAD.IADD R10, R10, 0x1, -R3 ;  /* 0x000000010a0a7824 */ /* 0x000fe200078e0a03 */
[----:B------:R-:W-:Y:S01]  /*3900*/  P2R R33, PR, RZ, 0x10 ;  /* 0x00000010ff217803 */ /* 0x000fe20000000000 */
[----:B------:R-:W-:Y:S01]  /*3910*/  IMAD.MOV.U32 R3, RZ, RZ, -0x1 ;  /* 0xffffffffff037424 */ /* 0x000fe200078e00ff */
[----:B------:R-:W-:Y:S02]  /*3920*/  ISETP.EQ.U32.XOR P0, PT, R14, 0x1, !P3 ;  /* 0x000000010e00780c */ /* 0x000fe40005f02870 */
[----:B------:R-:W-:-:S02]  /*3930*/  ISETP.NE.U32.AND P4, PT, R6, 0x1, PT ;  /* 0x000000010600780c */ /* 0x000fc40003f85070 */
[----:B------:R-:W-:Y:S02]  /*3940*/  P2R R28, PR, RZ, 0x4 ;  /* 0x00000004ff1c7803 */ /* 0x000fe40000000000 */
[----:B------:R-:W-:Y:S02]  /*3950*/  P2R R31, PR, RZ, 0x1 ;  /* 0x00000001ff1f7803 */ /* 0x000fe40000000000 */
[----:B------:R-:W-:Y:S02]  /*3960*/  PRMT R13, R13, 0x5410, R13 ;  /* 0x000054100d0d7816 */ /* 0x000fe4000000000d */
[C---:B------:R-:W-:Y:S02]  /*3970*/  ISETP.NE.U32.AND P2, PT, R14.reuse, 0x1, PT ;  /* 0x000000010e00780c */ /* 0x040fe40003f45070 */
[----:B------:R-:W-:Y:S02]  /*3980*/  ISETP.EQ.U32.XOR P5, PT, R7, 0x1, !P4 ;  /* 0x000000010700780c */ /* 0x000fe400067a2870 */
[----:B------:R-:W-:Y:S01]  /*3990*/  ISETP.EQ.U32.XOR P0, PT, R14, 0x1, !P4 ;  /* 0x000000010e00780c */ /* 0x000fe20006702870 */
[----:B------:R-:W-:Y:S01]  /*39a0*/  IMAD.MOV.U32 R14, RZ, RZ, 0xff80 ;  /* 0x0000ff80ff0e7424 */ /* 0x000fe200078e00ff */
[----:B------:R-:W-:-:S02]  /*39b0*/  LOP3.LUT R27, R20, 0x2, RZ, 0xc0, !PT ;  /* 0x00000002141b7812 */ /* 0x000fc400078ec0ff */
[C---:B------:R-:W-:Y:S02]  /*39c0*/  LOP3.LUT R26, R20.reuse, 0x4, RZ, 0xc0, !PT ;  /* 0x00000004141a7812 */ /* 0x040fe400078ec0ff */
[----:B------:R-:W-:Y:S02]  /*39d0*/  LOP3.LUT R25, R20, 0x8, RZ, 0xc0, !PT ;  /* 0x0000000814197812 */ /* 0x000fe400078ec0ff */
[C---:B------:R-:W-:Y:S02]  /*39e0*/  ISETP.EQ.U32.XOR P1, PT, R15.reuse, 0x1, !P1 ;  /* 0x000000010f00780c */ /* 0x040fe40004f22870 */
[C---:B------:R-:W-:Y:S02]  /*39f0*/  ISETP.EQ.U32.XOR P2, PT, R15.reuse, 0x1, !P2 ;  /* 0x000000010f00780c */ /* 0x040fe40005742870 */
[C---:B------:R-:W-:Y:S02]  /*3a00*/  ISETP.EQ.U32.XOR P3, PT, R15.reuse, 0x1, !P3 ;  /* 0x000000010f00780c */ /* 0x040fe40005f62870 */
[----:B------:R-:W-:-:S02]  /*3a10*/  ISETP.EQ.U32.XOR P4, PT, R15, 0x1, !P4 ;  /* 0x000000010f00780c */ /* 0x000fc40006782870 */
[----:B------:R-:W-:Y:S02]  /*3a20*/  P2R R29, PR, RZ, 0x20 ;  /* 0x00000020ff1d7803 */ /* 0x000fe40000000000 */
[----:B------:R-:W-:Y:S02]  /*3a30*/  P2R R32, PR, RZ, 0x1 ;  /* 0x00000001ff207803 */ /* 0x000fe40000000000 */
[----:B------:R-:W-:Y:S02]  /*3a40*/  LOP3.LUT R20, R20, 0x10, RZ, 0xc0, !PT ;  /* 0x0000001014147812 */ /* 0x000fe400078ec0ff */
[----:B------:R-:W-:Y:S02]  /*3a50*/  SHF.L.U32 R16, R3, R0, RZ ;  /* 0x0000000003107219 */ /* 0x000fe400000006ff */
[----:B------:R-:W-:-:S07]  /*3a60*/  PRMT R13, R2, 0x7610, R13 ;  /* 0x00007610020d7816 */ /* 0x000fce000000000d */
.L_x_29:
[----:B------:R-:W-:-:S03]  /*3a70*/  UMOV UR4, 0xffffffff ;  /* 0xffffffff00047882 */ /* 0x000fc60000000000 */
[----:B-1----:R-:W-:Y:S05]  /*3a80*/  BRA.DIV UR4, `(.L_x_23) ;  /* 0x0000002e04107947 */ /* 0x002fea000b800000 */
[----:B------:R0:W1:Y:S02]  /*3a90*/  SHFL.IDX PT, R15, R12, R21, 0x1f ;  /* 0x00001f150c0f7589 */ /* 0x00006400000e0000 */
.L_x_46:
[----:B------:R-:W-:-:S13]  /*3aa0*/  ISETP.GE.AND P0, PT, R0, R11, PT ;  /* 0x0000000b0000720c */ /* 0x000fda0003f06270 */
[----:B------:R-:W-:Y:S05]  /*3ab0*/  @P0 BRA `(.L_x_24) ;  /* 0x0000001000800947 */ /* 0x000fea0003800000 */
[----:B------:R-:W2:Y:S01]  /*3ac0*/  LDC.64 R2, c[0x0][0x228] ;  /* 0x00008a00ff027b82 */ /* 0x000ea20000000a00 */
[--C-:B-1----:R-:W-:Y:S02]  /*3ad0*/  IMAD R15, R5, R15, R0.reuse ;  /* 0x0000000f050f7224 */ /* 0x102fe400078e0200 */
[----:B------:R-:W-:Y:S02]  /*3ae0*/  IMAD.U32 R6, RZ, RZ, UR7 ;  /* 0x00000007ff067e24 */ /* 0x000fe4000f8e00ff */
[----:B------:R-:W-:Y:S02]  /*3af0*/  IMAD.U32 R7, RZ, RZ, UR5 ;  /* 0x00000005ff077e24 */ /* 0x000fe4000f8e00ff */
[----:B------:R-:W-:Y:S02]  /*3b00*/  IMAD.MOV.U32 R34, RZ, RZ, R0 ;  /* 0x000000ffff227224 */ /* 0x000fe400078e0000 */
[----:B------:R-:W-:-:S04]  /*3b10*/  IMAD.WIDE R6, R15, 0x2, R6 ;  /* 0x000000020f067825 */ /* 0x000fc800078e0206 */
[----:B--2---:R-:W-:-:S04]  /*3b20*/  IMAD.WIDE R2, R15, 0x2, R2 ;  /* 0x000000020f027825 */ /* 0x004fc800078e0202 */
[----:B------:R-:W-:Y:S02]  /*3b30*/  IMAD.MOV.U32 R22, RZ, RZ, R2 ;  /* 0x000000ffff167224 */ /* 0x000fe400078e0002 */
[----:B------:R-:W-:-:S07]  /*3b40*/  IMAD.MOV.U32 R23, RZ, RZ, R3 ;  /* 0x000000ffff177224 */ /* 0x000fce00078e0003 */
.L_x_28:
[----:B------:R-:W-:Y:S01]  /*3b50*/  ISETP.GE.AND P0, PT, R34, R5, PT ;  /* 0x000000052200720c */ /* 0x000fe20003f06270 */
[----:B-1----:R-:W-:Y:S02]  /*3b60*/  IMAD.MOV.U32 R35, RZ, RZ, 0xff80 ;  /* 0x0000ff80ff237424 */ /* 0x002fe400078e00ff */
[----:B------:R-:W-:-:S10]  /*3b70*/  IMAD.MOV.U32 R36, RZ, RZ, RZ ;  /* 0x000000ffff247224 */ /* 0x000fd400078e00ff */
[----:B------:R-:W-:Y:S05]  /*3b80*/  @P0 BRA `(.L_x_25) ;  /* 0x0000000000300947 */ /* 0x000fea0003800000 */
[----:B------:R-:W-:Y:S02]  /*3b90*/  IMAD.MOV.U32 R2, RZ, RZ, R6 ;  /* 0x000000ffff027224 */ /* 0x000fe400078e0006 */
[----:B------:R-:W-:-:S05]  /*3ba0*/  IMAD.MOV.U32 R3, RZ, RZ, R7 ;  /* 0x000000ffff037224 */ /* 0x000fca00078e0007 */
[----:B------:R-:W2:Y:S01]  /*3bb0*/  LDG.E.U16 R38, desc[UR12][R2.64] ;  /* 0x0000000c02267981 */ /* 0x000ea2000c1e1500 */
[----:B------:R-:W-:Y:S01]  /*3bc0*/  IMAD.MOV.U32 R36, RZ, RZ, R15 ;  /* 0x000000ffff247224 */ /* 0x000fe200078e000f */
[----:B--2---:R-:W-:-:S04]  /*3bd0*/  LOP3.LUT R37, R38, 0x7f80, RZ, 0xc0, !PT ;  /* 0x00007f8026257812 */ /* 0x004fc800078ec0ff */
[----:B------:R-:W-:-:S13]  /*3be0*/  ISETP.NE.AND P0, PT, R37, 0x7f80, PT ;  /* 0x00007f802500780c */ /* 0x000fda0003f05270 */
[----:B------:R-:W-:Y:S05]  /*3bf0*/  @!P0 BRA `(.L_x_25) ;  /* 0x0000000000148947 */ /* 0x000fea0003800000 */
[----:B------:R-:W-:Y:S02]  /*3c00*/  IMAD.MOV.U32 R2, RZ, RZ, R22 ;  /* 0x000000ffff027224 */ /* 0x000fe400078e0016 */
[----:B------:R-:W-:-:S05]  /*3c10*/  IMAD.MOV.U32 R3, RZ, RZ, R23 ;  /* 0x000000ffff037224 */ /* 0x000fca00078e0017 */
[----:B------:R-:W2:Y:S01]  /*3c20*/  LDG.E.U16 R35, desc[UR12][R2.64] ;  /* 0x0000000c02237981 */ /* 0x000ea2000c1e1500 */
[----:B------:R-:W-:Y:S02]  /*3c30*/  IMAD.MOV.U32 R36, RZ, RZ, R15 ;  /* 0x000000ffff247224 */ /* 0x000fe400078e000f */
[----:B--2---:R-:W-:-:S07]  /*3c40*/  HADD2.BF16_V2 R35, R38.H0_H0, R35.H0_H0 ;  /* 0x2000002326237230 */ /* 0x004fce0000200800 */
.L_x_25:
[----:B------:R-:W-:Y:S01]  /*3c50*/  ISETP.GE.AND P0, PT, R36, R17, PT ;  /* 0x000000112400720c */ /* 0x000fe20003f06270 */
[----:B------:R-:W-:Y:S05]  /*3c60*/  WARPSYNC.ALL ;  /* 0x0000000000007948 */ /* 0x000fea0003800000 */
[----:B------:R-:W-:Y:S02]  /*3c70*/  SEL R2, RZ, 0xffffffff, P0 ;  /* 0xffffffffff027807 */ /* 0x000fe40000000000 */
[C-C-:B------:R-:W-:Y:S02]  /*3c80*/  HSETP2.BF16_V2.NEU.AND P0, PT, R35.reuse.H0_H0, R13.reuse.H1_H1, PT ;  /* 0x3000000d23007234 */ /* 0x140fe40003f0d802 */
[----:B------:R-:W-:-:S11]  /*3c90*/  HSETP2.BF16_V2.GT.AND P5, PT, R35.H0_H0, R13.H1_H1, PT ;  /* 0x3000000d23007234 */ /* 0x000fd60003fa4802 */
[----:B------:R-:W-:-:S04]  /*3ca0*/  @P0 SEL R2, RZ, 0xffffffff, !P5 ;  /* 0xffffffffff020807 */ /* 0x000fc80006800000 */
[----:B------:R-:W-:-:S04]  /*3cb0*/  LOP3.LUT R2, R2, 0x1, RZ, 0xc0, !PT ;  /* 0x0000000102027812 */ /* 0x000fc800078ec0ff */
[----:B------:R-:W-:-:S13]  /*3cc0*/  ISETP.NE.U32.AND P0, PT, R2, 0x1, PT ;  /* 0x000000010200780c */ /* 0x000fda0003f05070 */
[----:B------:R-:W-:-:S04]  /*3cd0*/  VOTE.ANY R39, PT, !P0 ;  /* 0x0000000000277806 */ /* 0x000fc800040e0100 */
[----:B------:R-:W-:-:S13]  /*3ce0*/  ISETP.NE.AND P5, PT, R39, RZ, PT ;  /* 0x000000ff2700720c */ /* 0x000fda0003fa5270 */
[----:B------:R-:W-:Y:S05]  /*3cf0*/  @!P5 BRA `(.L_x_26) ;  /* 0x0000000c00d0d947 */ /* 0x000fea0003800000 */
[----:B------:R-:W-:Y:S01]  /*3d00*/  LOP3.LUT R37, R39, R16, RZ, 0x30, !PT ;  /* 0x0000001027257212 */ /* 0x000fe200078e30ff */
[----:B------:R-:W-:Y:S01]  /*3d10*/  POPC R40, R39 ;  /* 0x0000002700287309 */ /* 0x000fe20000000000 */
[----:B------:R-:W-:Y:S02]  /*3d20*/  SEL R38, RZ, 0x1, P0 ;  /* 0x00000001ff267807 */ /* 0x000fe40000000000 */
[----:B------:R-:W-:-:S05]  /*3d30*/  PRMT R41, R35, 0x7610, R41 ;  /* 0x0000761023297816 */ /* 0x000fca0000000029 */
[----:B------:R-:W1:Y:S02]  /*3d40*/  POPC R2, R37 ;  /* 0x0000002500027309 */ /* 0x000e640000000000 */
[C---:B-1----:R-:W-:Y:S02]  /*3d50*/  IMAD.IADD R2, R19.reuse, 0x1, R2 ;  /* 0x0000000113027824 */ /* 0x042fe400078e0202 */
[----:B------:R-:W-:Y:S02]  /*3d60*/  IMAD.IADD R19, R19, 0x1, R40 ;  /* 0x0000000113137824 */ /* 0x000fe400078e0228 */
[----:B------:R-:W-:Y:S01]  /*3d70*/  IMAD.IADD R3, R9, 0x1, R2 ;  /* 0x0000000109037824 */ /* 0x000fe200078e0202 */
[----:B------:R-:W-:-:S04]  /*3d80*/  ISETP.GT.OR P0, PT, R2, 0x1f, P0 ;  /* 0x0000001f0200780c */ /* 0x000fc80000704670 */
[C---:B------:R-:W-:Y:S02]  /*3d90*/  LEA R2, R3.reuse, UR8, 0x1 ;  /* 0x0000000803027c11 */ /* 0x040fe4000f8e08ff */
[----:B------:R-:W-:-:S07]  /*3da0*/  LEA R3, R3, UR6, 0x2 ;  /* 0x0000000603037c11 */ /* 0x000fce000f8e10ff */
[----:B------:R1:W-:Y:S01]  /*3db0*/  @!P0 STS.U16 [R2], R41 ;  /* 0x0000002902008388 */ /* 0x0003e20000000400 */
[----:B------:R-:W-:-:S03]  /*3dc0*/  @!P0 PRMT R38, RZ, 0x7610, R38 ;  /* 0x00007610ff268816 */ /* 0x000fc60000000026 */
[----:B------:R1:W-:Y:S01]  /*3dd0*/  @!P0 STS [R3], R36 ;  /* 0x0000002403008388 */ /* 0x0003e20000000800 */
[----:B------:R-:W-:Y:S02]  /*3de0*/  ISETP.GE.AND P0, PT, R19, 0x20, PT ;  /* 0x000000201300780c */ /* 0x000fe40003f06270 */
[----:B------:R-:W-:-:S11]  /*3df0*/  PRMT R37, R38, 0x9910, RZ ;  /* 0x0000991026257816 */ /* 0x000fd600000000ff */
[----:B-1----:R-:W-:Y:S05]  /*3e00*/  @!P0 BRA `(.L_x_27) ;  /* 0x0000000c007c8947 */ /* 0x002fea0003800000 */
[----:B------:R-:W-:Y:S01]  /*3e10*/  NOP ;  /* 0x0000000000007918 */ /* 0x000fe20000000000 */
[----:B------:R-:W1:Y:S01]  /*3e20*/  LDS.U16 R39, [R8] ;  /* 0x0000000008277984 */ /* 0x000e620000000400 */
[----:B------:R-:W-:Y:S01]  /*3e30*/  PLOP3.LUT P0, PT, PT, PT, PT, 0x80, 0x0 ;  /* 0x000000000000781c */ /* 0x000fe20003f0f070 */
[----:B------:R-:W-:Y:S02]  /*3e40*/  VIADD R19, R19, 0xffffffe0 ;  /* 0xffffffe013137836 */ /* 0x000fe40000000000 */
[----:B------:R-:W2:Y:S01]  /*3e50*/  LDS R41, [R4] ;  /* 0x0000000004297984 */ /* 0x000ea20000000800 */
[----:B-1----:R-:W-:-:S03]  /*3e60*/  PRMT R17, R39, 0x5410, R39 ;  /* 0x0000541027117816 */ /* 0x002fc60000000027 */
[----:B--2---:R-:W-:Y:S04]  /*3e70*/  SHFL.BFLY PT, R38, R41, 0x1, 0x1f ;  /* 0x0c201f0029267f89 */ /* 0x004fe800000e0000 */
[----:B------:R-:W1:Y:S02]  /*3e80*/  SHFL.BFLY PT, R40, R17, 0x1, 0x1f ;  /* 0x0c201f0011287f89 */ /* 0x000e6400000e0000 */
[----:B-1----:R-:W-:-:S13]  /*3e90*/  HSETP2.BF16_V2.GT.AND P5, PT, R39.H0_H0, R40.H0_H0, PT ;  /* 0x2000002827007234 */ /* 0x002fda0003fa4802 */
[----:B------:R-:W-:-:S05]  /*3ea0*/  @!P5 HSETP2.BF16_V2.NEU.AND P6, PT, R39.H0_H0, R40.H0_H0, PT ;  /* 0x200000282700d234 */ /* 0x000fca0003fcd802 */
[----:B------:R-:W-:Y:S02]  /*3eb0*/  @!P5 ISETP.LT.AND P0, PT, R41, R38, !P6 ;  /* 0x000000262900d20c */ /* 0x000fe40007701270 */
[----:B------:R-:W-:-:S04]  /*3ec0*/  ISETP.NE.AND P5, PT, R28, RZ, PT ;  /* 0x000000ff1c00720c */ /* 0x000fc80003fa5270 */
        /* <DEDUP_REMOVED lines=148> */
[----:B------:R-:W-:-:S03]  /*4810*/  ISETP.GE.AND P0, PT, R39, R18, PT ;  /* 0x000000122700720c */ /* 0x000fc60003f06270 */
[----:B------:R-:W-:Y:S02]  /*4820*/  HSETP2.BF16_V2.GT.AND P5, PT, R38.H0_H0, R13.H0_H0, PT ;  /* 0x2000000d26007234 */ /* 0x000fe40003fa4802 */
[----:B------:R-:W-:-:S03]  /*4830*/  SEL R40, RZ, 0xffffffff, P0 ;  /* 0xffffffffff287807 */ /* 0x000fc60000000000 */
[----:B------:R-:W-:-:S13]  /*4840*/  HSETP2.BF16_V2.NEU.AND P0, PT, R38.H0_H0, R13.H0_H0, PT ;  /* 0x2000000d26007234 */ /* 0x000fda0003f0d802 */
        /* <DEDUP_REMOVED lines=55> */
[----:B------:R-:W-:-:S03]  /*4bc0*/  PRMT R39, R38, 0x5410, R38 ;  /* 0x0000541026277816 */ /* 0x000fc60000000026 */
[----:B------:R-:W-:Y:S04]  /*4bd0*/  SHFL.IDX PT, R17, R18, R10, 0x1f ;  /* 0x00001f0a12117589 */ /* 0x000fe800000e0000 */
[----:B------:R-:W1:Y:S02]  /*4be0*/  SHFL.IDX PT, R39, R39, R10, 0x1f ;  /* 0x00001f0a27277589 */ /* 0x000e6400000e0000 */
[----:B-1----:R-:W-:-:S07]  /*4bf0*/  PRMT R13, R38, 0x5410, R39 ;  /* 0x00005410260d7816 */ /* 0x002fce0000000027 */
.L_x_27:
[----:B------:R-:W-:-:S13]  /*4c00*/  ISETP.NE.AND P0, PT, R37, RZ, PT ;  /* 0x000000ff2500720c */ /* 0x000fda0003f05270 */
[----:B------:R1:W-:Y:S04]  /*4c10*/  @P0 STS.U16 [R2+-0x40], R35 ;  /* 0xffffc02302000388 */ /* 0x0003e80000000400 */
[----:B------:R1:W-:Y:S01]  /*4c20*/  @P0 STS [R3+-0x80], R36 ;  /* 0xffff802403000388 */ /* 0x0003e20000000800 */
[----:B------:R-:W-:Y:S01]  /*4c30*/  NOP ;  /* 0x0000000000007918 */ /* 0x000fe20000000000 */
.L_x_26:
[----:B------:R-:W-:Y:S01]  /*4c40*/  IADD3 R6, P0, R6, 0x40, RZ ;  /* 0x0000004006067810 */ /* 0x000fe20007f1e0ff */
[----:B------:R-:W-:Y:S02]  /*4c50*/  VIADD R34, R34, 0x20 ;  /* 0x0000002022227836 */ /* 0x000fe40000000000 */
[----:B------:R-:W-:Y:S02]  /*4c60*/  VIADD R15, R15, 0x20 ;  /* 0x000000200f0f7836 */ /* 0x000fe40000000000 */
[----:B------:R-:W-:Y:S01]  /*4c70*/  IMAD.X R7, RZ, RZ, R7, P0 ;  /* 0x000000ffff077224 */ /* 0x000fe200000e0607 */
[----:B------:R-:W-:-:S05]  /*4c80*/  IADD3 R22, P0, R22, 0x40, RZ ;  /* 0x0000004016167810 */ /* 0x000fca0007f1e0ff */
[----:B------:R-:W-:Y:S01]  /*4c90*/  IMAD.X R23, RZ, RZ, R23, P0 ;  /* 0x000000ffff177224 */ /* 0x000fe200000e0617 */
[----:B------:R-:W-:-:S13]  /*4ca0*/  ISETP.GE.AND P0, PT, R34, R11, PT ;  /* 0x0000000b2200720c */ /* 0x000fda0003f06270 */
[----:B------:R-:W-:Y:S05]  /*4cb0*/  @!P0 BRA `(.L_x_28) ;  /* 0xffffffec00a48947 */ /* 0x000fea000383ffff */
.L_x_24:
[----:B0-----:R-:W-:Y:S01]  /*4cc0*/  VIADD R21, R21, 0x1 ;  /* 0x0000000115157836 */ /* 0x001fe20000000000 */
[----:B------:R-:W-:-:S04]  /*4cd0*/  ULDC UR4, c[0x0][0x248] ;  /* 0x0000920000047ab9 */ /* 0x000fc80000000800 */
[----:B------:R-:W-:-:S13]  /*4ce0*/  ISETP.GE.AND P0, PT, R21, UR4, PT ;  /* 0x0000000415007c0c */ /* 0x000fda000bf06270 */
[----:B------:R-:W-:Y:S05]  /*4cf0*/  @!P0 BRA `(.L_x_29) ;  /* 0xffffffec005c8947 */ /* 0x000fea000383ffff */
[----:B------:R-:W-:Y:S05]  /*4d00*/  BSYNC B0 ;  /* 0x0000000000007941 */ /* 0x000fea0003800000 */
.L_x_22:
[----:B------:R-:W-:-:S13]  /*4d10*/  ISETP.NE.AND P0, PT, R19, RZ, PT ;  /* 0x000000ff1300720c */ /* 0x000fda0003f05270 */
[----:B------:R-:W-:Y:S05]  /*4d20*/  @!P0 BRA `(.L_x_30) ;  /* 0x0000001000008947 */ /* 0x000fea0003800000 */
[----:B------:R-:W-:Y:S01]  /*4d30*/  ISETP.GE.AND P0, PT, R0, R19, PT ;  /* 0x000000130000720c */ /* 0x000fe20003f06270 */
[----:B------:R-:W-:Y:S01]  /*4d40*/  IMAD.MOV.U32 R6, RZ, RZ, RZ ;  /* 0x000000ffff067224 */ /* 0x000fe200078e00ff */
[----:B------:R-:W-:-:S11]  /*4d50*/  UMOV UR4, 0xffffffff ;  /* 0xffffffff00047882 */ /* 0x000fd60000000000 */
[----:B------:R-:W-:Y:S01]  /*4d60*/  @!P0 LDS R6, [R4] ;  /* 0x0000000004068984 */ /* 0x000fe20000000800 */
[----:B------:R-:W-:-:S13]  /*4d70*/  ISETP.GE.AND P0, PT, R0, R19, PT ;  /* 0x000000130000720c */ /* 0x000fda0003f06270 */
[----:B------:R-:W0:Y:S02]  /*4d80*/  @!P0 LDS.U16 R8, [R8] ;  /* 0x0000000008088984 */ /* 0x000e240000000400 */
[----:B0-----:R-:W-:-:S04]  /*4d90*/  @!P0 PRMT R14, R8, 0x7610, R14 ;  /* 0x00007610080e8816 */ /* 0x001fc8000000000e */
[----:B------:R-:W-:Y:S01]  /*4da0*/  PRMT R7, R14, 0x5410, R14 ;  /* 0x000054100e077816 */ /* 0x000fe2000000000e */
[----:B------:R-:W-:Y:S06]  /*4db0*/  BRA.DIV UR4, `(.L_x_31) ;  /* 0x0000001a04647947 */ /* 0x000fec000b800000 */
[----:B------:R-:W0:Y:S01]  /*4dc0*/  SHFL.BFLY PT, R7, R7, 0x1, 0x1f ;  /* 0x0c201f0007077f89 */ /* 0x000e2200000e0000 */
[----:B------:R-:W-:-:S03]  /*4dd0*/  PLOP3.LUT P6, PT, PT, PT, PT, 0x80, 0x0 ;  /* 0x000000000000781c */ /* 0x000fc60003fcf070 */
[----:B------:R-:W2:Y:S01]  /*4de0*/  SHFL.BFLY PT, R5, R6, 0x1, 0x1f ;  /* 0x0c201f0006057f89 */ /* 0x000ea200000e0000 */
[----:B0-----:R-:W-:-:S05]  /*4df0*/  PRMT R9, R7, 0x7610, R9 ;  /* 0x0000761007097816 */ /* 0x001fca0000000009 */
[----:B------:R-:W-:-:S13]  /*4e00*/  HSETP2.BF16_V2.GT.AND P5, PT, R14.H0_H0, R9.H0_H0, PT ;  /* 0x200000090e007234 */ /* 0x000fda0003fa4802 */
[----:B------:R-:W-:-:S05]  /*4e10*/  @!P5 HSETP2.BF16_V2.NEU.AND P0, PT, R14.H0_H0, R9.H0_H0, PT ;  /* 0x200000090e00d234 */ /* 0x000fca0003f0d802 */
[----:B--2---:R-:W-:-:S04]  /*4e20*/  @!P5 ISETP.LT.AND P0, PT, R6, R5, !P0 ;  /* 0x000000050600d20c */ /* 0x004fc80004701270 */
[----:B------:R-:W-:Y:S02]  /*4e30*/  @!P5 PLOP3.LUT P6, PT, P0, PT, PT, 0x80, 0x0 ;  /* 0x000000000000d81c */ /* 0x000fe400007cf070 */
[----:B------:R-:W-:-:S04]  /*4e40*/  ISETP.NE.AND P5, PT, R28, RZ, PT ;  /* 0x000000ff1c00720c */ /* 0x000fc80003fa5270 */
[----:B------:R-:W-:-:S04]  /*4e50*/  PLOP3.LUT P0, PT, P5, P6, PT, 0x28, 0x0 ;  /* 0x000000000000781c */ /* 0x000fc80002f0c570 */
[----:B------:R-:W-:Y:S02]  /*4e60*/  SEL R14, R9, R14, P0 ;  /* 0x0000000e090e7207 */ /* 0x000fe40000000000 */
[----:B------:R-:W-:Y:S02]  /*4e70*/  SEL R8, R5, R6, P0 ;  /* 0x0000000605087207 */ /* 0x000fe40000000000 */
[----:B------:R-:W-:-:S03]  /*4e80*/  PRMT R7, R14, 0x5410, R14 ;  /* 0x000054100e077816 */ /* 0x000fc6000000000e */
[----:B------:R-:W-:Y:S04]  /*4e90*/  SHFL.BFLY PT, R5, R8, 0x2, 0x1f ;  /* 0x0c401f0008057f89 */ /* 0x000fe800000e0000 */
[----:B------:R-:W0:Y:S02]  /*4ea0*/  SHFL.BFLY PT, R7, R7, 0x2, 0x1f ;  /* 0x0c401f0007077f89 */ /* 0x000e2400000e0000 */
[----:B0-----:R-:W-:-:S05]  /*4eb0*/  PRMT R9, R7, 0x7610, R9 ;  /* 0x0000761007097816 */ /* 0x001fca0000000009 */
[----:B------:R-:W-:-:S13]  /*4ec0*/  HSETP2.BF16_V2.GT.AND P6, PT, R14.H0_H0, R9.H0_H0, PT ;  /* 0x200000090e007234 */ /* 0x000fda0003fc4802 */
[----:B------:R-:W-:-:S05]  /*4ed0*/  @!P6 HSETP2.BF16_V2.NEU.AND P0, PT, R14.H0_H0, R9.H0_H0, PT ;  /* 0x200000090e00e234 */ /* 0x000fca0003f0d802 */
[----:B------:R-:W-:Y:S02]  /*4ee0*/  @!P6 ISETP.LT.AND P5, PT, R8, R5, !P0 ;  /* 0x000000050800e20c */ /* 0x000fe400047a1270 */
[----:B------:R-:W-:Y:S02]  /*4ef0*/  PLOP3.LUT P0, PT, PT, PT, PT, 0x80, 0x0 ;  /* 0x000000000000781c */ /* 0x000fe40003f0f070 */
[----:B------:R-:W-:Y:S02]  /*4f00*/  @!P6 PLOP3.LUT P0, PT, P5, PT, PT, 0x80, 0x0 ;  /* 0x000000000000e81c */ /* 0x000fe40002f0f070 */
[----:B------:R-:W-:-:S04]  /*4f10*/  ISETP.NE.AND P6, PT, R29, RZ, PT ;  /* 0x000000ff1d00720c */ /* 0x000fc80003fc5270 */
[----:B------:R-:W-:Y:S02]  /*4f20*/  PLOP3.LUT P0, PT, P6, P0, PT, 0x28, 0x0 ;  /* 0x000000000000781c */ /* 0x000fe40003700570 */
[----:B------:R-:W-:Y:S02]  /*4f30*/  PLOP3.LUT P6, PT, PT, PT, PT, 0x80, 0x0 ;  /* 0x000000000000781c */ /* 0x000fe40003fcf070 */
        /* <DEDUP_REMOVED lines=8> */
[----:B------:R-:W-:-:S04]  /*4fc0*/  @!P5 ISETP.LT.AND P0, PT, R6, R5, !P0 ;  /* 0x000000050600d20c */ /* 0x000fc80004701270 */
        /* <DEDUP_REMOVED lines=8> */
[----:B0-----:R-:W-:-:S13]  /*5050*/  HSETP2.BF16_V2.GT.AND P6, PT, R14.H0_H0, R5.H0_H0, PT ;  /* 0x200000050e007234 */ /* 0x001fda0003fc4802 */
        /* <DEDUP_REMOVED lines=12> */
[----:B0-----:R-:W-:-:S13]  /*5120*/  HSETP2.BF16_V2.GT.AND P5, PT, R14.H0_H0, R5.H0_H0, PT ;  /* 0x200000050e007234 */ /* 0x001fda0003fa4802 */
[----:B------:R-:W-:-:S05]  /*5130*/  @!P5 HSETP2.BF16_V2.NEU.AND P0, PT, R14.H0_H0, R5.H0_H0, PT ;  /* 0x200000050e00d234 */ /* 0x000fca0003f0d802 */
[----:B------:R-:W-:-:S04]  /*5140*/  @!P5 ISETP.LT.AND P0, PT, R9, R6, !P0 ;  /* 0x000000060900d20c */ /* 0x000fc80004701270 */
[----:B------:R-:W-:Y:S02]  /*5150*/  @!P5 PLOP3.LUT P6, PT, P0, PT, PT, 0x80, 0x0 ;  /* 0x000000000000d81c */ /* 0x000fe400007cf070 */
[----:B------:R-:W-:Y:S02]  /*5160*/  ISETP.NE.AND P5, PT, R32, RZ, PT ;  /* 0x000000ff2000720c */ /* 0x000fe40003fa5270 */
[----:B------:R-:W-:Y:S02]  /*5170*/  PLOP3.LUT P0, PT, PT, PT, PT, 0x80, 0x0 ;  /* 0x000000000000781c */ /* 0x000fe40003f0f070 */
        /* <DEDUP_REMOVED lines=10> */
[----:B------:R-:W-:-:S04]  /*5220*/  ISETP.NE.AND P5, PT, R33, RZ, PT ;  /* 0x000000ff2100720c */ /* 0x000fc80003fa5270 */
        /* <DEDUP_REMOVED lines=10> */
[----:B------:R-:W-:-:S04]  /*52d0*/  @!P6 PLOP3.LUT P0, PT, P5, PT, PT, 0x80, 0x0 ;  /* 0x000000000000e81c */ /* 0x000fc80002f0f070 */
        /* <DEDUP_REMOVED lines=84> */
[----:B0-----:R-:W-:-:S05]  /*5820*/  PRMT R9, R7, 0x7610, R9 ;  /* 0x0000761007097816 */ /* 0x001fca0000000009 */
[----:B------:R-:W-:-:S13]  /*5830*/  HSETP2.BF16_V2.GT.AND P2, PT, R14.H0_H0, R9.H0_H0, PT ;  /* 0x200000090e007234 */ /* 0x000fda0003f44802 */
[----:B------:R-:W-:-:S05]  /*5840*/  @!P2 HSETP2.BF16_V2.NEU.AND P1, PT, R14.H0_H0, R9.H0_H0, PT ;  /* 0x200000090e00a234 */ /* 0x000fca0003f2d802 */
[----:B------:R-:W-:-:S04]  /*5850*/  @!P2 ISETP.LT.AND P1, PT, R6, R5, !P1 ;  /* 0x000000050600a20c */ /* 0x000fc80004f21270 */
[----:B------:R-:W-:-:S04]  /*5860*/  @!P2 PLOP3.LUT P0, PT, P1, PT, PT, 0x80, 0x0 ;  /* 0x000000000000a81c */ /* 0x000fc80000f0f070 */
[----:B------:R-:W-:-:S04]  /*5870*/  ISETP.EQ.XOR P0, PT, R24, RZ, P0 ;  /* 0x000000ff1800720c */ /* 0x000fc80000702a70 */
[----:B-1----:R-:W-:Y:S02]  /*5880*/  SEL R2, R14, R9, P0 ;  /* 0x000000090e027207 */ /* 0x002fe40000000000 */
        /* <DEDUP_REMOVED lines=19> */
[----:B------:R-:W-:-:S04]  /*59c0*/  ISETP.NE.XOR P0, PT, R20, RZ, P0 ;  /* 0x000000ff1400720c */ /* 0x000fc80000705a70 */
        /* <DEDUP_REMOVED lines=42> */
[----:B0-----:R-:W-:-:S07]  /*5c70*/  PRMT R8, R7, 0x7610, R8 ;  /* 0x0000761007087816 */ /* 0x001fce0000000008 */
.L_x_88:
[----:B------:R-:W-:Y:S01]  /*5c80*/  HSETP2.BF16_V2.GT.AND P1, PT, R13.H0_H0, R8.H0_H0, PT ;  /* 0x200000080d007234 */ /* 0x000fe20003f24802 */
[----:B------:R-:W-:-:S12]  /*5c90*/  UMOV UR4, 0xffffffff ;  /* 0xffffffff00047882 */ /* 0x000fd80000000000 */
[----:B------:R-:W-:-:S05]  /*5ca0*/  @!P1 HSETP2.BF16_V2.NEU.AND P2, PT, R13.H0_H0, R8.H0_H0, PT ;  /* 0x200000080d009234 */ /* 0x000fca0003f4d802 */
[----:B------:R-:W-:-:S04]  /*5cb0*/  @!P1 ISETP.LT.AND P0, PT, R6, R5, !P2 ;  /* 0x000000050600920c */ /* 0x000fc80005701270 */
[----:B------:R-:W-:-:S04]  /*5cc0*/  ISETP.NE.XOR P0, PT, R24, RZ, P0 ;  /* 0x000000ff1800720c */ /* 0x000fc80000705a70 */
[----:B------:R-:W-:Y:S02]  /*5cd0*/  SEL R2, R13, R8, P0 ;  /* 0x000000080d027207 */ /* 0x000fe40000000000 */
[----:B------:R-:W-:Y:S02]  /*5ce0*/  SEL R18, R6, R5, P0 ;  /* 0x0000000506127207 */ /* 0x000fe40000000000 */
[----:B------:R-:W-:Y:S01]  /*5cf0*/  PRMT R2, R2, 0x5410, R2 ;  /* 0x0000541002027816 */ /* 0x000fe20000000002 */
[----:B------:R-:W-:Y:S06]  /*5d00*/  BRA.DIV UR4, `(.L_x_32) ;  /* 0x0000002204dc7947 */ /* 0x000fec000b800000 */
.L_x_91:
[----:B------:R-:W-:-:S03]  /*5d10*/  UMOV UR4, 0xffffffff ;  /* 0xffffffff00047882 */ /* 0x000fc60000000000 */
[----:B------:R-:W-:Y:S05]  /*5d20*/  BRA.DIV UR4, `(.L_x_33) ;  /* 0x0000002204fc7947 */ /* 0x000fea000b800000 */
.L_x_30:
[----:B------:R-:W0:Y:S01]  /*5d30*/  LDC R13, c[0x0][0x250] ;  /* 0x00009400ff0d7b82 */ /* 0x000e220000000800 */
[----:B------:R-:W-:Y:S01]  /*5d40*/  ULDC.U8 UR4, c[0x0][0x258] ;  /* 0x0000960000047ab9 */ /* 0x000fe20000000000 */
[----:B0-----:R-:W-:-:S13]  /*5d50*/  ISETP.GE.AND P2, PT, R0, R13, PT ;  /* 0x0000000d0000720c */ /* 0x001fda0003f46270 */
[----:B------:R-:W1:Y:S01]  /*5d60*/  @!P2 S2R R5, SR_CTAID.X ;  /* 0x000000000005a919 */ /* 0x000e620000002500 */
[----:B------:R-:W0:Y:S01]  /*5d70*/  @!P2 LDC.64 R6, c[0x0][0x238] ;  /* 0x00008e00ff06ab82 */ /* 0x000e220000000a00 */
[----:B------:R-:W-:-:S07]  /*5d80*/  @!P2 SHF.R.S32.HI R19, RZ, 0x1f, R18 ;  /* 0x0000001fff13a819 */ /* 0x000fce0000011412 */
[----:B------:R-:W2:Y:S01]  /*5d90*/  @!P2 LDC.64 R8, c[0x0][0x210] ;  /* 0x00008400ff08ab82 */ /* 0x000ea20000000a00 */
[----:B-1----:R-:W-:-:S05]  /*5da0*/  @!P2 SHF.R.S32.HI R3, RZ, 0x1f, R5 ;  /* 0x0000001fff03a819 */ /* 0x002fca0000011405 */
[-C--:B0-----:R-:W-:Y:S02]  /*5db0*/  @!P2 IMAD R4, R3, R6.reuse, RZ ;  /* 0x000000060304a224 */ /* 0x081fe400078e02ff */
[----:B------:R-:W-:-:S04]  /*5dc0*/  @!P2 IMAD.WIDE.U32 R2, R5, R6, R18 ;  /* 0x000000060502a225 */ /* 0x000fc800078e0012 */
[----:B------:R-:W-:Y:S01]  /*5dd0*/  @!P2 IMAD R7, R5, R7, R4 ;  /* 0x000000070507a224 */ /* 0x000fe200078e0204 */
[----:B--2---:R-:W-:-:S03]  /*5de0*/  @!P2 LEA R4, P0, R2, R8, 0x1 ;  /* 0x000000080204a211 */ /* 0x004fc600078008ff */
[----:B------:R-:W-:-:S05]  /*5df0*/  @!P2 IMAD.IADD R3, R7, 0x1, R3 ;  /* 0x000000010703a824 */ /* 0x000fca00078e0203 */
[----:B------:R-:W-:-:S05]  /*5e00*/  @!P2 LEA.HI.X R5, R2, R9, R3, 0x1, P0 ;  /* 0x000000090205a211 */ /* 0x000fca00000f0c03 */
[----:B------:R-:W2:Y:S01]  /*5e10*/  @!P2 LDG.E.U16 R4, desc[UR12][R4.64] ;  /* 0x0000000c0404a981 */ /* 0x000ea2000c1e1500 */
[----:B------:R-:W-:Y:S01]  /*5e20*/  UPRMT UR4, UR4, 0x8880, URZ ;  /* 0x0000888004047896 */ /* 0x000fe2000800003f */
[----:B------:R-:W-:Y:S02]  /*5e30*/  IMAD.MOV.U32 R9, RZ, RZ, RZ ;  /* 0x000000ffff097224 */ /* 0x000fe400078e00ff */
[----:B------:R-:W-:Y:S02]  /*5e40*/  IMAD.MOV.U32 R6, RZ, RZ, RZ ;  /* 0x000000ffff067224 */ /* 0x000fe400078e00ff */
[----:B------:R-:W-:Y:S01]  /*5e50*/  @!P2 IMAD.MOV.U32 R9, RZ, RZ, R18 ;  /* 0x000000ffff09a224 */ /* 0x000fe200078e0012 */
[----:B------:R-:W-:Y:S01]  /*5e60*/  ISETP.NE.AND P1, PT, RZ, UR4, PT ;  /* 0x00000004ff007c0c */ /* 0x000fe2000bf25270 */
[----:B------:R-:W-:Y:S02]  /*5e70*/  IMAD.MOV.U32 R7, RZ, RZ, 0x1e3ce508 ;  /* 0x1e3ce508ff077424 */ /* 0x000fe400078e00ff */
[----:B--2---:R-:W-:-:S10]  /*5e80*/  @!P2 IMAD.U32 R6, R4, 0x10000, RZ ;  /* 0x000100000406a824 */ /* 0x004fd400078e00ff */
[----:B------:R-:W-:Y:S05]  /*5e90*/  @!P1 BRA `(.L_x_34) ;  /* 0x0000000000349947 */ /* 0x000fea0003800000 */
[----:B------:R-:W-:-:S03]  /*5ea0*/  UMOV UR4, 0xffffffff ;  /* 0xffffffff00047882 */ /* 0x000fc60000000000 */
[----:B------:R-:W-:Y:S05]  /*5eb0*/  BRA.DIV UR4, `(.L_x_35) ;  /* 0x0000002204c07947 */ /* 0x000fea000b800000 */
[----:B------:R-:W0:Y:S02]  /*5ec0*/  SHFL.BFLY PT, R5, R6, 0x10, 0x1f ;  /* 0x0e001f0006057f89 */ /* 0x000e2400000e0000 */
[----:B0-----:R-:W-:-:S05]  /*5ed0*/  FADD.FTZ R7, R5, R6 ;  /* 0x0000000605077221 */ /* 0x001fca0000010000 */
[----:B------:R-:W0:Y:S02]  /*5ee0*/  SHFL.BFLY PT, R5, R7, 0x8, 0x1f ;  /* 0x0d001f0007057f89 */ /* 0x000e2400000e0000 */
[----:B0-----:R-:W-:-:S05]  /*5ef0*/  FADD.FTZ R8, R7, R5 ;  /* 0x0000000507087221 */ /* 0x001fca0000010000 */
[----:B------:R-:W0:Y:S02]  /*5f00*/  SHFL.BFLY PT, R5, R8, 0x4, 0x1f ;  /* 0x0c801f0008057f89 */ /* 0x000e2400000e0000 */
[----:B0-----:R-:W-:-:S05]  /*5f10*/  FADD.FTZ R10, R8, R5 ;  /* 0x00000005080a7221 */ /* 0x001fca0000010000 */
[----:B------:R-:W0:Y:S02]  /*5f20*/  SHFL.BFLY PT, R5, R10, 0x2, 0x1f ;  /* 0x0c401f000a057f89 */ /* 0x000e2400000e0000 */
[----:B0-----:R-:W-:-:S05]  /*5f30*/  FADD.FTZ R11, R10, R5 ;  /* 0x000000050a0b7221 */ /* 0x001fca0000010000 */
[----:B------:R0:W1:Y:S02]  /*5f40*/  SHFL.BFLY PT, R5, R11, 0x1, 0x1f ;  /* 0x0c201f000b057f89 */ /* 0x00006400000e0000 */
.L_x_100:
[----:B-1----:R-:W-:-:S04]  /*5f50*/  FADD.FTZ R5, R11, R5 ;  /* 0x000000050b057221 */ /* 0x002fc80000010000 */
[----:B------:R-:W-:-:S07]  /*5f60*/  FADD.FTZ R7, R5, 9.999999682655225389e-21 ;  /* 0x1e3ce50805077421 */ /* 0x000fce0000010000 */
.L_x_34:
[----:B------:R-:W-:Y:S04]  /*5f70*/  BSSY B0, `(.L_x_36) ;  /* 0x000001e000007945 */ /* 0x000fe80003800000 */
[----:B------:R-:W-:Y:S05]  /*5f80*/  @P2 BRA `(.L_x_37) ;  /* 0x0000000000702947 */ /* 0x000fea0003800000 */
[----:B------:R-:W1:Y:S01]  /*5f90*/  S2UR UR4, SR_CTAID.X ;  /* 0x00000000000479c3 */ /* 0x000e620000002500 */
[----:B------:R-:W-:Y:S01]  /*5fa0*/  IMAD.MOV.U32 R2, RZ, RZ, -0x10000000 ;  /* 0xf0000000ff027424 */ /* 0x000fe200078e00ff */
[----:B------:R-:W-:Y:S01]  /*5fb0*/  ULDC.64 UR10, c[0x0][0x260] ;  /* 0x00009800000a7ab9 */ /* 0x000fe20000000a00 */
[----:B------:R-:W-:Y:S01]  /*5fc0*/  IMAD.MOV.U32 R3, RZ, RZ, 0x380fffff ;  /* 0x380fffffff037424 */ /* 0x000fe200078e00ff */
[----:B0-----:R-:W0:Y:S01]  /*5fd0*/  F2F.F32.F64 R11, UR10 ;  /* 0x0000000a000b7d10 */ /* 0x001e220008301000 */
[----:B------:R-:W-:-:S03]  /*5fe0*/  ULDC.64 UR14, c[0x0][0x218] ;  /* 0x00008600000e7ab9 */ /* 0x000fc60000000a00 */
[----:B------:R-:W2:Y:S01]  /*5ff0*/  LDC R5, c[0x0][0x254] ;  /* 0x00009500ff057b82 */ /* 0x000ea20000000800 */
[----:B------:R-:W-:Y:S01]  /*6000*/  DSETP.LEU.AND P0, PT, R2, |UR10|, PT ;  /* 0x4000000a02007e2a */ /* 0x000fe2000bf0b000 */
[----:B------:R-:W-:Y:S01]  /*6010*/  ULDC.64 UR10, c[0x0][0x220] ;  /* 0x00008800000a7ab9 */ /* 0x000fe20000000a00 */
[----:B------:R-:W-:Y:S02]  /*6020*/  IMAD.MOV.U32 R2, RZ, RZ, R0 ;  /* 0x000000ffff027224 */ /* 0x000fe400078e0000 */
[----:B------:R-:W3:Y:S01]  /*6030*/  @P1 MUFU.RCP R0, R7 ;  /* 0x0000000700001308 */ /* 0x000ee20000001000 */
[----:B------:R-:W-:-:S09]  /*6040*/  IMAD.MOV.U32 R3, RZ, RZ, RZ ;  /* 0x000000ffff037224 */ /* 0x000fd200078e00ff */
[----:B0-----:R-:W-:Y:S01]  /*6050*/  @!P0 FMUL R11, R11, 1.175494350822287508e-38 ;  /* 0x008000000b0b8820 */ /* 0x001fe20000400000 */
[----:B-1----:R-:W-:Y:S02]  /*6060*/  USHF.R.S32.HI UR9, URZ, 0x1f, UR4 ;  /* 0x0000001f3f097899 */ /* 0x002fe40008011404 */
[----:B------:R-:W-:-:S04]  /*6070*/  IMAD.WIDE.U32 R2, R13, UR4, R2 ;  /* 0x000000040d027c25 */ /* 0x000fc8000f8e0002 */
[----:B------:R-:W-:Y:S02]  /*6080*/  IMAD R4, R13, UR9, RZ ;  /* 0x000000090d047c24 */ /* 0x000fe4000f8e02ff */
[----:B---3--:R-:W-:Y:S02]  /*6090*/  @P1 FMUL.FTZ R11, R11, R0 ;  /* 0x000000000b0b1220 */ /* 0x008fe40000410000 */
[----:B--2---:R-:W-:Y:S02]  /*60a0*/  IMAD R5, R5, UR4, R4 ;  /* 0x0000000405057c24 */ /* 0x004fe4000f8e0204 */
[----:B------:R-:W-:Y:S01]  /*60b0*/  FMUL.FTZ R11, R11, R6 ;  /* 0x000000060b0b7220 */ /* 0x000fe20000410000 */
[----:B------:R-:W-:Y:S02]  /*60c0*/  IMAD.SHL.U32 R4, R2, 0x4, RZ ;  /* 0x0000000402047824 */ /* 0x000fe400078e00ff */
[----:B------:R-:W-:-:S05]  /*60d0*/  IMAD.IADD R5, R3, 0x1, R5 ;  /* 0x0000000103057824 */ /* 0x000fca00078e0205 */
[----:B------:R-:W-:Y:S02]  /*60e0*/  SHF.L.U64.HI R5, R2, 0x2, R5 ;  /* 0x0000000202057819 */ /* 0x000fe40000010205 */
[C---:B------:R-:W-:Y:S02]  /*60f0*/  IADD3 R2, P0, R4.reuse, UR10, RZ ;  /* 0x0000000a04027c10 */ /* 0x040fe4000ff1e0ff */
[----:B------:R-:W-:Y:S02]  /*6100*/  IADD3 R4, P2, R4, UR14, RZ ;  /* 0x0000000e04047c10 */ /* 0x000fe4000ff5e0ff */
[C---:B------:R-:W-:Y:S02]  /*6110*/  IADD3.X R3, R5.reuse, UR11, RZ, P0, !PT ;  /* 0x0000000b05037c10 */ /* 0x040fe400087fe4ff */
[----:B------:R-:W-:-:S03]  /*6120*/  IADD3.X R5, R5, UR15, RZ, P2, !PT ;  /* 0x0000000f05057c10 */ /* 0x000fc600097fe4ff */
[----:B------:R1:W-:Y:S04]  /*6130*/  STG.E desc[UR12][R2.64], R9 ;  /* 0x0000000902007986 */ /* 0x0003e8000c10190c */
[----:B------:R1:W-:Y:S02]  /*6140*/  STG.E desc[UR12][R4.64], R11 ;  /* 0x0000000b04007986 */ /* 0x0003e4000c10190c */
.L_x_37:
[----:B------:R-:W-:Y:S05]  /*6150*/  BSYNC B0 ;  /* 0x0000000000007941 */ /* 0x000fea0003800000 */
.L_x_36:
[----:B------:R-:W-:Y:S01]  /*6160*/  PREEXIT ;  /* 0x000000000000782d */ /* 0x000fe20000000000 */
[----:B------:R-:W-:Y:S05]  /*6170*/  EXIT ;  /* 0x000000000000794d */ /* 0x000fea0003800000 */
.L_x_21:
[----:B------:R-:W2:Y:S01]  /*6180*/  LDC R3, c[0x0][0x250] ;  /* 0x00009400ff037b82 */ /* 0x000ea20000000800 */
[----:B------:R-:W-:Y:S01]  /*6190*/  BSSY B0, `(.L_x_38) ;  /* 0x0000051000007945 */ /* 0x000fe20003800000 */
[----:B--2---:R-:W-:-:S13]  /*61a0*/  ISETP.GE.AND P0, PT, R0, R3, PT ;  /* 0x000000030000720c */ /* 0x004fda0003f06270 */
[----:B------:R-:W-:Y:S05]  /*61b0*/  @P0 BRA `(.L_x_39) ;  /* 0x0000000400380947 */ /* 0x000fea0003800000 */
[----:B------:R-:W-:Y:S01]  /*61c0*/  LOP3.LUT R4, RZ, R0, RZ, 0x33, !PT ;  /* 0x00000000ff047212 */ /* 0x000fe200078e33ff */
[----:B------:R-:W-:Y:S04]  /*61d0*/  BSSY B1, `(.L_x_40) ;  /* 0x0000026000017945 */ /* 0x000fe80003800000 */
[----:B------:R-:W-:-:S05]  /*61e0*/  IMAD.IADD R4, R4, 0x1, R3 ;  /* 0x0000000104047824 */ /* 0x000fca00078e0203 */
[C---:B------:R-:W-:Y:S02]  /*61f0*/  LEA.HI R2, R4.reuse, 0x1, RZ, 0x1b ;  /* 0x0000000104027811 */ /* 0x040fe400078fd8ff */
[----:B------:R-:W-:Y:S02]  /*6200*/  ISETP.GE.U32.AND P1, PT, R4, 0x60, PT ;  /* 0x000000600400780c */ /* 0x000fe40003f26070 */
[----:B01----:R-:W-:Y:S02]  /*6210*/  LOP3.LUT P0, R6, R2, 0x3, RZ, 0xc0, !PT ;  /* 0x0000000302067812 */ /* 0x003fe4000780c0ff */
[----:B------:R-:W-:-:S04]  /*6220*/  I2FP.F32.S32 R2, R3 ;  /* 0x0000000300027245 */ /* 0x000fc80000201400 */
[----:B------:R0:W1:Y:S07]  /*6230*/  MUFU.RCP R9, R2 ;  /* 0x0000000200097308 */ /* 0x00006e0000001000 */
[----:B------:R-:W-:Y:S05]  /*6240*/  @!P0 BRA `(.L_x_41) ;  /* 0x0000000000788947 */ /* 0x000fea0003800000 */
[----:B------:R-:W2:Y:S01]  /*6250*/  LDC R7, c[0x0][0x254] ;  /* 0x00009500ff077b82 */ /* 0x000ea20000000800 */
[----:B------:R-:W-:Y:S01]  /*6260*/  LOP3.LUT R4, R20, 0x1f, RZ, 0xc0, !PT ;  /* 0x0000001f14047812 */ /* 0x000fe200078ec0ff */
[----:B------:R-:W-:Y:S01]  /*6270*/  IMAD.MOV.U32 R5, RZ, RZ, RZ ;  /* 0x000000ffff057224 */ /* 0x000fe200078e00ff */
[----:B------:R-:W-:Y:S01]  /*6280*/  ULDC.64 UR8, c[0x0][0x218] ;  /* 0x0000860000087ab9 */ /* 0x000fe20000000a00 */
[C---:B0-----:R-:W-:Y:S01]  /*6290*/  IMAD R2, R3.reuse, UR4, RZ ;  /* 0x0000000403027c24 */ /* 0x041fe2000f8e02ff */
[----:B------:R-:W-:Y:S01]  /*62a0*/  ULDC.64 UR10, c[0x0][0x220] ;  /* 0x00008800000a7ab9 */ /* 0x000fe20000000a00 */
[----:B------:R-:W-:-:S04]  /*62b0*/  IMAD.WIDE.U32 R4, R3, UR7, R4 ;  /* 0x0000000703047c25 */ /* 0x000fc8000f8e0004 */
[----:B------:R-:W-:-:S05]  /*62c0*/  IMAD.SHL.U32 R8, R4, 0x4, RZ ;  /* 0x0000000404087824 */ /* 0x000fca00078e00ff */
[C---:B------:R-:W-:Y:S02]  /*62d0*/  IADD3 R10, P0, R8.reuse, UR8, RZ ;  /* 0x00000008080a7c10 */ /* 0x040fe4000ff1e0ff */
[----:B------:R-:W-:Y:S01]  /*62e0*/  IADD3 R8, P2, R8, UR10, RZ ;  /* 0x0000000a08087c10 */ /* 0x000fe2000ff5e0ff */
[----:B--2---:R-:W-:Y:S02]  /*62f0*/  IMAD R7, R7, UR7, R2 ;  /* 0x0000000707077c24 */ /* 0x004fe4000f8e0202 */
[----:B------:R-:W-:Y:S02]  /*6300*/  IMAD.MOV.U32 R2, RZ, RZ, R6 ;  /* 0x000000ffff027224 */ /* 0x000fe400078e0006 */
[----:B------:R-:W-:-:S05]  /*6310*/  IMAD.IADD R5, R7, 0x1, R5 ;  /* 0x0000000107057824 */ /* 0x000fca00078e0205 */
[----:B------:R-:W-:-:S04]  /*6320*/  SHF.L.U64.HI R4, R4, 0x2, R5 ;  /* 0x0000000204047819 */ /* 0x000fc80000010205 */
[C---:B------:R-:W-:Y:S02]  /*6330*/  IADD3.X R13, R4.reuse, UR9, RZ, P0, !PT ;  /* 0x00000009040d7c10 */ /* 0x040fe400087fe4ff */
[----:B------:R-:W-:-:S07]  /*6340*/  IADD3.X R11, R4, UR11, RZ, P2, !PT ;  /* 0x0000000b040b7c10 */ /* 0x000fce00097fe4ff */
.L_x_42:
[----:B------:R-:W-:Y:S01]  /*6350*/  IMAD.MOV.U32 R4, RZ, RZ, R8 ;  /* 0x000000ffff047224 */ /* 0x000fe200078e0008 */
[----:B------:R-:W-:Y:S01]  /*6360*/  IADD3 R8, P3, R8, 0x80, RZ ;  /* 0x0000008008087810 */ /* 0x000fe20007f7e0ff */
[----:B------:R-:W-:Y:S02]  /*6370*/  IMAD.MOV.U32 R5, RZ, RZ, R11 ;  /* 0x000000ffff057224 */ /* 0x000fe400078e000b */
[----:B------:R-:W-:Y:S01]  /*6380*/  IMAD.MOV.U32 R6, RZ, RZ, R10 ;  /* 0x000000ffff067224 */ /* 0x000fe200078e000a */
[----:B------:R-:W-:Y:S01]  /*6390*/  IADD3 R10, P2, R10, 0x80, RZ ;  /* 0x000000800a0a7810 */ /* 0x000fe20007f5e0ff */
[----:B------:R-:W-:Y:S01]  /*63a0*/  IMAD.MOV.U32 R7, RZ, RZ, R13 ;  /* 0x000000ffff077224 */ /* 0x000fe200078e000d */
[----:B------:R0:W-:Y:S01]  /*63b0*/  STG.E desc[UR12][R4.64], R0 ;  /* 0x0000000004007986 */ /* 0x0001e2000c10190c */
[----:B------:R-:W-:Y:S02]  /*63c0*/  VIADD R2, R2, 0xffffffff ;  /* 0xffffffff02027836 */ /* 0x000fe40000000000 */
[----:B------:R-:W-:Y:S01]  /*63d0*/  IMAD.X R11, RZ, RZ, R11, P3 ;  /* 0x000000ffff0b7224 */ /* 0x000fe200018e060b */
[----:B-1----:R2:W-:Y:S01]  /*63e0*/  STG.E desc[UR12][R6.64], R9 ;  /* 0x0000000906007986 */ /* 0x0025e2000c10190c */
[----:B------:R-:W-:Y:S01]  /*63f0*/  IMAD.X R13, RZ, RZ, R13, P2 ;  /* 0x000000ffff0d7224 */ /* 0x000fe200010e060d */
[----:B------:R-:W-:Y:S01]  /*6400*/  ISETP.NE.AND P0, PT, R2, RZ, PT ;  /* 0x000000ff0200720c */ /* 0x000fe20003f05270 */
[----:B0-----:R-:W-:-:S12]  /*6410*/  VIADD R0, R0, 0x20 ;  /* 0x0000002000007836 */ /* 0x001fd80000000000 */
[----:B--2---:R-:W-:Y:S05]  /*6420*/  @P0 BRA `(.L_x_42) ;  /* 0xfffffffc00c80947 */ /* 0x004fea000383ffff */
.L_x_41:
[----:B------:R-:W-:Y:S05]  /*6430*/  BSYNC B1 ;  /* 0x0000000000017941 */ /* 0x000fea0003800000 */
.L_x_40:
[----:B------:R-:W-:Y:S05]  /*6440*/  @!P1 BRA `(.L_x_39) ;  /* 0x0000000000949947 */ /* 0x000fea0003800000 */
[----:B------:R-:W2:Y:S01]  /*6450*/  LDC R7, c[0x0][0x254] ;  /* 0x00009500ff077b82 */ /* 0x000ea20000000800 */
[----:B------:R-:W-:Y:S01]  /*6460*/  IMAD.MOV.U32 R4, RZ, RZ, R0 ;  /* 0x000000ffff047224 */ /* 0x000fe200078e0000 */
[----:B------:R-:W-:Y:S01]  /*6470*/  ULDC.64 UR8, c[0x0][0x220] ;  /* 0x0000880000087ab9 */ /* 0x000fe20000000a00 */
[----:B------:R-:W-:Y:S01]  /*6480*/  IMAD.MOV.U32 R5, RZ, RZ, RZ ;  /* 0x000000ffff057224 */ /* 0x000fe200078e00ff */
[----:B------:R-:W-:Y:S01]  /*6490*/  ULDC.64 UR10, c[0x0][0x218] ;  /* 0x00008600000a7ab9 */ /* 0x000fe20000000a00 */
[C---:B0-----:R-:W-:Y:S02]  /*64a0*/  IMAD R2, R3.reuse, UR4, RZ ;  /* 0x0000000403027c24 */ /* 0x041fe4000f8e02ff */
[----:B------:R-:W-:-:S04]  /*64b0*/  IMAD.WIDE.U32 R4, R3, UR7, R4 ;  /* 0x0000000703047c25 */ /* 0x000fc8000f8e0004 */
[----:B--2---:R-:W-:Y:S01]  /*64c0*/  IMAD R7, R7, UR7, R2 ;  /* 0x0000000707077c24 */ /* 0x004fe2000f8e0202 */
[----:B------:R-:W-:-:S03]  /*64d0*/  LEA R2, P0, R4, 0x100, 0x2 ;  /* 0x0000010004027811 */ /* 0x000fc600078010ff */
[----:B------:R-:W-:Y:S01]  /*64e0*/  IMAD.IADD R7, R5, 0x1, R7 ;  /* 0x0000000105077824 */ /* 0x000fe200078e0207 */
[C---:B------:R-:W-:Y:S02]  /*64f0*/  IADD3 R8, P1, R2.reuse, UR8, RZ ;  /* 0x0000000802087c10 */ /* 0x040fe4000ff3e0ff */
[----:B------:R-:W-:Y:S02]  /*6500*/  IADD3 R2, P2, R2, UR10, RZ ;  /* 0x0000000a02027c10 */ /* 0x000fe4000ff5e0ff */
[----:B------:R-:W-:-:S04]  /*6510*/  LEA.HI.X R4, R4, RZ, R7, 0x2, P0 ;  /* 0x000000ff04047211 */ /* 0x000fc800000f1407 */
[C---:B------:R-:W-:Y:S02]  /*6520*/  IADD3.X R17, R4.reuse, UR9, RZ, P1, !PT ;  /* 0x0000000904117c10 */ /* 0x040fe40008ffe4ff */
[----:B------:R-:W-:-:S07]  /*6530*/  IADD3.X R15, R4, UR11, RZ, P2, !PT ;  /* 0x0000000b040f7c10 */ /* 0x000fce00097fe4ff */
.L_x_43:
[----:B--2---:R-:W-:Y:S02]  /*6540*/  IMAD.MOV.U32 R4, RZ, RZ, R8 ;  /* 0x000000ffff047224 */ /* 0x004fe400078e0008 */
[----:B------:R-:W-:Y:S02]  /*6550*/  IMAD.MOV.U32 R5, RZ, RZ, R17 ;  /* 0x000000ffff057224 */ /* 0x000fe400078e0011 */
[----:B------:R-:W-:Y:S01]  /*6560*/  IMAD.MOV.U32 R6, RZ, RZ, R2 ;  /* 0x000000ffff067224 */ /* 0x000fe200078e0002 */
[----:B------:R-:W-:Y:S01]  /*6570*/  IADD3 R8, P1, R4, 0x200, RZ ;  /* 0x0000020004087810 */ /* 0x000fe20007f3e0ff */
[----:B------:R-:W-:Y:S01]  /*6580*/  IMAD.MOV.U32 R7, RZ, RZ, R15 ;  /* 0x000000ffff077224 */ /* 0x000fe200078e000f */
[----:B------:R0:W-:Y:S01]  /*6590*/  STG.E desc[UR12][R4.64+-0x100], R0 ;  /* 0xffff000004007986 */ /* 0x0001e2000c10190c */
[----:B------:R-:W-:Y:S01]  /*65a0*/  VIADD R15, R0, 0x20 ;  /* 0x00000020000f7836 */ /* 0x000fe20000000000 */
[----:B------:R-:W-:Y:S01]  /*65b0*/  IADD3 R2, P2, R6, 0x200, RZ ;  /* 0x0000020006027810 */ /* 0x000fe20007f5e0ff */
[C---:B------:R-:W-:Y:S01]  /*65c0*/  VIADD R11, R0.reuse, 0x40 ;  /* 0x00000040000b7836 */ /* 0x040fe20000000000 */
[----:B-1----:R-:W-:Y:S01]  /*65d0*/  STG.E desc[UR12][R6.64+-0x100], R9 ;  /* 0xffff000906007986 */ /* 0x002fe2000c10190c */
[----:B------:R-:W-:-:S02]  /*65e0*/  VIADD R13, R0, 0x60 ;  /* 0x00000060000d7836 */ /* 0x000fc40000000000 */
[----:B------:R-:W-:Y:S01]  /*65f0*/  IMAD.X R17, RZ, RZ, R5, P1 ;  /* 0x000000ffff117224 */ /* 0x000fe200008e0605 */
[----:B------:R1:W-:Y:S04]  /*6600*/  STG.E desc[UR12][R4.64+-0x80], R15 ;  /* 0xffff800f04007986 */ /* 0x0003e8000c10190c */
[----:B------:R2:W-:Y:S01]  /*6610*/  STG.E desc[UR12][R6.64+-0x80], R9 ;  /* 0xffff800906007986 */ /* 0x0005e2000c10190c */
[----:B0-----:R-:W-:-:S03]  /*6620*/  VIADD R0, R0, 0x80 ;  /* 0x0000008000007836 */ /* 0x001fc60000000000 */
[----:B------:R2:W-:Y:S02]  /*6630*/  STG.E desc[UR12][R4.64], R11 ;  /* 0x0000000b04007986 */ /* 0x0005e4000c10190c */
[----:B------:R-:W-:Y:S02]  /*6640*/  ISETP.GE.AND P0, PT, R0, R3, PT ;  /* 0x000000030000720c */ /* 0x000fe40003f06270 */
[----:B------:R2:W-:Y:S01]  /*6650*/  STG.E desc[UR12][R6.64], R9 ;  /* 0x0000000906007986 */ /* 0x0005e2000c10190c */
[----:B-1----:R-:W-:-:S03]  /*6660*/  IMAD.X R15, RZ, RZ, R7, P2 ;  /* 0x000000ffff0f7224 */ /* 0x002fc600010e0607 */
[----:B------:R2:W-:Y:S04]  /*6670*/  STG.E desc[UR12][R4.64+0x80], R13 ;  /* 0x0000800d04007986 */ /* 0x0005e8000c10190c */
[----:B------:R2:W-:Y:S03]  /*6680*/  STG.E desc[UR12][R6.64+0x80], R9 ;  /* 0x0000800906007986 */ /* 0x0005e6000c10190c */
[----:B------:R-:W-:Y:S05]  /*6690*/  @!P0 BRA `(.L_x_43) ;  /* 0xfffffffc00a88947 */ /* 0x000fea000383ffff */
.L_x_39:
[----:B------:R-:W-:Y:S05]  /*66a0*/  BSYNC B0 ;  /* 0x0000000000007941 */ /* 0x000fea0003800000 */
.L_x_38:
[----:B------:R-:W-:Y:S01]  /*66b0*/  PREEXIT ;  /* 0x000000000000782d */ /* 0x000fe20000000000 */
[----:B------:R-:W-:Y:S05]  /*66c0*/  EXIT ;  /* 0x000000000000794d */ /* 0x000fea0003800000 */
.L_x_23:
[----:B------:R-:W-:Y:S01]  /*66d0*/  BSSY B1, `(.L_x_44) ;  /* 0x0000006000017945 */ /* 0x000fe20003800000 */
[----:B------:R-:W-:Y:S02]  /*66e0*/  IMAD.MOV.U32 R15, RZ, RZ, 0x1f ;  /* 0x0000001fff0f7424 */ /* 0x000fe400078e00ff */
[----:B------:R-:W-:-:S07]  /*66f0*/  IMAD.MOV.U32 R2, RZ, RZ, -0x1 ;  /* 0xffffffffff027424 */ /* 0x000fce00078e00ff */
[----:B------:R-:W-:Y:S05]  /*6700*/  WARPSYNC.COLLECTIVE R2, `(.L_x_45) ;  /* 0x0000000002087348 */ /* 0x000fea0003c00000 */
[----:B------:R0:W1:Y:S02]  /*6710*/  SHFL.IDX P0, R15, R12, R21, R15 ;  /* 0x000000150c0f7389 */ /* 0x000064000000000f */
[----:B01----:R-:W-:Y:S01]  /*6720*/  ENDCOLLECTIVE ;  /* 0x000000000000791b */ /* 0x003fe20003800000 */
.L_x_45:
[----:B------:R-:W-:Y:S05]  /*6730*/  BSYNC B1 ;  /* 0x0000000000017941 */ /* 0x000fea0003800000 */
.L_x_44:
[----:B------:R-:W-:Y:S05]  /*6740*/  BRA `(.L_x_46) ;  /* 0xffffffd000d47947 */ /* 0x000fea000383ffff */
.L_x_31:
[----:B------:R-:W-:Y:S01]  /*6750*/  BSSY B0, `(.L_x_47) ;  /* 0x0000007000007945 */ /* 0x000fe20003800000 */
[----:B------:R-:W-:Y:S02]  /*6760*/  IMAD.MOV.U32 R4, RZ, RZ, 0x1 ;  /* 0x00000001ff047424 */ /* 0x000fe400078e00ff */
[----:B-1----:R-:W-:Y:S02]  /*6770*/  IMAD.MOV.U32 R3, RZ, RZ, 0x1f ;  /* 0x0000001fff037424 */ /* 0x002fe400078e00ff */
[----:B------:R-:W-:-:S07]  /*6780*/  IMAD.MOV.U32 R2, RZ, RZ, -0x1 ;  /* 0xffffffffff027424 */ /* 0x000fce00078e00ff */
[----:B------:R-:W-:Y:S05]  /*6790*/  WARPSYNC.COLLECTIVE R2, `(.L_x_48) ;  /* 0x0000000002087348 */ /* 0x000fea0003c00000 */
[----:B------:R0:W1:Y:S02]  /*67a0*/  SHFL.BFLY P0, R5, R7, R4, R3 ;  /* 0x0c00000407057389 */ /* 0x0000640000000003 */
[----:B01----:R-:W-:Y:S01]  /*67b0*/  ENDCOLLECTIVE ;  /* 0x000000000000791b */ /* 0x003fe20003800000 */
.L_x_48:
[----:B------:R-:W-:Y:S05]  /*67c0*/  BSYNC B0 ;  /* 0x0000000000007941 */ /* 0x000fea0003800000 */
.L_x_47:
[----:B------:R-:W-:Y:S01]  /*67d0*/  IMAD.MOV.U32 R7, RZ, RZ, R6 ;  /* 0x000000ffff077224 */ /* 0x000fe200078e0006 */
[----:B------:R-:W-:Y:S01]  /*67e0*/  PLOP3.LUT P6, PT, PT, PT, PT, 0x80, 0x0 ;  /* 0x000000000000781c */ /* 0x000fe20003fcf070 */
[----:B------:R-:W-:Y:S02]  /*67f0*/  IMAD.MOV.U32 R4, RZ, RZ, 0x1 ;  /* 0x00000001ff047424 */ /* 0x000fe400078e00ff */
[----:B------:R-:W-:Y:S02]  /*6800*/  IMAD.MOV.U32 R3, RZ, RZ, 0x1f ;  /* 0x0000001fff037424 */ /* 0x000fe400078e00ff */
[----:B------:R-:W-:Y:S02]  /*6810*/  IMAD.MOV.U32 R2, RZ, RZ, -0x1 ;  /* 0xffffffffff027424 */ /* 0x000fe400078e00ff */
[----:B------:R-:W-:-:S07]  /*6820*/  IMAD.MOV.U32 R9, RZ, RZ, R5 ;  /* 0x000000ffff097224 */ /* 0x000fce00078e0005 */
[----:B------:R-:W-:Y:S05]  /*6830*/  WARPSYNC.COLLECTIVE R2, `(.L_x_49) ;  /* 0x0000000002087348 */ /* 0x000fea0003c00000 */
[----:B------:R0:W1:Y:S02]  /*6840*/  SHFL.BFLY P0, R5, R7, R4, R3 ;  /* 0x0c00000407057389 */ /* 0x0000640000000003 */
[----:B01----:R-:W-:Y:S01]  /*6850*/  ENDCOLLECTIVE ;  /* 0x000000000000791b */ /* 0x003fe20003800000 */
.L_x_49:
[----:B------:R-:W-:Y:S01]  /*6860*/  HSETP2.BF16_V2.GT.AND P5, PT, R14.H0_H0, R9.H0_H0, PT ;  /* 0x200000090e007234 */ /* 0x000fe20003fa4802 */
[----:B------:R-:W-:-:S12]  /*6870*/  IMAD.MOV.U32 R4, RZ, RZ, 0x2 ;  /* 0x00000002ff047424 */ /* 0x000fd800078e00ff */
[----:B------:R-:W-:-:S05]  /*6880*/  @!P5 HSETP2.BF16_V2.NEU.AND P0, PT, R14.H0_H0, R9.H0_H0, PT ;  /* 0x200000090e00d234 */ /* 0x000fca0003f0d802 */
[----:B------:R-:W-:-:S04]  /*6890*/  @!P5 ISETP.LT.AND P0, PT, R6, R5, !P0 ;  /* 0x000000050600d20c */ /* 0x000fc80004701270 */
[----:B------:R-:W-:Y:S02]  /*68a0*/  @!P5 PLOP3.LUT P6, PT, P0, PT, PT, 0x80, 0x0 ;  /* 0x000000000000d81c */ /* 0x000fe400007cf070 */
[----:B------:R-:W-:-:S04]  /*68b0*/  ISETP.NE.AND P5, PT, R28, RZ, PT ;  /* 0x000000ff1c00720c */ /* 0x000fc80003fa5270 */
[----:B------:R-:W-:-:S04]  /*68c0*/  PLOP3.LUT P0, PT, P5, P6, PT, 0x28, 0x0 ;  /* 0x000000000000781c */ /* 0x000fc80002f0c570 */
[----:B------:R-:W-:Y:S02]  /*68d0*/  SEL R14, R9, R14, P0 ;  /* 0x0000000e090e7207 */ /* 0x000fe40000000000 */
[----:B------:R-:W-:Y:S02]  /*68e0*/  SEL R8, R5, R6, P0 ;  /* 0x0000000605087207 */ /* 0x000fe40000000000 */
[----:B------:R-:W-:-:S07]  /*68f0*/  PRMT R7, R14, 0x5410, R14 ;  /* 0x000054100e077816 */ /* 0x000fce000000000e */
[----:B------:R-:W-:Y:S05]  /*6900*/  WARPSYNC.COLLECTIVE R2, `(.L_x_50) ;  /* 0x0000000002087348 */ /* 0x000fea0003c00000 */
[----:B------:R0:W1:Y:S02]  /*6910*/  SHFL.BFLY P0, R5, R7, R4, R3 ;  /* 0x0c00000407057389 */ /* 0x0000640000000003 */
[----:B01----:R-:W-:Y:S01]  /*6920*/  ENDCOLLECTIVE ;  /* 0x000000000000791b */ /* 0x003fe20003800000 */
.L_x_50:
[----:B------:R-:W-:Y:S02]  /*6930*/  IMAD.MOV.U32 R7, RZ, RZ, R8 ;  /* 0x000000ffff077224 */ /* 0x000fe400078e0008 */
[----:B------:R-:W-:-:S07]  /*6940*/  IMAD.MOV.U32 R9, RZ, RZ, R5 ;  /* 0x000000ffff097224 */ /* 0x000fce00078e0005 */
[----:B------:R-:W-:Y:S05]  /*6950*/  WARPSYNC.COLLECTIVE R2, `(.L_x_51) ;  /* 0x0000000002087348 */ /* 0x000fea0003c00000 */
[----:B------:R0:W1:Y:S02]  /*6960*/  SHFL.BFLY P0, R5, R7, R4, R3 ;  /* 0x0c00000407057389 */ /* 0x0000640000000003 */
[----:B01----:R-:W-:Y:S01]  /*6970*/  ENDCOLLECTIVE ;  /* 0x000000000000791b */ /* 0x003fe20003800000 */
.L_x_51:
[----:B------:R-:W-:Y:S01]  /*6980*/  HSETP2.BF16_V2.GT.AND P6, PT, R14.H0_H0, R9.H0_H0, PT ;  /* 0x200000090e007234 */ /* 0x000fe20003fc4802 */
[----:B------:R-:W-:-:S12]  /*6990*/  IMAD.MOV.U32 R4, RZ, RZ, 0x1 ;  /* 0x00000001ff047424 */ /* 0x000fd800078e00ff */
        /* <DEDUP_REMOVED lines=9> */
[----:B------:R-:W-:-:S07]  /*6a30*/  PRMT R7, R14, 0x5410, R14 ;  /* 0x000054100e077816 */ /* 0x000fce000000000e */
[----:B------:R-:W-:Y:S05]  /*6a40*/  WARPSYNC.COLLECTIVE R2, `(.L_x_52) ;  /* 0x0000000002087348 */ /* 0x000fea0003c00000 */
[----:B------:R0:W1:Y:S02]  /*6a50*/  SHFL.BFLY P0, R5, R7, R4, R3 ;  /* 0x0c00000407057389 */ /* 0x0000640000000003 */
[----:B01----:R-:W-:Y:S01]  /*6a60*/  ENDCOLLECTIVE ;  /* 0x000000000000791b */ /* 0x003fe20003800000 */
.L_x_52:
[----:B------:R-:W-:Y:S02]  /*6a70*/  IMAD.MOV.U32 R7, RZ, RZ, R6 ;  /* 0x000000ffff077224 */ /* 0x000fe400078e0006 */
[----:B------:R-:W-:-:S07]  /*6a80*/  IMAD.MOV.U32 R9, RZ, RZ, R5 ;  /* 0x000000ffff097224 */ /* 0x000fce00078e0005 */
[----:B------:R-:W-:Y:S05]  /*6a90*/  WARPSYNC.COLLECTIVE R2, `(.L_x_53) ;  /* 0x0000000002087348 */ /* 0x000fea0003c00000 */
[----:B------:R0:W1:Y:S02]  /*6aa0*/  SHFL.BFLY P0, R5, R7, R4, R3 ;  /* 0x0c00000407057389 */ /* 0x0000640000000003 */
[----:B01----:R-:W-:Y:S01]  /*6ab0*/  ENDCOLLECTIVE ;  /* 0x000000000000791b */ /* 0x003fe20003800000 */
.L_x_53:
        /* <DEDUP_REMOVED lines=13> */
.L_x_54:
[----:B------:R-:W-:Y:S02]  /*6b90*/  IMAD.MOV.U32 R7, RZ, RZ, R9 ;  /* 0x000000ffff077224 */ /* 0x000fe400078e0009 */
[----:B------:R-:W-:-:S07]  /*6ba0*/  IMAD.MOV.U32 R8, RZ, RZ, R5 ;  /* 0x000000ffff087224 */ /* 0x000fce00078e0005 */
[----:B------:R-:W-:Y:S05]  /*6bb0*/  WARPSYNC.COLLECTIVE R2, `(.L_x_55) ;  /* 0x0000000002087348 */ /* 0x000fea0003c00000 */
[----:B------:R0:W1:Y:S02]  /*6bc0*/  SHFL.BFLY P0, R5, R7, R4, R3 ;  /* 0x0c00000407057389 */ /* 0x0000640000000003 */
[----:B01----:R-:W-:Y:S01]  /*6bd0*/  ENDCOLLECTIVE ;  /* 0x000000000000791b */ /* 0x003fe20003800000 */
.L_x_55:
[----:B------:R-:W-:Y:S02]  /*6be0*/  IMAD.MOV.U32 R4, RZ, RZ, 0x2 ;  /* 0x00000002ff047424 */ /* 0x000fe400078e00ff */
[--C-:B------:R-:W-:Y:S01]  /*6bf0*/  IMAD.MOV.U32 R6, RZ, RZ, R5.reuse ;  /* 0x000000ffff067224 */ /* 0x100fe200078e0005 */
[----:B------:R-:W-:-:S05]  /*6c00*/  PRMT R5, R8, 0x7610, R5 ;  /* 0x0000761008057816 */ /* 0x000fca0000000005 */
        /* <DEDUP_REMOVED lines=14> */
.L_x_56:
[----:B------:R-:W-:Y:S02]  /*6cf0*/  IMAD.MOV.U32 R7, RZ, RZ, R9 ;  /* 0x000000ffff077224 */ /* 0x000fe400078e0009 */
[----:B------:R-:W-:-:S07]  /*6d00*/  IMAD.MOV.U32 R8, RZ, RZ, R5 ;  /* 0x000000ffff087224 */ /* 0x000fce00078e0005 */
[----:B------:R-:W-:Y:S05]  /*6d10*/  WARPSYNC.COLLECTIVE R2, `(.L_x_57) ;  /* 0x0000000002087348 */ /* 0x000fea0003c00000 */
[----:B------:R0:W1:Y:S02]  /*6d20*/  SHFL.BFLY P0, R5, R7, R4, R3 ;  /* 0x0c00000407057389 */ /* 0x0000640000000003 */
[----:B01----:R-:W-:Y:S01]  /*6d30*/  ENDCOLLECTIVE ;  /* 0x000000000000791b */ /* 0x003fe20003800000 */
.L_x_57:
[----:B------:R-:W-:Y:S02]  /*6d40*/  IMAD.MOV.U32 R4, RZ, RZ, 0x1 ;  /* 0x00000001ff047424 */ /* 0x000fe400078e00ff */
[--C-:B------:R-:W-:Y:S01]  /*6d50*/  IMAD.MOV.U32 R6, RZ, RZ, R5.reuse ;  /* 0x000000ffff067224 */ /* 0x100fe200078e0005 */
[----:B------:R-:W-:-:S05]  /*6d60*/  PRMT R5, R8, 0x7610, R5 ;  /* 0x0000761008057816 */ /* 0x000fca0000000005 */
        /* <DEDUP_REMOVED lines=12> */
.L_x_58:
[----:B------:R-:W-:Y:S02]  /*6e30*/  IMAD.MOV.U32 R7, RZ, RZ, R9 ;  /* 0x000000ffff077224 */ /* 0x000fe400078e0009 */
[----:B------:R-:W-:-:S07]  /*6e40*/  IMAD.MOV.U32 R8, RZ, RZ, R5 ;  /* 0x000000ffff087224 */ /* 0x000fce00078e0005 */
[----:B------:R-:W-:Y:S05]  /*6e50*/  WARPSYNC.COLLECTIVE R2, `(.L_x_59) ;  /* 0x0000000002087348 */ /* 0x000fea0003c00000 */
[----:B------:R0:W1:Y:S02]  /*6e60*/  SHFL.BFLY P0, R5, R7, R4, R3 ;  /* 0x0c00000407057389 */ /* 0x0000640000000003 */
[----:B01----:R-:W-:Y:S01]  /*6e70*/  ENDCOLLECTIVE ;  /* 0x000000000000791b */ /* 0x003fe20003800000 */
.L_x_59:
[----:B------:R-:W-:Y:S02]  /*6e80*/  IMAD.MOV.U32 R4, RZ, RZ, 0x8 ;  /* 0x00000008ff047424 */ /* 0x000fe400078e00ff */
[--C-:B------:R-:W-:Y:S01]  /*6e90*/  IMAD.MOV.U32 R6, RZ, RZ, R5.reuse ;  /* 0x000000ffff067224 */ /* 0x100fe200078e0005 */
[----:B------:R-:W-:Y:S02]  /*6ea0*/  PRMT R5, R8, 0x7610, R5 ;  /* 0x0000761008057816 */ /* 0x000fe40000000005 */
[----:B------:R-:W-:-:S03]  /*6eb0*/  PLOP3.LUT P0, PT, PT, PT, PT, 0x80, 0x0 ;  /* 0x000000000000781c */ /* 0x000fc60003f0f070 */
        /* <DEDUP_REMOVED lines=12> */
.L_x_60:
[----:B------:R-:W-:Y:S02]  /*6f80*/  IMAD.MOV.U32 R7, RZ, RZ, R9 ;  /* 0x000000ffff077224 */ /* 0x000fe400078e0009 */
[----:B------:R-:W-:-:S07]  /*6f90*/  IMAD.MOV.U32 R8, RZ, RZ, R5 ;  /* 0x000000ffff087224 */ /* 0x000fce00078e0005 */
[----:B------:R-:W-:Y:S05]  /*6fa0*/  WARPSYNC.COLLECTIVE R2, `(.L_x_61) ;  /* 0x0000000002087348 */ /* 0x000fea0003c00000 */
[----:B------:R0:W1:Y:S02]  /*6fb0*/  SHFL.BFLY P0, R5, R7, R4, R3 ;  /* 0x0c00000407057389 */ /* 0x0000640000000003 */
[----:B01----:R-:W-:Y:S01]  /*6fc0*/  ENDCOLLECTIVE ;  /* 0x000000000000791b */ /* 0x003fe20003800000 */
.L_x_61:
[----:B------:R-:W-:Y:S02]  /*6fd0*/  IMAD.MOV.U32 R4, RZ, RZ, 0x4 ;  /* 0x00000004ff047424 */ /* 0x000fe400078e00ff */
[--C-:B------:R-:W-:Y:S01]  /*6fe0*/  IMAD.MOV.U32 R6, RZ, RZ, R5.reuse ;  /* 0x000000ffff067224 */ /* 0x100fe200078e0005 */
[----:B------:R-:W-:Y:S02]  /*6ff0*/  PRMT R5, R8, 0x7610, R5 ;  /* 0x0000761008057816 */ /* 0x000fe40000000005 */
[----:B------:R-:W-:-:S03]  /*7000*/  PLOP3.LUT P0, PT, PT, PT, PT, 0x80, 0x0 ;  /* 0x000000000000781c */ /* 0x000fc60003f0f070 */
[----:B------:R-:W-:-:S13]  /*7010*/  HSETP2.BF16_V2.GT.AND P6, PT, R14.H0_H0, R5.H0_H0, PT ;  /* 0x200000050e007234 */ /* 0x000fda0003fc4802 */
[----:B------:R-:W-:-:S05]  /*7020*/  @!P6 HSETP2.BF16_V2.NEU.AND P5, PT, R14.H0_H0, R5.H0_H0, PT ;  /* 0x200000050e00e234 */ /* 0x000fca0003fad802 */
[----:B------:R-:W-:-:S04]  /*7030*/  @!P6 ISETP.LT.AND P5, PT, R9, R6, !P5 ;  /* 0x000000060900e20c */ /* 0x000fc80006fa1270 */
[----:B------:R-:W-:-:S04]  /*7040*/  @!P6 PLOP3.LUT P0, PT, P5, PT, PT, 0x80, 0x0 ;  /* 0x000000000000e81c */ /* 0x000fc80002f0f070 */
[----:B------:R-:W-:-:S04]  /*7050*/  PLOP3.LUT P2, PT, P2, P0, PT, 0x28, 0x0 ;  /* 0x000000000000781c */ /* 0x000fc80001740570 */
[----:B------:R-:W-:Y:S02]  /*7060*/  SEL R14, R5, R14, P2 ;  /* 0x0000000e050e7207 */ /* 0x000fe40001000000 */
[----:B------:R-:W-:Y:S02]  /*7070*/  SEL R9, R6, R9, P2 ;  /* 0x0000000906097207 */ /* 0x000fe40001000000 */
[----:B------:R-:W-:-:S07]  /*7080*/  PRMT R7, R14, 0x5410, R14 ;  /* 0x000054100e077816 */ /* 0x000fce000000000e */
[----:B------:R-:W-:Y:S05]  /*7090*/  WARPSYNC.COLLECTIVE R2, `(.L_x_62) ;  /* 0x0000000002087348 */ /* 0x000fea0003c00000 */
[----:B------:R0:W1:Y:S02]  /*70a0*/  SHFL.BFLY P0, R5, R7, R4, R3 ;  /* 0x0c00000407057389 */ /* 0x0000640000000003 */
[----:B01----:R-:W-:Y:S01]  /*70b0*/  ENDCOLLECTIVE ;  /* 0x000000000000791b */ /* 0x003fe20003800000 */
.L_x_62:
[----:B------:R-:W-:Y:S02]  /*70c0*/  IMAD.MOV.U32 R7, RZ, RZ, R9 ;  /* 0x000000ffff077224 */ /* 0x000fe400078e0009 */
[----:B------:R-:W-:-:S07]  /*70d0*/  IMAD.MOV.U32 R8, RZ, RZ, R5 ;  /* 0x000000ffff087224 */ /* 0x000fce00078e0005 */
[----:B------:R-:W-:Y:S05]  /*70e0*/  WARPSYNC.COLLECTIVE R2, `(.L_x_63) ;  /* 0x0000000002087348 */ /* 0x000fea0003c00000 */
[----:B------:R0:W1:Y:S02]  /*70f0*/  SHFL.BFLY P0, R5, R7, R4, R3 ;  /* 0x0c00000407057389 */ /* 0x0000640000000003 */
[----:B01----:R-:W-:Y:S01]  /*7100*/  ENDCOLLECTIVE ;  /* 0x000000000000791b */ /* 0x003fe20003800000 */
.L_x_63:
        /* <DEDUP_REMOVED lines=15> */
.L_x_64:
[----:B------:R-:W-:Y:S02]  /*7200*/  IMAD.MOV.U32 R7, RZ, RZ, R9 ;  /* 0x000000ffff077224 */ /* 0x000fe400078e0009 */
[----:B------:R-:W-:-:S07]  /*7210*/  IMAD.MOV.U32 R8, RZ, RZ, R5 ;  /* 0x000000ffff087224 */ /* 0x000fce00078e0005 */
[----:B------:R-:W-:Y:S05]  /*7220*/  WARPSYNC.COLLECTIVE R2, `(.L_x_65) ;  /* 0x0000000002087348 */ /* 0x000fea0003c00000 */
[----:B------:R0:W1:Y:S02]  /*7230*/  SHFL.BFLY P0, R5, R7, R4, R3 ;  /* 0x0c00000407057389 */ /* 0x0000640000000003 */
[----:B01----:R-:W-:Y:S01]  /*7240*/  ENDCOLLECTIVE ;  /* 0x000000000000791b */ /* 0x003fe20003800000 */
.L_x_65:
        /* <DEDUP_REMOVED lines=15> */
.L_x_66:
[----:B------:R-:W-:Y:S02]  /*7340*/  IMAD.MOV.U32 R7, RZ, RZ, R9 ;  /* 0x000000ffff077224 */ /* 0x000fe400078e0009 */
[----:B------:R-:W-:-:S07]  /*7350*/  IMAD.MOV.U32 R8, RZ, RZ, R5 ;  /* 0x000000ffff087224 */ /* 0x000fce00078e0005 */
[----:B------:R-:W-:Y:S05]  /*7360*/  WARPSYNC.COLLECTIVE R2, `(.L_x_67) ;  /* 0x0000000002087348 */ /* 0x000fea0003c00000 */
[----:B------:R0:W1:Y:S02]  /*7370*/  SHFL.BFLY P0, R5, R7, R4, R3 ;  /* 0x0c00000407057389 */ /* 0x0000640000000003 */
[----:B01----:R-:W-:Y:S01]  /*7380*/  ENDCOLLECTIVE ;  /* 0x000000000000791b */ /* 0x003fe20003800000 */
.L_x_67:
        /* <DEDUP_REMOVED lines=15> */
.L_x_68:
[----:B------:R-:W-:Y:S02]  /*7480*/  IMAD.MOV.U32 R7, RZ, RZ, R9 ;  /* 0x000000ffff077224 */ /* 0x000fe400078e0009 */
[----:B------:R-:W-:-:S07]  /*7490*/  IMAD.MOV.U32 R8, RZ, RZ, R5 ;  /* 0x000000ffff087224 */ /* 0x000fce00078e0005 */
[----:B------:R-:W-:Y:S05]  /*74a0*/  WARPSYNC.COLLECTIVE R2, `(.L_x_69) ;  /* 0x0000000002087348 */ /* 0x000fea0003c00000 */
[----:B------:R0:W1:Y:S02]  /*74b0*/  SHFL.BFLY P0, R5, R7, R4, R3 ;  /* 0x0c00000407057389 */ /* 0x0000640000000003 */
[----:B01----:R-:W-:Y:S01]  /*74c0*/  ENDCOLLECTIVE ;  /* 0x000000000000791b */ /* 0x003fe20003800000 */
.L_x_69:
        /* <DEDUP_REMOVED lines=8> */
[----:B------:R-:W-:-:S04]  /*7550*/  ISETP.EQ.XOR P1, PT, R20, RZ, P0 ;  /* 0x000000ff1400720c */ /* 0x000fc80000722a70 */
[----:B------:R-:W-:Y:S02]  /*7560*/  SEL R14, R14, R5, P1 ;  /* 0x000000050e0e7207 */ /* 0x000fe40000800000 */
[----:B------:R-:W-:Y:S02]  /*7570*/  SEL R9, R9, R6, P1 ;  /* 0x0000000609097207 */ /* 0x000fe40000800000 */
[----:B------:R-:W-:-:S07]  /*7580*/  PRMT R7, R14, 0x5410, R14 ;  /* 0x000054100e077816 */ /* 0x000fce000000000e */
[----:B------:R-:W-:Y:S05]  /*7590*/  WARPSYNC.COLLECTIVE R2, `(.L_x_70) ;  /* 0x0000000002087348 */ /* 0x000fea0003c00000 */
[----:B------:R0:W1:Y:S02]  /*75a0*/  SHFL.BFLY P0, R5, R7, R4, R3 ;  /* 0x0c00000407057389 */ /* 0x0000640000000003 */
[----:B01----:R-:W-:Y:S01]  /*75b0*/  ENDCOLLECTIVE ;  /* 0x000000000000791b */ /* 0x003fe20003800000 */
.L_x_70:
[----:B------:R-:W-:Y:S02]  /*75c0*/  IMAD.MOV.U32 R7, RZ, RZ, R9 ;  /* 0x000000ffff077224 */ /* 0x000fe400078e0009 */
[----:B------:R-:W-:-:S07]  /*75d0*/  IMAD.MOV.U32 R8, RZ, RZ, R5 ;  /* 0x000000ffff087224 */ /* 0x000fce00078e0005 */
[----:B------:R-:W-:Y:S05]  /*75e0*/  WARPSYNC.COLLECTIVE R2, `(.L_x_71) ;  /* 0x0000000002087348 */ /* 0x000fea0003c00000 */
[----:B------:R0:W1:Y:S02]  /*75f0*/  SHFL.BFLY P0, R5, R7, R4, R3 ;  /* 0x0c00000407057389 */ /* 0x0000640000000003 */
[----:B01----:R-:W-:Y:S01]  /*7600*/  ENDCOLLECTIVE ;  /* 0x000000000000791b */ /* 0x003fe20003800000 */
.L_x_71:
        /* <DEDUP_REMOVED lines=15> */
.L_x_72:
[----:B------:R-:W-:Y:S02]  /*7700*/  IMAD.MOV.U32 R7, RZ, RZ, R9 ;  /* 0x000000ffff077224 */ /* 0x000fe400078e0009 */
[----:B------:R-:W-:-:S07]  /*7710*/  IMAD.MOV.U32 R8, RZ, RZ, R5 ;  /* 0x000000ffff087224 */ /* 0x000fce00078e0005 */
[----:B------:R-:W-:Y:S05]  /*7720*/  WARPSYNC.COLLECTIVE R2, `(.L_x_73) ;  /* 0x0000000002087348 */ /* 0x000fea0003c00000 */
[----:B------:R0:W1:Y:S02]  /*7730*/  SHFL.BFLY P0, R5, R7, R4, R3 ;  /* 0x0c00000407057389 */ /* 0x0000640000000003 */
[----:B01----:R-:W-:Y:S01]  /*7740*/  ENDCOLLECTIVE ;  /* 0x000000000000791b */ /* 0x003fe20003800000 */
.L_x_73:
        /* <DEDUP_REMOVED lines=15> */
.L_x_74:
[----:B------:R-:W-:Y:S02]  /*7840*/  IMAD.MOV.U32 R7, RZ, RZ, R9 ;  /* 0x000000ffff077224 */ /* 0x000fe400078e0009 */
[----:B------:R-:W-:-:S07]  /*7850*/  IMAD.MOV.U32 R8, RZ, RZ, R5 ;  /* 0x000000ffff087224 */ /* 0x000fce00078e0005 */
[----:B------:R-:W-:Y:S05]  /*7860*/  WARPSYNC.COLLECTIVE R2, `(.L_x_75) ;  /* 0x0000000002087348 */ /* 0x000fea0003c00000 */
[----:B------:R0:W1:Y:S02]  /*7870*/  SHFL.BFLY P0, R5, R7, R4, R3 ;  /* 0x0c00000407057389 */ /* 0x0000640000000003 */
[----:B01----:R-:W-:Y:S01]  /*7880*/  ENDCOLLECTIVE ;  /* 0x000000000000791b */ /* 0x003fe20003800000 */
.L_x_75:
        /* <DEDUP_REMOVED lines=15> */
.L_x_76:
[----:B------:R-:W-:Y:S02]  /*7980*/  IMAD.MOV.U32 R7, RZ, RZ, R6 ;  /* 0x000000ffff077224 */ /* 0x000fe400078e0006 */
[----:B------:R-:W-:-:S07]  /*7990*/  IMAD.MOV.U32 R8, RZ, RZ, R5 ;  /* 0x000000ffff087224 */ /* 0x000fce00078e0005 */
[----:B------:R-:W-:Y:S05]  /*79a0*/  WARPSYNC.COLLECTIVE R2, `(.L_x_77) ;  /* 0x0000000002087348 */ /* 0x000fea0003c00000 */
[----:B------:R0:W1:Y:S02]  /*79b0*/  SHFL.BFLY P0, R5, R7, R4, R3 ;  /* 0x0c00000407057389 */ /* 0x0000640000000003 */
[----:B01----:R-:W-:Y:S01]  /*79c0*/  ENDCOLLECTIVE ;  /* 0x000000000000791b */ /* 0x003fe20003800000 */
.L_x_77:
[----:B------:R-:W-:-:S05]  /*79d0*/  PRMT R9, R8, 0x7610, R9 ;  /* 0x0000761008097816 */ /* 0x000fca0000000009 */
[----:B------:R-:W-:Y:S01]  /*79e0*/  HSETP2.BF16_V2.GT.AND P2, PT, R14.H0_H0, R9.H0_H0, PT ;  /* 0x200000090e007234 */ /* 0x000fe20003f44802 */
[----:B------:R-:W-:-:S12]  /*79f0*/  IMAD.MOV.U32 R4, RZ, RZ, 0x10 ;  /* 0x00000010ff047424 */ /* 0x000fd800078e00ff */
[----:B------:R-:W-:Y:S02]  /*7a00*/  @!P2 HSETP2.BF16_V2.NEU.AND P1, PT, R14.H0_H0, R9.H0_H0, PT ;  /* 0x200000090e00a234 */ /* 0x000fe40003f2d802 */
[----:B------:R-:W-:-:S03]  /*7a10*/  PLOP3.LUT P0, PT, PT, PT, PT, 0x80, 0x0 ;  /* 0x000000000000781c */ /* 0x000fc60003f0f070 */
[----:B------:R-:W-:-:S04]  /*7a20*/  @!P2 ISETP.LT.AND P1, PT, R6, R5, !P1 ;  /* 0x000000050600a20c */ /* 0x000fc80004f21270 */
[----:B------:R-:W-:-:S04]  /*7a30*/  @!P2 PLOP3.LUT P0, PT, P1, PT, PT, 0x80, 0x0 ;  /* 0x000000000000a81c */ /* 0x000fc80000f0f070 */
        /* <DEDUP_REMOVED lines=9> */
[----:B------:R-:W-:Y:S01]  /*7ad0*/  ISETP.NE.U32.AND P1, PT, R2, 0x1, PT ;  /* 0x000000010200780c */ /* 0x000fe20003f25070 */
[----:B------:R-:W-:-:S03]  /*7ae0*/  IMAD.MOV.U32 R2, RZ, RZ, -0x1 ;  /* 0xffffffffff027424 */ /* 0x000fc600078e00ff */
[----:B------:R-:W-:Y:S02]  /*7af0*/  SEL R13, R14, R13, !P1 ;  /* 0x0000000d0e0d7207 */ /* 0x000fe40004800000 */
[----:B------:R-:W-:Y:S02]  /*7b00*/  SEL R9, R9, R18, !P1 ;  /* 0x0000001209097207 */ /* 0x000fe40004800000 */
[----:B------:R-:W-:-:S07]  /*7b10*/  PRMT R7, R13, 0x5410, R13 ;  /* 0x000054100d077816 */ /* 0x000fce000000000d */
[----:B------:R-:W-:Y:S05]  /*7b20*/  WARPSYNC.COLLECTIVE R2, `(.L_x_78) ;  /* 0x0000000002087348 */ /* 0x000fea0003c00000 */
[----:B------:R0:W1:Y:S02]  /*7b30*/  SHFL.BFLY P0, R5, R7, R4, R3 ;  /* 0x0c00000407057389 */ /* 0x0000640000000003 */
[----:B01----:R-:W-:Y:S01]  /*7b40*/  ENDCOLLECTIVE ;  /* 0x000000000000791b */ /* 0x003fe20003800000 */
.L_x_78:
[----:B------:R-:W-:Y:S02]  /*7b50*/  IMAD.MOV.U32 R7, RZ, RZ, R9 ;  /* 0x000000ffff077224 */ /* 0x000fe400078e0009 */
[----:B------:R-:W-:-:S07]  /*7b60*/  IMAD.MOV.U32 R8, RZ, RZ, R5 ;  /* 0x000000ffff087224 */ /* 0x000fce00078e0005 */
[----:B------:R-:W-:Y:S05]  /*7b70*/  WARPSYNC.COLLECTIVE R2, `(.L_x_79) ;  /* 0x0000000002087348 */ /* 0x000fea0003c00000 */
[----:B------:R0:W1:Y:S02]  /*7b80*/  SHFL.BFLY P0, R5, R7, R4, R3 ;  /* 0x0c00000407057389 */ /* 0x0000640000000003 */
[----:B01----:R-:W-:Y:S01]  /*7b90*/  ENDCOLLECTIVE ;  /* 0x000000000000791b */ /* 0x003fe20003800000 */
.L_x_79:
[----:B------:R-:W-:Y:S01]  /*7ba0*/  HSETP2.BF16_V2.GT.AND P2, PT, R13.H0_H0, R8.H0_H0, PT ;  /* 0x200000080d007234 */ /* 0x000fe20003f44802 */
[----:B------:R-:W-:-:S12]  /*7bb0*/  IMAD.MOV.U32 R4, RZ, RZ, 0x8 ;  /* 0x00000008ff047424 */ /* 0x000fd800078e00ff */
[----:B------:R-:W-:Y:S01]  /*7bc0*/  @!P2 HSETP2.BF16_V2.NEU.AND P1, PT, R13.H0_H0, R8.H0_H0, PT ;  /* 0x200000080d00a234 */ /* 0x000fe20003f2d802 */
[----:B------:R-:W-:Y:S01]  /*7bd0*/  IMAD.MOV.U32 R6, RZ, RZ, R5 ;  /* 0x000000ffff067224 */ /* 0x000fe200078e0005 */
[----:B------:R-:W-:-:S04]  /*7be0*/  PLOP3.LUT P0, PT, PT, PT, PT, 0x80, 0x0 ;  /* 0x000000000000781c */ /* 0x000fc80003f0f070 */
[----:B------:R-:W-:-:S04]  /*7bf0*/  @!P2 ISETP.LT.AND P1, PT, R9, R6, !P1 ;  /* 0x000000060900a20c */ /* 0x000fc80004f21270 */
[----:B------:R-:W-:-:S04]  /*7c00*/  @!P2 PLOP3.LUT P0, PT, P1, PT, PT, 0x80, 0x0 ;  /* 0x000000000000a81c */ /* 0x000fc80000f0f070 */
[----:B------:R-:W-:-:S04]  /*7c10*/  ISETP.NE.XOR P1, PT, R20, RZ, P0 ;  /* 0x000000ff1400720c */ /* 0x000fc80000725a70 */
[----:B------:R-:W-:Y:S02]  /*7c20*/  SEL R13, R13, R8, P1 ;  /* 0x000000080d0d7207 */ /* 0x000fe40000800000 */
[----:B------:R-:W-:Y:S02]  /*7c30*/  SEL R9, R9, R6, P1 ;  /* 0x0000000609097207 */ /* 0x000fe40000800000 */
[----:B------:R-:W-:-:S07]  /*7c40*/  PRMT R7, R13, 0x5410, R13 ;  /* 0x000054100d077816 */ /* 0x000fce000000000d */
[----:B------:R-:W-:Y:S05]  /*7c50*/  WARPSYNC.COLLECTIVE R2, `(.L_x_80) ;  /* 0x0000000002087348 */ /* 0x000fea0003c00000 */
[----:B------:R0:W1:Y:S02]  /*7c60*/  SHFL.BFLY P0, R5, R7, R4, R3 ;  /* 0x0c00000407057389 */ /* 0x0000640000000003 */
[----:B01----:R-:W-:Y:S01]  /*7c70*/  ENDCOLLECTIVE ;  /* 0x000000000000791b */ /* 0x003fe20003800000 */
.L_x_80:
[----:B------:R-:W-:Y:S02]  /*7c80*/  IMAD.MOV.U32 R7, RZ, RZ, R9 ;  /* 0x000000ffff077224 */ /* 0x000fe400078e0009 */
[----:B------:R-:W-:-:S07]  /*7c90*/  IMAD.MOV.U32 R8, RZ, RZ, R5 ;  /* 0x000000ffff087224 */ /* 0x000fce00078e0005 */
[----:B------:R-:W-:Y:S05]  /*7ca0*/  WARPSYNC.COLLECTIVE R2, `(.L_x_81) ;  /* 0x0000000002087348 */ /* 0x000fea0003c00000 */
[----:B------:R0:W1:Y:S02]  /*7cb0*/  SHFL.BFLY P0, R5, R7, R4, R3 ;  /* 0x0c00000407057389 */ /* 0x0000640000000003 */
[----:B01----:R-:W-:Y:S01]  /*7cc0*/  ENDCOLLECTIVE ;  /* 0x000000000000791b */ /* 0x003fe20003800000 */
.L_x_81:
        /* <DEDUP_REMOVED lines=14> */
.L_x_82:
[----:B------:R-:W-:Y:S02]  /*7db0*/  IMAD.MOV.U32 R7, RZ, RZ, R9 ;  /* 0x000000ffff077224 */ /* 0x000fe400078e0009 */
[----:B------:R-:W-:-:S07]  /*7dc0*/  IMAD.MOV.U32 R8, RZ, RZ, R5 ;  /* 0x000000ffff087224 */ /* 0x000fce00078e0005 */
[----:B------:R-:W-:Y:S05]  /*7dd0*/  WARPSYNC.COLLECTIVE R2, `(.L_x_83) ;  /* 0x0000000002087348 */ /* 0x000fea0003c00000 */
[----:B------:R0:W1:Y:S02]  /*7de0*/  SHFL.BFLY P0, R5, R7, R4, R3 ;  /* 0x0c00000407057389 */ /* 0x0000640000000003 */
[----:B01----:R-:W-:Y:S01]  /*7df0*/  ENDCOLLECTIVE ;  /* 0x000000000000791b */ /* 0x003fe20003800000 */
.L_x_83:
        /* <DEDUP_REMOVED lines=14> */
.L_x_84:
[----:B------:R-:W-:Y:S02]  /*7ee0*/  IMAD.MOV.U32 R7, RZ, RZ, R9 ;  /* 0x000000ffff077224 */ /* 0x000fe400078e0009 */
[----:B------:R-:W-:-:S07]  /*7ef0*/  IMAD.MOV.U32 R8, RZ, RZ, R5 ;  /* 0x000000ffff087224 */ /* 0x000fce00078e0005 */
[----:B------:R-:W-:Y:S05]  /*7f00*/  WARPSYNC.COLLECTIVE R2, `(.L_x_85) ;  /* 0x0000000002087348 */ /* 0x000fea0003c00000 */
[----:B------:R0:W1:Y:S02]  /*7f10*/  SHFL.BFLY P0, R5, R7, R4, R3 ;  /* 0x0c00000407057389 */ /* 0x0000640000000003 */
[----:B01----:R-:W-:Y:S01]  /*7f20*/  ENDCOLLECTIVE ;  /* 0x000000000000791b */ /* 0x003fe20003800000 */
.L_x_85:
        /* <DEDUP_REMOVED lines=14> */
.L_x_86:
[----:B------:R-:W-:Y:S02]  /*8010*/  IMAD.MOV.U32 R7, RZ, RZ, R6 ;  /* 0x000000ffff077224 */ /* 0x000fe400078e0006 */
[----:B------:R-:W-:-:S07]  /*8020*/  IMAD.MOV.U32 R8, RZ, RZ, R5 ;  /* 0x000000ffff087224 */ /* 0x000fce00078e0005 */
[----:B------:R-:W-:Y:S05]  /*8030*/  WARPSYNC.COLLECTIVE R2, `(.L_x_87) ;  /* 0x0000000002087348 */ /* 0x000fea0003c00000 */
[----:B------:R0:W1:Y:S02]  /*8040*/  SHFL.BFLY P0, R5, R7, R4, R3 ;  /* 0x0c00000407057389 */ /* 0x0000640000000003 */
[----:B01----:R-:W-:Y:S01]  /*8050*/  ENDCOLLECTIVE ;  /* 0x000000000000791b */ /* 0x003fe20003800000 */
.L_x_87:
[----:B------:R-:W-:Y:S01]  /*8060*/  PLOP3.LUT P0, PT, PT, PT, PT, 0x80, 0x0 ;  /* 0x000000000000781c */ /* 0x000fe20003f0f070 */
[----:B------:R-:W-:-:S12]  /*8070*/  BRA `(.L_x_88) ;  /* 0xffffffdc00007947 */ /* 0x000fd8000383ffff */
.L_x_32:
[----:B------:R-:W-:Y:S01]  /*8080*/  BSSY B0, `(.L_x_89) ;  /* 0x0000008000007945 */ /* 0x000fe20003800000 */
[----:B------:R-:W-:Y:S02]  /*8090*/  IMAD.MOV.U32 R12, RZ, RZ, R2 ;  /* 0x000000ffff0c7224 */ /* 0x000fe400078e0002 */
[----:B------:R-:W-:Y:S02]  /*80a0*/  IMAD.MOV.U32 R21, RZ, RZ, R10 ;  /* 0x000000ffff157224 */ /* 0x000fe400078e000a */
[----:B------:R-:W-:Y:S02]  /*80b0*/  IMAD.MOV.U32 R15, RZ, RZ, 0x1f ;  /* 0x0000001fff0f7424 */ /* 0x000fe400078e00ff */
[----:B------:R-:W-:-:S07]  /*80c0*/  IMAD.MOV.U32 R2, RZ, RZ, -0x1 ;  /* 0xffffffffff027424 */ /* 0x000fce00078e00ff */
[----:B------:R-:W-:Y:S05]  /*80d0*/  WARPSYNC.COLLECTIVE R2, `(.L_x_90) ;  /* 0x0000000002087348 */ /* 0x000fea0003c00000 */
[----:B------:R0:W1:Y:S02]  /*80e0*/  SHFL.IDX P0, R15, R12, R21, R15 ;  /* 0x000000150c0f7389 */ /* 0x000064000000000f */
[----:B01----:R-:W-:Y:S01]  /*80f0*/  ENDCOLLECTIVE ;  /* 0x000000000000791b */ /* 0x003fe20003800000 */
.L_x_90:
[----:B------:R-:W-:Y:S05]  /*8100*/  BSYNC B0 ;  /* 0x0000000000007941 */ /* 0x000fea0003800000 */
.L_x_89:
[----:B------:R-:W-:Y:S05]  /*8110*/  BRA `(.L_x_91) ;  /* 0xffffffd800fc7947 */ /* 0x000fea000383ffff */
.L_x_33:
        /* <DEDUP_REMOVED lines=8> */
.L_x_93:
[----:B------:R-:W-:Y:S05]  /*81a0*/  BSYNC B0 ;  /* 0x0000000000007941 */ /* 0x000fea0003800000 */
.L_x_92:
[----:B------:R-:W-:Y:S05]  /*81b0*/  BRA `(.L_x_30) ;  /* 0xffffffd800dc7947 */ /* 0x000fea000383ffff */
.L_x_35:
[----:B------:R-:W-:Y:S01]  /*81c0*/  BSSY B0, `(.L_x_94) ;  /* 0x0000008000007945 */ /* 0x000fe20003800000 */
[----:B------:R-:W-:Y:S02]  /*81d0*/  IMAD.MOV.U32 R7, RZ, RZ, R6 ;  /* 0x000000ffff077224 */ /* 0x000fe400078e0006 */
[----:B------:R-:W-:Y:S02]  /*81e0*/  IMAD.MOV.U32 R4, RZ, RZ, 0x10 ;  /* 0x00000010ff047424 */ /* 0x000fe400078e00ff */
[----:B------:R-:W-:Y:S02]  /*81f0*/  IMAD.MOV.U32 R3, RZ, RZ, 0x1f ;  /* 0x0000001fff037424 */ /* 0x000fe400078e00ff */
[----:B------:R-:W-:-:S07]  /*8200*/  IMAD.MOV.U32 R2, RZ, RZ, -0x1 ;  /* 0xffffffffff027424 */ /* 0x000fce00078e00ff */
[----:B------:R-:W-:Y:S05]  /*8210*/  WARPSYNC.COLLECTIVE R2, `(.L_x_95) ;  /* 0x0000000002087348 */ /* 0x000fea0003c00000 */
[----:B------:R0:W1:Y:S02]  /*8220*/  SHFL.BFLY P0, R5, R7, R4, R3 ;  /* 0x0c00000407057389 */ /* 0x0000640000000003 */
[----:B01----:R-:W-:Y:S01]  /*8230*/  ENDCOLLECTIVE ;  /* 0x000000000000791b */ /* 0x003fe20003800000 */
.L_x_95:
[----:B------:R-:W-:Y:S05]  /*8240*/  BSYNC B0 ;  /* 0x0000000000007941 */ /* 0x000fea0003800000 */
.L_x_94:
[----:B------:R-:W-:Y:S01]  /*8250*/  FADD.FTZ R7, R5, R6 ;  /* 0x0000000605077221 */ /* 0x000fe20000010000 */
[----:B------:R-:W-:Y:S02]  /*8260*/  IMAD.MOV.U32 R4, RZ, RZ, 0x8 ;  /* 0x00000008ff047424 */ /* 0x000fe400078e00ff */
[----:B------:R-:W-:Y:S02]  /*8270*/  IMAD.MOV.U32 R3, RZ, RZ, 0x1f ;  /* 0x0000001fff037424 */ /* 0x000fe400078e00ff */
[----:B------:R-:W-:-:S07]  /*8280*/  IMAD.MOV.U32 R2, RZ, RZ, -0x1 ;  /* 0xffffffffff027424 */ /* 0x000fce00078e00ff */
[----:B------:R-:W-:Y:S05]  /*8290*/  WARPSYNC.COLLECTIVE R2, `(.L_x_96) ;  /* 0x0000000002087348 */ /* 0x000fea0003c00000 */
[----:B------:R0:W1:Y:S02]  /*82a0*/  SHFL.BFLY P0, R5, R7, R4, R3 ;  /* 0x0c00000407057389 */ /* 0x0000640000000003 */
[----:B01----:R-:W-:Y:S01]  /*82b0*/  ENDCOLLECTIVE ;  /* 0x000000000000791b */ /* 0x003fe20003800000 */
.L_x_96:
[----:B------:R-:W-:Y:S02]  /*82c0*/  IMAD.MOV.U32 R4, RZ, RZ, 0x4 ;  /* 0x00000004ff047424 */ /* 0x000fe400078e00ff */
[----:B------:R-:W-:-:S04]  /*82d0*/  FADD.FTZ R8, R7, R5 ;  /* 0x0000000507087221 */ /* 0x000fc80000010000 */
[----:B------:R-:W-:-:S07]  /*82e0*/  IMAD.MOV.U32 R7, RZ, RZ, R8 ;  /* 0x000000ffff077224 */ /* 0x000fce00078e0008 */
[----:B------:R-:W-:Y:S05]  /*82f0*/  WARPSYNC.COLLECTIVE R2, `(.L_x_97) ;  /* 0x0000000002087348 */ /* 0x000fea0003c00000 */
[----:B------:R0:W1:Y:S02]  /*8300*/  SHFL.BFLY P0, R5, R7, R4, R3 ;  /* 0x0c00000407057389 */ /* 0x0000640000000003 */
[----:B01----:R-:W-:Y:S01]  /*8310*/  ENDCOLLECTIVE ;  /* 0x000000000000791b */ /* 0x003fe20003800000 */
.L_x_97:
[----:B------:R-:W-:Y:S02]  /*8320*/  IMAD.MOV.U32 R4, RZ, RZ, 0x2 ;  /* 0x00000002ff047424 */ /* 0x000fe400078e00ff */
[----:B------:R-:W-:-:S04]  /*8330*/  FADD.FTZ R10, R8, R5 ;  /* 0x00000005080a7221 */ /* 0x000fc80000010000 */
[----:B------:R-:W-:-:S07]  /*8340*/  IMAD.MOV.U32 R7, RZ, RZ, R10 ;  /* 0x000000ffff077224 */ /* 0x000fce00078e000a */
[----:B------:R-:W-:Y:S05]  /*8350*/  WARPSYNC.COLLECTIVE R2, `(.L_x_98) ;  /* 0x0000000002087348 */ /* 0x000fea0003c00000 */
[----:B------:R0:W1:Y:S02]  /*8360*/  SHFL.BFLY P0, R5, R7, R4, R3 ;  /* 0x0c00000407057389 */ /* 0x0000640000000003 */
[----:B01----:R-:W-:Y:S01]  /*8370*/  ENDCOLLECTIVE ;  /* 0x000000000000791b */ /* 0x003fe20003800000 */
.L_x_98:
[----:B------:R-:W-:Y:S02]  /*8380*/  IMAD.MOV.U32 R4, RZ, RZ, 0x1 ;  /* 0x00000001ff047424 */ /* 0x000fe400078e00ff */
[----:B------:R-:W-:-:S04]  /*8390*/  FADD.FTZ R11, R10, R5 ;  /* 0x000000050a0b7221 */ /* 0x000fc80000010000 */
[----:B------:R-:W-:-:S07]  /*83a0*/  IMAD.MOV.U32 R7, RZ, RZ, R11 ;  /* 0x000000ffff077224 */ /* 0x000fce00078e000b */
[----:B------:R-:W-:Y:S05]  /*83b0*/  WARPSYNC.COLLECTIVE R2, `(.L_x_99) ;  /* 0x0000000002087348 */ /* 0x000fea0003c00000 */
[----:B------:R0:W1:Y:S02]  /*83c0*/  SHFL.BFLY P0, R5, R7, R4, R3 ;  /* 0x0c00000407057389 */ /* 0x0000640000000003 */
[----:B01----:R-:W-:Y:S01]  /*83d0*/  ENDCOLLECTIVE ;  /* 0x000000000000791b */ /* 0x003fe20003800000 */
.L_x_99:
[----:B------:R-:W-:Y:S05]  /*83e0*/  BRA `(.L_x_100) ;  /* 0xffffffd800d87947 */ /* 0x000fea000383ffff */
.L_x_101:
[----:B------:R-:W-:-:S00]  /*83f0*/  BRA `(.L_x_101) ;  /* 0xfffffffc00fc7947 */ /* 0x000fc0000383ffff */
[----:B------:R-:W-:-:S00]  /*8400*/  NOP ;  /* 0x0000000000007918 */ /* 0x000fc00000000000 */
[----:B------:R-:W-:-:S00]  /*8410*/  NOP ;  /* 0x0000000000007918 */ /* 0x000fc00000000000 */
[----:B------:R-:W-:-:S00]  /*8420*/  NOP ;  /* 0x0000000000007918 */ /* 0x000fc00000000000 */
[----:B------:R-:W-:-:S00]  /*8430*/  NOP ;  /* 0x0000000000007918 */ /* 0x000fc00000000000 */
[----:B------:R-:W-:-:S00]  /*8440*/  NOP ;  /* 0x0000000000007918 */ /* 0x000fc00000000000 */
[----:B------:R-:W-:-:S00]  /*8450*/  NOP ;  /* 0x0000000000007918 */ /* 0x000fc00000000000 */
[----:B------:R-:W-:-:S00]  /*8460*/  NOP ;  /* 0x0000000000007918 */ /* 0x000fc00000000000 */
[----:B------:R-:W-:-:S00]  /*8470*/  NOP ;  /* 0x0000000000007918 */ /* 0x000fc00000000000 */
.L_x_4936:


//--------------------- .text._ZN4vllm3moe44grouped_topk_fused_small_expert_count_kernelI13__nv_bfloat16S2_iLNS0_11ScoringFuncE0ELi128ELb0ELi8EEEvPT_PfPT1_PKT0_llllllbd --------------------------
	.section	.text._ZN4vllm3moe44grouped_topk_fused_small_expert_count_kernelI13__nv_bfloat16S2_iLNS0_11ScoringFuncE0ELi128ELb0ELi8EEEvPT_PfPT1_PKT0_llllllbd,"ax",@progbits
	.align	128
        .global         _ZN4vllm3moe44grouped_topk_fused_small_expert_count_kernelI13__nv_bfloat16S2_iLNS0_11ScoringFuncE0ELi128ELb0ELi8EEEvPT_PfPT1_PKT0_llllllbd
        .type           _ZN4vllm3moe44grouped_topk_fused_small_expert_count_kernelI13__nv_bfloat16S2_iLNS0_11ScoringFuncE0ELi128ELb0ELi8EEEvPT_PfPT1_PKT0_llllllbd,@function
        .size           _ZN4vllm3moe44grouped_topk_fused_small_expert_count_kernelI13__nv_bfloat16S2_iLNS0_11ScoringFuncE0ELi128ELb0ELi8EEEvPT_PfPT1_PKT0_llllllbd,(.L_x_4846 - _ZN4vllm3moe44grouped_topk_fused_small_expert_count_kernelI13__nv_bfloat16S2_iLNS0_11ScoringFuncE0ELi128ELb0ELi8EEEvPT_PfPT1_PKT0_llllllbd)
        .other          _ZN4vllm3moe44grouped_topk_fused_small_expert_count_kernelI13__nv_bfloat16S2_iLNS0_11ScoringFuncE0ELi128ELb0ELi8EEEvPT_PfPT1_PKT0_llllllbd,@"STO_CUDA_ENTRY STV_DEFAULT"
_ZN4vllm3moe44grouped_topk_fused_small_expert_count_kernelI13__nv_bfloat16S2_iLNS0_11ScoringFuncE0ELi128ELb0ELi8EEEvPT_PfPT1_PKT0_llllllbd:
.text._ZN4vllm3moe44grouped_topk_fused_small_expert_count_kernelI13__nv_bfloat16S2_iLNS0_11ScoringFuncE0ELi128ELb0ELi8EEEvPT_PfPT1_PKT0_llllllbd:
[----:B------:R-:W0:Y:S01]  /*0000*/  LDC R1, c[0x0][0x28] ;  /* 0x00000a00ff017b82 */ /* 0x000e220000000800 */
[----:B------:R-:W1:Y:S01]  /*0010*/  S2R R4, SR_TID.X ;  /* 0x0000000000047919 */ /* 0x000e620000002100 */
[----:B------:R-:W-:Y:S01]  /*0020*/  ULDC.64 UR4, c[0x0][0x250] ;  /* 0x0000940000047ab9 */ /* 0x000fe20000000a00 */
[----:B------:R-:W-:Y:S01]  /*0030*/  ULDC.64 UR6, c[0x0][0x208] ;  /* 0x0000820000067ab9 */ /* 0x000fe20000000a00 */
[----:B------:R-:W-:Y:S01]  /*0040*/  ACQBULK ;  /* 0x000000000000782e */ /* 0x000fe20000000000 */
[----:B------:R-:W2:Y:S01]  /*0050*/  S2R R3, SR_CTAID.X ;  /* 0x0000000000037919 */ /* 0x000ea20000002500 */
[----:B0-----:R-:W-:Y:S01]  /*0060*/  VIADD R1, R1, 0xffffffe0 ;  /* 0xffffffe001017836 */ /* 0x001fe20000000000 */
[----:B-1----:R-:W-:-:S04]  /*0070*/  ISETP.GE.U32.AND P0, PT, R4, UR4, PT ;  /* 0x0000000404007c0c */ /* 0x002fc8000bf06070 */
[----:B------:R-:W-:-:S13]  /*0080*/  ISETP.GE.AND.EX P0, PT, RZ, UR5, PT, P0 ;  /* 0x00000005ff007c0c */ /* 0x000fda000bf06300 */
[----:B------:R-:W0:Y:S01]  /*0090*/  @!P0 LDC.64 R8, c[0x0][0x228] ;  /* 0x00008a00ff088b82 */ /* 0x000e220000000a00 */
[----:B------:R-:W-:Y:S02]  /*00a0*/  @!P0 IMAD.MOV.U32 R5, RZ, RZ, RZ ;  /* 0x000000ffff058224 */ /* 0x000fe400078e00ff */
[----:B--2---:R-:W-:-:S05]  /*00b0*/  @!P0 IMAD.WIDE.U32 R6, R3, UR4, R4 ;  /* 0x0000000403068c25 */ /* 0x004fca000f8e0004 */
[----:B------:R-:W1:Y:S01]  /*00c0*/  @!P0 LDC.64 R10, c[0x0][0x210] ;  /* 0x00008400ff0a8b82 */ /* 0x000e620000000a00 */
[----:B------:R-:W-:Y:S01]  /*00d0*/  @!P0 IMAD R0, R3, UR5, R7 ;  /* 0x0000000503008c24 */ /* 0x000fe2000f8e0207 */
[----:B0-----:R-:W-:-:S04]  /*00e0*/  @!P0 LEA R2, P1, R4, R8, 0x1 ;  /* 0x0000000804028211 */ /* 0x001fc800078208ff */
[----:B------:R-:W-:Y:S02]  /*00f0*/  @!P0 LEA.HI.X R3, R4, R9, RZ, 0x1, P1 ;  /* 0x0000000904038211 */ /* 0x000fe400008f0cff */
[----:B-1----:R-:W-:-:S03]  /*0100*/  @!P0 LEA R8, P2, R6, R10, 0x1 ;  /* 0x0000000a06088211 */ /* 0x002fc600078408ff */
[----:B------:R-:W2:Y:S01]  /*0110*/  @!P0 LDG.E.U16 R2, desc[UR6][R2.64] ;  /* 0x0000000602028981 */ /* 0x000ea2000c1e1500 */
[----:B------:R-:W-:-:S05]  /*0120*/  @!P0 LEA.HI.X R9, R6, R11, R0, 0x1, P2 ;  /* 0x0000000b06098211 */ /* 0x000fca00010f0c00 */
[----:B------:R0:W3:Y:S01]  /*0130*/  @!P0 LDG.E.U16 R8, desc[UR6][R8.64] ;  /* 0x0000000608088981 */ /* 0x0000e2000c1e1500 */
[----:B------:R-:W1:Y:S01]  /*0140*/  @!P0 S2R R11, SR_CgaCtaId ;  /* 0x00000000000b8919 */ /* 0x000e620000008800 */
[----:B------:R-:W0:Y:S01]  /*0150*/  @!P0 S2R R13, SR_CgaCtaId ;  /* 0x00000000000d8919 */ /* 0x000e220000008800 */
[----:B------:R-:W-:Y:S02]  /*0160*/  SHF.R.U32.HI R0, RZ, 0x5, R4 ;  /* 0x00000005ff007819 */ /* 0x000fe40000011604 */
[----:B------:R-:W-:-:S04]  /*0170*/  @!P0 MOV R10, 0x400 ;  /* 0x00000400000a8802 */ /* 0x000fc80000000f00 */
[----:B------:R-:W4:Y:S01]  /*0180*/  SHFL.IDX PT, R0, R0, RZ, 0x1f ;  /* 0x00001fff00007589 */ /* 0x000f2200000e0000 */
[----:B------:R-:W-:Y:S01]  /*0190*/  @!P0 MOV R6, 0x400 ;  /* 0x0000040000068802 */ /* 0x000fe20000000f00 */
[----:B------:R-:W-:Y:S02]  /*01a0*/  @!P0 VIADD R10, R10, 0x200 ;  /* 0x000002000a0a8836 */ /* 0x000fe40000000000 */
[----:B------:R-:W-:Y:S01]  /*01b0*/  IMAD.MOV.U32 R7, RZ, RZ, -0x800000 ;  /* 0xff800000ff077424 */ /* 0x000fe200078e00ff */
[----:B-1----:R-:W-:Y:S01]  /*01c0*/  @!P0 LEA R11, R11, R6, 0x18 ;  /* 0x000000060b0b8211 */ /* 0x002fe200078ec0ff */
[----:B------:R-:W-:Y:S01]  /*01d0*/  IMAD.MOV.U32 R6, RZ, RZ, -0x800000 ;  /* 0xff800000ff067424 */ /* 0x000fe200078e00ff */
[----:B0-----:R-:W-:-:S03]  /*01e0*/  @!P0 LEA R9, R13, R10, 0x18 ;  /* 0x0000000a0d098211 */ /* 0x001fc600078ec0ff */
[C---:B------:R-:W-:Y:S02]  /*01f0*/  @!P0 IMAD R11, R4.reuse, 0x4, R11 ;  /* 0x00000004040b8824 */ /* 0x040fe400078e020b */
[----:B------:R-:W-:Y:S02]  /*0200*/  @!P0 IMAD R9, R4, 0x4, R9 ;  /* 0x0000000404098824 */ /* 0x000fe400078e0209 */
[----:B--2---:R-:W-:Y:S02]  /*0210*/  @!P0 IMAD.U32 R7, R2, 0x10000, RZ ;  /* 0x0001000002078824 */ /* 0x004fe400078e00ff */
[----:B---3--:R-:W-:-:S04]  /*0220*/  @!P0 IMAD.U32 R6, R8, 0x10000, RZ ;  /* 0x0001000008068824 */ /* 0x008fc800078e00ff */
[----:B------:R-:W-:Y:S01]  /*0230*/  FADD.FTZ R2, R7, R6 ;  /* 0x0000000607027221 */ /* 0x000fe20000010000 */
[----:B------:R0:W-:Y:S04]  /*0240*/  @!P0 STS [R11], R6 ;  /* 0x000000060b008388 */ /* 0x0001e80000000800 */
[----:B------:R0:W-:Y:S01]  /*0250*/  @!P0 STS [R9], R2 ;  /* 0x0000000209008388 */ /* 0x0001e20000000800 */
[----:B------:R-:W-:Y:S01]  /*0260*/  BAR.SYNC.DEFER_BLOCKING 0x0 ;  /* 0x0000000000007b1d */ /* 0x000fe20000010000 */
[----:B----4-:R-:W-:-:S13]  /*0270*/  ISETP.NE.AND P0, PT, R0, RZ, PT ;  /* 0x000000ff0000720c */ /* 0x010fda0003f05270 */
[----:B0-----:R-:W-:Y:S05]  /*0280*/  @P0 BRA `(.L_x_102) ;  /* 0x0000001000c00947 */ /* 0x001fea0003800000 */
[----:B------:R-:W0:Y:S01]  /*0290*/  S2R R5, SR_CgaCtaId ;  /* 0x0000000000057919 */ /* 0x000e220000008800 */
[----:B------:R-:W-:Y:S01]  /*02a0*/  LOP3.LUT R4, R4, 0x1f, RZ, 0xc0, !PT ;  /* 0x0000001f04047812 */ /* 0x000fe200078ec0ff */
[----:B------:R-:W-:Y:S01]  /*02b0*/  IMAD.MOV.U32 R8, RZ, RZ, -0x800000 ;  /* 0xff800000ff087424 */ /* 0x000fe200078e00ff */
[----:B------:R-:W-:Y:S01]  /*02c0*/  MOV R6, 0x400 ;  /* 0x0000040000067802 */ /* 0x000fe20000000f00 */
[----:B------:R-:W-:Y:S01]  /*02d0*/  IMAD.MOV.U32 R12, RZ, RZ, -0x1 ;  /* 0xffffffffff0c7424 */ /* 0x000fe200078e00ff */
[C---:B------:R-:W-:Y:S02]  /*02e0*/  LOP3.LUT R0, R4.reuse, 0x20, RZ, 0xfc, !PT ;  /* 0x0000002004007812 */ /* 0x040fe400078efcff */
[----:B------:R-:W-:Y:S02]  /*02f0*/  ISETP.GE.U32.AND P0, PT, R4, UR4, PT ;  /* 0x0000000404007c0c */ /* 0x000fe4000bf06070 */
[----:B------:R-:W-:Y:S01]  /*0300*/  ISETP.GE.U32.AND P1, PT, R0, UR4, PT ;  /* 0x0000000400007c0c */ /* 0x000fe2000bf26070 */
[----:B------:R-:W-:Y:S01]  /*0310*/  VIADD R0, R6, 0x200 ;  /* 0x0000020006007836 */ /* 0x000fe20000000000 */
[----:B------:R-:W-:-:S02]  /*0320*/  LOP3.LUT R2, R4, 0x40, RZ, 0xfc, !PT ;  /* 0x0000004004027812 */ /* 0x000fc400078efcff */
[----:B------:R-:W-:Y:S02]  /*0330*/  ISETP.GE.AND.EX P0, PT, RZ, UR5, PT, P0 ;  /* 0x00000005ff007c0c */ /* 0x000fe4000bf06300 */
[----:B------:R-:W-:Y:S01]  /*0340*/  ISETP.GE.U32.AND P2, PT, R2, UR4, PT ;  /* 0x0000000402007c0c */ /* 0x000fe2000bf46070 */
[----:B------:R-:W-:Y:S01]  /*0350*/  IMAD.MOV.U32 R2, RZ, RZ, -0x800000 ;  /* 0xff800000ff027424 */ /* 0x000fe200078e00ff */
[C---:B------:R-:W-:Y:S02]  /*0360*/  LOP3.LUT R3, R4.reuse, 0x60, RZ, 0xfc, !PT ;  /* 0x0000006004037812 */ /* 0x040fe400078efcff */
[----:B------:R-:W-:Y:S02]  /*0370*/  ISETP.GE.AND.EX P1, PT, RZ, UR5, PT, P1 ;  /* 0x00000005ff007c0c */ /* 0x000fe4000bf26310 */
[----:B------:R-:W-:Y:S02]  /*0380*/  ISETP.GE.AND.EX P2, PT, RZ, UR5, PT, P2 ;  /* 0x00000005ff007c0c */ /* 0x000fe4000bf46320 */
[----:B------:R-:W-:Y:S01]  /*0390*/  ISETP.GE.U32.AND P3, PT, R3, UR4, PT ;  /* 0x0000000403007c0c */ /* 0x000fe2000bf66070 */
[----:B------:R-:W-:Y:S01]  /*03a0*/  IMAD.MOV.U32 R3, RZ, RZ, -0x800000 ;  /* 0xff800000ff037424 */ /* 0x000fe200078e00ff */
[----:B------:R-:W-:-:S02]  /*03b0*/  IADD3 R13, -R4, 0xffbf, RZ ;  /* 0x0000ffbf040d7810 */ /* 0x000fc40007ffe1ff */
[----:B------:R-:W-:Y:S02]  /*03c0*/  ISETP.GE.AND.EX P3, PT, RZ, UR5, PT, P3 ;  /* 0x00000005ff007c0c */ /* 0x000fe4000bf66330 */
[----:B0-----:R-:W-:-:S05]  /*03d0*/  LEA R7, R5, R0, 0x18 ;  /* 0x0000000005077211 */ /* 0x001fca00078ec0ff */
[----:B------:R-:W-:Y:S02]  /*03e0*/  IMAD R0, R4, 0x4, R7 ;  /* 0x0000000404007824 */ /* 0x000fe400078e0207 */
[----:B------:R-:W-:-:S03]  /*03f0*/  IMAD.MOV.U32 R7, RZ, RZ, -0x800000 ;  /* 0xff800000ff077424 */ /* 0x000fc600078e00ff */
[----:B------:R-:W0:Y:S04]  /*0400*/  @!P0 LDS R3, [R0] ;  /* 0x0000000000038984 */ /* 0x000e280000000800 */
[----:B------:R-:W1:Y:S04]  /*0410*/  @!P1 LDS R2, [R0+0x80] ;  /* 0x0000800000029984 */ /* 0x000e680000000800 */
[----:B------:R-:W2:Y:S04]  /*0420*/  @!P2 LDS R8, [R0+0x100] ;  /* 0x000100000008a984 */ /* 0x000ea80000000800 */
[----:B------:R3:W4:Y:S02]  /*0430*/  @!P3 LDS R7, [R0+0x180] ;  /* 0x000180000007b984 */ /* 0x0007240000000800 */
[----:B---3--:R-:W-:-:S02]  /*0440*/  IADD3 R0, -R4, 0xff9f, RZ ;  /* 0x0000ff9f04007810 */ /* 0x008fc40007ffe1ff */
[----:B0-----:R-:W-:Y:S02]  /*0450*/  ISETP.GE.AND P0, PT, R3, RZ, PT ;  /* 0x000000ff0300720c */ /* 0x001fe40003f06270 */
[----:B-1----:R-:W-:Y:S02]  /*0460*/  ISETP.GE.AND P1, PT, R2, RZ, PT ;  /* 0x000000ff0200720c */ /* 0x002fe40003f26270 */
[----:B------:R-:W-:Y:S02]  /*0470*/  SEL R10, R12, 0x80000000, !P0 ;  /* 0x800000000c0a7807 */ /* 0x000fe40004000000 */
[----:B--2---:R-:W-:Y:S02]  /*0480*/  ISETP.GE.AND P0, PT, R8, RZ, PT ;  /* 0x000000ff0800720c */ /* 0x004fe40003f06270 */
[----:B------:R-:W-:Y:S02]  /*0490*/  SEL R9, R12, 0x80000000, !P1 ;  /* 0x800000000c097807 */ /* 0x000fe40004800000 */
[----:B------:R-:W-:-:S02]  /*04a0*/  LOP3.LUT R10, R10, R3, RZ, 0x3c, !PT ;  /* 0x000000030a0a7212 */ /* 0x000fc400078e3cff */
[----:B------:R-:W-:Y:S02]  /*04b0*/  SEL R3, R12, 0x80000000, !P0 ;  /* 0x800000000c037807 */ /* 0x000fe40004000000 */
[----:B----4-:R-:W-:Y:S02]  /*04c0*/  ISETP.GE.AND P0, PT, R7, RZ, PT ;  /* 0x000000ff0700720c */ /* 0x010fe40003f06270 */
[----:B------:R-:W-:Y:S02]  /*04d0*/  LOP3.LUT R9, R9, R2, RZ, 0x3c, !PT ;  /* 0x0000000209097212 */ /* 0x000fe400078e3cff */
[C---:B------:R-:W-:Y:S02]  /*04e0*/  LOP3.LUT R2, R4.reuse, 0xffff, RZ, 0x3c, !PT ;  /* 0x0000ffff04027812 */ /* 0x040fe400078e3cff */
[----:B------:R-:W-:Y:S02]  /*04f0*/  LOP3.LUT R11, R3, R8, RZ, 0x3c, !PT ;  /* 0x00000008030b7212 */ /* 0x000fe400078e3cff */
[----:B------:R-:W-:-:S02]  /*0500*/  IADD3 R3, -R4, 0xffdf, RZ ;  /* 0x0000ffdf04037810 */ /* 0x000fc40007ffe1ff */
[----:B------:R-:W-:Y:S02]  /*0510*/  SEL R8, R12, 0x80000000, !P0 ;  /* 0x800000000c087807 */ /* 0x000fe40004000000 */
[CC--:B------:R-:W-:Y:S02]  /*0520*/  ISETP.LT.U32.AND P0, PT, R2.reuse, R13.reuse, PT ;  /* 0x0000000d0200720c */ /* 0x0c0fe40003f01070 */
[----:B------:R-:W-:Y:S02]  /*0530*/  ISETP.GT.U32.AND P1, PT, R2, R13, PT ;  /* 0x0000000d0200720c */ /* 0x000fe40003f24070 */
[----:B------:R-:W-:Y:S02]  /*0540*/  LOP3.LUT R8, R8, R7, RZ, 0x3c, !PT ;  /* 0x0000000708087212 */ /* 0x000fe400078e3cff */
[CC--:B------:R-:W-:Y:S01]  /*0550*/  ISETP.GT.U32.AND P3, PT, R3.reuse, R0.reuse, PT ;  /* 0x000000000300720c */ /* 0x0c0fe20003f64070 */
[----:B------:R-:W0:Y:S01]  /*0560*/  LDC R7, c[0x0][0x248] ;  /* 0x00009200ff077b82 */ /* 0x000e220000000800 */
[----:B------:R-:W-:-:S02]  /*0570*/  ISETP.LT.U32.AND P2, PT, R3, R0, PT ;  /* 0x000000000300720c */ /* 0x000fc40003f41070 */
[CC--:B------:R-:W-:Y:S02]  /*0580*/  ISETP.LT.U32.AND.EX P0, PT, R10.reuse, R11.reuse, PT, P0 ;  /* 0x0000000b0a00720c */ /* 0x0c0fe40003f01100 */
[----:B------:R-:W-:Y:S02]  /*0590*/  ISETP.GT.U32.AND.EX P1, PT, R10, R11, PT, P1 ;  /* 0x0000000b0a00720c */ /* 0x000fe40003f24110 */
[CC--:B------:R-:W-:Y:S02]  /*05a0*/  ISETP.GT.U32.AND.EX P3, PT, R9.reuse, R8.reuse, PT, P3 ;  /* 0x000000080900720c */ /* 0x0c0fe40003f64130 */
[----:B------:R-:W-:Y:S02]  /*05b0*/  ISETP.LT.U32.AND.EX P2, PT, R9, R8, PT, P2 ;  /* 0x000000080900720c */ /* 0x000fe40003f41120 */
[CC--:B------:R-:W-:Y:S02]  /*05c0*/  SEL R19, R2.reuse, R13.reuse, P0 ;  /* 0x0000000d02137207 */ /* 0x0c0fe40000000000 */
[----:B------:R-:W-:-:S02]  /*05d0*/  SEL R2, R2, R13, P1 ;  /* 0x0000000d02027207 */ /* 0x000fc40000800000 */
[CC--:B------:R-:W-:Y:S02]  /*05e0*/  SEL R17, R3.reuse, R0.reuse, P3 ;  /* 0x0000000003117207 */ /* 0x0c0fe40001800000 */
[----:B------:R-:W-:Y:S02]  /*05f0*/  SEL R12, R3, R0, P2 ;  /* 0x00000000030c7207 */ /* 0x000fe40001000000 */
[CC--:B------:R-:W-:Y:S02]  /*0600*/  SEL R16, R10.reuse, R11.reuse, P0 ;  /* 0x0000000b0a107207 */ /* 0x0c0fe40000000000 */
[----:B------:R-:W-:Y:S02]  /*0610*/  SEL R13, R10, R11, P1 ;  /* 0x0000000b0a0d7207 */ /* 0x000fe40000800000 */
[CC--:B------:R-:W-:Y:S02]  /*0620*/  SEL R11, R9.reuse, R8.reuse, P2 ;  /* 0x00000008090b7207 */ /* 0x0c0fe40001000000 */
[----:B------:R-:W-:-:S02]  /*0630*/  SEL R8, R9, R8, P3 ;  /* 0x0000000809087207 */ /* 0x000fc40001800000 */
[CC--:B------:R-:W-:Y:S02]  /*0640*/  ISETP.LT.U32.AND P0, PT, R2.reuse, R17.reuse, PT ;  /* 0x000000110200720c */ /* 0x0c0fe40003f01070 */
[----:B------:R-:W-:Y:S02]  /*0650*/  ISETP.GT.U32.AND P3, PT, R19, R12, PT ;  /* 0x0000000c1300720c */ /* 0x000fe40003f64070 */
[----:B------:R-:W-:Y:S02]  /*0660*/  ISETP.GT.U32.AND P1, PT, R2, R17, PT ;  /* 0x000000110200720c */ /* 0x000fe40003f24070 */
[CC--:B------:R-:W-:Y:S02]  /*0670*/  ISETP.LT.U32.AND.EX P0, PT, R13.reuse, R8.reuse, PT, P0 ;  /* 0x000000080d00720c */ /* 0x0c0fe40003f01100 */
[----:B------:R-:W-:Y:S02]  /*0680*/  ISETP.GT.U32.AND.EX P3, PT, R16, R11, PT, P3 ;  /* 0x0000000b1000720c */ /* 0x000fe40003f64130 */
[----:B------:R-:W-:-:S02]  /*0690*/  ISETP.GT.U32.AND.EX P1, PT, R13, R8, PT, P1 ;  /* 0x000000080d00720c */ /* 0x000fc40003f24110 */
[CC--:B------:R-:W-:Y:S02]  /*06a0*/  SEL R3, R2.reuse, R17.reuse, P0 ;  /* 0x0000001102037207 */ /* 0x0c0fe40000000000 */
[----:B------:R-:W-:Y:S02]  /*06b0*/  SEL R14, R19, R12, P3 ;  /* 0x0000000c130e7207 */ /* 0x000fe40001800000 */
[----:B------:R-:W-:Y:S02]  /*06c0*/  SEL R17, R2, R17, P1 ;  /* 0x0000001102117207 */ /* 0x000fe40000800000 */
[----:B------:R-:W-:Y:S02]  /*06d0*/  SEL R15, R16, R11, P3 ;  /* 0x0000000b100f7207 */ /* 0x000fe40001800000 */
[----:B------:R-:W-:Y:S02]  /*06e0*/  SEL R2, R13, R8, P0 ;  /* 0x000000080d027207 */ /* 0x000fe40000000000 */
[----:B------:R-:W-:-:S02]  /*06f0*/  ISETP.GT.U32.AND P3, PT, R3, R14, PT ;  /* 0x0000000e0300720c */ /* 0x000fc40003f64070 */
[----:B------:R-:W-:Y:S02]  /*0700*/  SEL R18, R13, R8, P1 ;  /* 0x000000080d127207 */ /* 0x000fe40000800000 */
[CC--:B------:R-:W-:Y:S02]  /*0710*/  ISETP.GT.U32.AND.EX P1, PT, R2.reuse, R15.reuse, PT, P3 ;  /* 0x0000000f0200720c */ /* 0x0c0fe40003f24130 */
[----:B0-----:R-:W-:Y:S02]  /*0720*/  ISETP.GE.AND P3, PT, R7, 0x1, PT ;  /* 0x000000010700780c */ /* 0x001fe40003f66270 */
[----:B------:R-:W-:Y:S02]  /*0730*/  ISETP.LT.U32.AND P0, PT, R3, R14, PT ;  /* 0x0000000e0300720c */ /* 0x000fe40003f01070 */
[----:B------:R-:W-:Y:S02]  /*0740*/  ISETP.LT.U32.AND P2, PT, R19, R12, PT ;  /* 0x0000000c1300720c */ /* 0x000fe40003f41070 */
[----:B------:R-:W-:-:S02]  /*0750*/  ISETP.LT.U32.AND.EX P0, PT, R2, R15, PT, P0 ;  /* 0x0000000f0200720c */ /* 0x000fc40003f01100 */
[----:B------:R-:W-:Y:S02]  /*0760*/  ISETP.LT.U32.AND.EX P2, PT, R16, R11, PT, P2 ;  /* 0x0000000b1000720c */ /* 0x000fe40003f41120 */
[----:B------:R-:W-:Y:S02]  /*0770*/  SEL R9, R3, R14, P0 ;  /* 0x0000000e03097207 */ /* 0x000fe40000000000 */
[----:B------:R-:W-:Y:S02]  /*0780*/  SEL R8, R2, R15, P0 ;  /* 0x0000000f02087207 */ /* 0x000fe40000000000 */
[----:B------:R-:W-:Y:S02]  /*0790*/  SEL R12, R19, R12, P2 ;  /* 0x0000000c130c7207 */ /* 0x000fe40001000000 */
[----:B------:R-:W-:Y:S02]  /*07a0*/  SEL R11, R16, R11, P2 ;  /* 0x0000000b100b7207 */ /* 0x000fe40001000000 */
[----:B------:R-:W-:-:S02]  /*07b0*/  SEL R14, R3, R14, P1 ;  /* 0x0000000e030e7207 */ /* 0x000fc40000800000 */
[----:B------:R-:W-:Y:S01]  /*07c0*/  SEL R15, R2, R15, P1 ;  /* 0x0000000f020f7207 */ /* 0x000fe20000800000 */
[----:B------:R-:W-:Y:S06]  /*07d0*/  @!P3 BRA `(.L_x_103) ;  /* 0x000000080028b947 */ /* 0x000fec0003800000 */
[C---:B------:R-:W-:Y:S01]  /*07e0*/  ISETP.NE.AND P0, PT, R7.reuse, 0x1, PT ;  /* 0x000000010700780c */ /* 0x040fe20003f05270 */
[----:B------:R-:W-:Y:S01]  /*07f0*/  IMAD.MOV.U32 R20, RZ, RZ, RZ ;  /* 0x000000ffff147224 */ /* 0x000fe200078e00ff */
[----:B------:R-:W-:Y:S01]  /*0800*/  LOP3.LUT P2, RZ, R7, 0x1, RZ, 0xc0, !PT ;  /* 0x0000000107ff7812 */ /* 0x000fe2000784c0ff */
[----:B------:R-:W-:Y:S02]  /*0810*/  IMAD.MOV.U32 R16, RZ, RZ, RZ ;  /* 0x000000ffff107224 */ /* 0x000fe400078e00ff */
[----:B------:R-:W-:-:S08]  /*0820*/  IMAD.MOV.U32 R10, RZ, RZ, RZ ;  /* 0x000000ffff0a7224 */ /* 0x000fd000078e00ff */
[----:B------:R-:W-:Y:S05]  /*0830*/  @!P0 BRA `(.L_x_104) ;  /* 0x0000000400788947 */ /* 0x000fea0003800000 */
[C---:B------:R-:W-:Y:S01]  /*0840*/  LOP3.LUT R2, R7.reuse, 0x1, RZ, 0xc0, !PT ;  /* 0x0000000107027812 */ /* 0x040fe200078ec0ff */
[----:B------:R-:W-:Y:S02]  /*0850*/  IMAD.MOV.U32 R20, RZ, RZ, RZ ;  /* 0x000000ffff147224 */ /* 0x000fe400078e00ff */
[----:B------:R-:W-:Y:S02]  /*0860*/  IMAD.MOV.U32 R16, RZ, RZ, RZ ;  /* 0x000000ffff107224 */ /* 0x000fe400078e00ff */
[----:B------:R-:W-:Y:S02]  /*0870*/  IMAD.MOV.U32 R10, RZ, RZ, RZ ;  /* 0x000000ffff0a7224 */ /* 0x000fe400078e00ff */
[----:B------:R-:W-:-:S07]  /*0880*/  IMAD.IADD R13, R7, 0x1, -R2 ;  /* 0x00000001070d7824 */ /* 0x000fce00078e0a02 */
.L_x_105:
[----:B------:R-:W-:Y:S01]  /*0890*/  ISETP.NE.U32.AND P0, PT, R20, R17, PT ;  /* 0x000000111400720c */ /* 0x000fe20003f05070 */
[----:B------:R-:W-:-:S03]  /*08a0*/  VIADD R13, R13, 0xfffffffe ;  /* 0xfffffffe0d0d7836 */ /* 0x000fc60000000000 */
[----:B------:R-:W-:Y:S02]  /*08b0*/  ISETP.NE.AND.EX P0, PT, R16, R18, PT, P0 ;  /* 0x000000121000720c */ /* 0x000fe40003f05300 */
[----:B------:R-:W-:Y:S02]  /*08c0*/  ISETP.NE.AND P4, PT, R13, RZ, PT ;  /* 0x000000ff0d00720c */ /* 0x000fe40003f85270 */
[----:B------:R-:W-:-:S04]  /*08d0*/  ISETP.NE.AND P0, PT, R10, RZ, !P0 ;  /* 0x000000ff0a00720c */ /* 0x000fc80004705270 */
[----:B0-----:R-:W-:Y:S02]  /*08e0*/  SEL R3, R14, R17, P0 ;  /* 0x000000110e037207 */ /* 0x001fe40000000000 */
[----:B------:R-:W-:Y:S02]  /*08f0*/  SEL R2, R15, R18, P0 ;  /* 0x000000120f027207 */ /* 0x000fe40000000000 */
[----:B------:R-:W-:Y:S01]  /*0900*/  SEL R14, R9, R14, P0 ;  /* 0x0000000e090e7207 */ /* 0x000fe20000000000 */
[----:B------:R-:W0:Y:S01]  /*0910*/  SHFL.BFLY PT, R16, R3, 0x10, 0x1f ;  /* 0x0e001f0003107f89 */ /* 0x000e2200000e0000 */
[----:B------:R-:W-:Y:S02]  /*0920*/  SEL R15, R8, R15, P0 ;  /* 0x0000000f080f7207 */ /* 0x000fe40000000000 */
[----:B------:R-:W-:Y:S01]  /*0930*/  SEL R8, R11, R8, P0 ;  /* 0x000000080b087207 */ /* 0x000fe20000000000 */
[----:B------:R-:W1:Y:S01]  /*0940*/  SHFL.BFLY PT, R17, R2, 0x10, 0x1f ;  /* 0x0e001f0002117f89 */ /* 0x000e6200000e0000 */
[----:B------:R-:W-:-:S02]  /*0950*/  SEL R9, R12, R9, P0 ;  /* 0x000000090c097207 */ /* 0x000fc40000000000 */
[----:B------:R-:W-:Y:S02]  /*0960*/  SEL R11, R11, 0x7fffff, !P0 ;  /* 0x007fffff0b0b7807 */ /* 0x000fe40004000000 */
[----:B0-----:R-:W-:-:S04]  /*0970*/  ISETP.GT.U32.AND P1, PT, R3, R16, PT ;  /* 0x000000100300720c */ /* 0x001fc80003f24070 */
[----:B-1----:R-:W-:-:S04]  /*0980*/  ISETP.GT.U32.AND.EX P1, PT, R2, R17, PT, P1 ;  /* 0x000000110200720c */ /* 0x002fc80003f24110 */
[----:B------:R-:W-:Y:S02]  /*0990*/  SEL R22, R3, R16, P1 ;  /* 0x0000001003167207 */ /* 0x000fe40000800000 */
[----:B------:R-:W-:-:S03]  /*09a0*/  SEL R19, R2, R17, P1 ;  /* 0x0000001102137207 */ /* 0x000fc60000800000 */
[----:B------:R-:W0:Y:S04]  /*09b0*/  SHFL.BFLY PT, R17, R22, 0x8, 0x1f ;  /* 0x0d001f0016117f89 */ /* 0x000e2800000e0000 */
[----:B------:R-:W1:Y:S01]  /*09c0*/  SHFL.BFLY PT, R16, R19, 0x8, 0x1f ;  /* 0x0d001f0013107f89 */ /* 0x000e6200000e0000 */
        /* <DEDUP_REMOVED lines=21> */
[----:B------:R-:W-:Y:S02]  /*0b20*/  SEL R17, R20, R17, P1 ;  /* 0x0000001114117207 */ /* 0x000fe40000800000 */
[----:B------:R-:W-:-:S04]  /*0b30*/  ISETP.NE.U32.AND P1, PT, R16, R3, PT ;  /* 0x000000031000720c */ /* 0x000fc80003f25070 */
[----:B------:R-:W-:-:S04]  /*0b40*/  ISETP.NE.AND.EX P1, PT, R17, R2, PT, P1 ;  /* 0x000000021100720c */ /* 0x000fc80003f25310 */
[----:B------:R-:W-:Y:S02]  /*0b50*/  SEL R17, R14, R3, !P1 ;  /* 0x000000030e117207 */ /* 0x000fe40004800000 */
[----:B------:R-:W-:Y:S02]  /*0b60*/  SEL R18, R15, R2, !P1 ;  /* 0x000000020f127207 */ /* 0x000fe40004800000 */
[----:B------:R-:W-:Y:S01]  /*0b70*/  SEL R15, R8, R15, !P1 ;  /* 0x0000000f080f7207 */ /* 0x000fe20004800000 */
[----:B------:R-:W0:Y:S01]  /*0b80*/  SHFL.BFLY PT, R2, R17, 0x10, 0x1f ;  /* 0x0e001f0011027f89 */ /* 0x000e2200000e0000 */
[----:B------:R-:W-:Y:S02]  /*0b90*/  SEL R14, R9, R14, !P1 ;  /* 0x0000000e090e7207 */ /* 0x000fe40004800000 */
[C---:B------:R-:W-:Y:S01]  /*0ba0*/  SEL R8, R11.reuse, R8, !P1 ;  /* 0x000000080b087207 */ /* 0x040fe20004800000 */
[----:B------:R-:W1:Y:S01]  /*0bb0*/  SHFL.BFLY PT, R3, R18, 0x10, 0x1f ;  /* 0x0e001f0012037f89 */ /* 0x000e6200000e0000 */
[----:B------:R-:W-:-:S02]  /*0bc0*/  SEL R11, R11, 0x7fffff, P1 ;  /* 0x007fffff0b0b7807 */ /* 0x000fc40000800000 */
        /* <DEDUP_REMOVED lines=15> */
[----:B------:R-:W-:Y:S01]  /*0cc0*/  SEL R25, R19, R2, P3 ;  /* 0x0000000213197207 */ /* 0x000fe20001800000 */
[C---:B------:R-:W-:Y:S02]  /*0cd0*/  IMAD R19, R10.reuse, 0x4, R1 ;  /* 0x000000040a137824 */ /* 0x040fe400078e0201 */
[----:B------:R-:W0:Y:S01]  /*0ce0*/  SHFL.BFLY PT, R3, R24, 0x2, 0x1f ;  /* 0x0c401f0018037f89 */ /* 0x000e2200000e0000 */
[----:B------:R-:W-:-:S03]  /*0cf0*/  VIADD R10, R10, 0x2 ;  /* 0x000000020a0a7836 */ /* 0x000fc60000000000 */
[----:B------:R-:W1:Y:S01]  /*0d00*/  SHFL.BFLY PT, R2, R25, 0x2, 0x1f ;  /* 0x0c401f0019027f89 */ /* 0x000e6200000e0000 */
[----:B0-----:R-:W-:-:S04]  /*0d10*/  ISETP.GT.U32.AND P3, PT, R24, R3, PT ;  /* 0x000000031800720c */ /* 0x001fc80003f64070 */
[----:B-1----:R-:W-:-:S04]  /*0d20*/  ISETP.GT.U32.AND.EX P3, PT, R25, R2, PT, P3 ;  /* 0x000000021900720c */ /* 0x002fc80003f64130 */
[----:B------:R-:W-:Y:S02]  /*0d30*/  SEL R23, R24, R3, P3 ;  /* 0x0000000318177207 */ /* 0x000fe40001800000 */
[----:B------:R-:W-:Y:S02]  /*0d40*/  SEL R22, R25, R2, P3 ;  /* 0x0000000219167207 */ /* 0x000fe40001800000 */
[----:B------:R-:W-:Y:S01]  /*0d50*/  LOP3.LUT R2, R16, 0xffff, RZ, 0xc, !PT ;  /* 0x0000ffff10027812 */ /* 0x000fe200078e0cff */
[----:B------:R-:W0:Y:S04]  /*0d60*/  SHFL.BFLY PT, R20, R23, 0x1, 0x1f ;  /* 0x0c201f0017147f89 */ /* 0x000e2800000e0000 */
[----:B------:R-:W1:Y:S01]  /*0d70*/  SHFL.BFLY PT, R21, R22, 0x1, 0x1f ;  /* 0x0c201f0016157f89 */ /* 0x000e6200000e0000 */
[----:B0-----:R-:W-:-:S04]  /*0d80*/  ISETP.GT.U32.AND P3, PT, R23, R20, PT ;  /* 0x000000141700720c */ /* 0x001fc80003f64070 */
[----:B-1----:R-:W-:-:S04]  /*0d90*/  ISETP.GT.U32.AND.EX P3, PT, R22, R21, PT, P3 ;  /* 0x000000151600720c */ /* 0x002fc80003f64130 */
[----:B------:R-:W-:Y:S02]  /*0da0*/  SEL R20, R23, R20, P3 ;  /* 0x0000001417147207 */ /* 0x000fe40001800000 */
[----:B------:R-:W-:Y:S02]  /*0db0*/  SEL R16, R22, R21, P3 ;  /* 0x0000001516107207 */ /* 0x000fe40001800000 */
[----:B------:R-:W-:Y:S02]  /*0dc0*/  LOP3.LUT R3, R20, 0xffff, RZ, 0xc, !PT ;  /* 0x0000ffff14037812 */ /* 0x000fe400078e0cff */
[----:B------:R-:W-:-:S03]  /*0dd0*/  SEL R21, R0, R12, P0 ;  /* 0x0000000c00157207 */ /* 0x000fc60000000000 */
[----:B------:R0:W-:Y:S01]  /*0de0*/  STL.64 [R19], R2 ;  /* 0x0000000213007387 */ /* 0x0001e20000100a00 */
[----:B------:R-:W-:Y:S02]  /*0df0*/  SEL R9, R21, R9, !P1 ;  /* 0x0000000915097207 */ /* 0x000fe40004800000 */
[----:B------:R-:W-:Y:S01]  /*0e00*/  SEL R12, R0, R21, !P1 ;  /* 0x00000015000c7207 */ /* 0x000fe20004800000 */
[----:B------:R-:W-:Y:S06]  /*0e10*/  @P4 BRA `(.L_x_105) ;  /* 0xfffffff8009c4947 */ /* 0x000fec000383ffff */
.L_x_104:
[----:B------:R-:W-:Y:S05]  /*0e20*/  @!P2 BRA `(.L_x_103) ;  /* 0x000000000094a947 */ /* 0x000fea0003800000 */
[----:B------:R-:W-:-:S04]  /*0e30*/  ISETP.NE.U32.AND P0, PT, R20, R17, PT ;  /* 0x000000111400720c */ /* 0x000fc80003f05070 */
[----:B------:R-:W-:-:S04]  /*0e40*/  ISETP.NE.AND.EX P0, PT, R16, R18, PT, P0 ;  /* 0x000000121000720c */ /* 0x000fc80003f05300 */
[C---:B------:R-:W-:Y:S01]  /*0e50*/  ISETP.NE.AND P0, PT, R10.reuse, RZ, !P0 ;  /* 0x000000ff0a00720c */ /* 0x040fe20004705270 */
[----:B------:R-:W-:-:S03]  /*0e60*/  IMAD R10, R10, 0x4, R1 ;  /* 0x000000040a0a7824 */ /* 0x000fc600078e0201 */
[----:B------:R-:W-:Y:S02]  /*0e70*/  SEL R17, R14, R17, P0 ;  /* 0x000000110e117207 */ /* 0x000fe40000000000 */
[----:B------:R-:W-:-:S03]  /*0e80*/  SEL R15, R15, R18, P0 ;  /* 0x000000120f0f7207 */ /* 0x000fc60000000000 */
[----:B0-----:R-:W0:Y:S04]  /*0e90*/  SHFL.BFLY PT, R2, R17, 0x10, 0x1f ;  /* 0x0e001f0011027f89 */ /* 0x001e2800000e0000 */
        /* <DEDUP_REMOVED lines=27> */
[----:B------:R-:W-:-:S04]  /*1050*/  SEL R3, R9, R2, P0 ;  /* 0x0000000209037207 */ /* 0x000fc80000000000 */
[----:B------:R-:W-:-:S05]  /*1060*/  LOP3.LUT R3, R3, 0xffff, RZ, 0xc, !PT ;  /* 0x0000ffff03037812 */ /* 0x000fca00078e0cff */
[----:B------:R1:W-:Y:S02]  /*1070*/  STL [R10], R3 ;  /* 0x000000030a007387 */ /* 0x0003e40000100800 */
.L_x_103:
[----:B------:R-:W-:Y:S01]  /*1080*/  ISETP.GE.U32.AND P0, PT, R4, R7, PT ;  /* 0x000000070400720c */ /* 0x000fe20003f06070 */
[----:B------:R-:W-:Y:S01]  /*1090*/  ULDC UR4, c[0x0][0x24c] ;  /* 0x0000930000047ab9 */ /* 0x000fe20000000800 */
[----:B------:R-:W-:Y:S02]  /*10a0*/  IMAD.MOV.U32 R0, RZ, RZ, 0x7f ;  /* 0x0000007fff007424 */ /* 0x000fe400078e00ff */
[----:B------:R-:W-:Y:S01]  /*10b0*/  ISETP.GE.AND.EX P0, PT, RZ, UR4, PT, P0 ;  /* 0x00000004ff007c0c */ /* 0x000fe2000bf06300 */
[----:B------:R-:W-:-:S12]  /*10c0*/  ULDC.64 UR4, c[0x0][0x268] ;  /* 0x00009a0000047ab9 */ /* 0x000fd80000000a00 */
[----:B------:R-:W-:-:S05]  /*10d0*/  @!P0 IMAD R7, R4, 0x4, R1 ;  /* 0x0000000404078824 */ /* 0x000fca00078e0201 */
[----:B------:R-:W2:Y:S01]  /*10e0*/  @!P0 LDL R0, [R7] ;  /* 0x0000000007008983 */ /* 0x000ea20000100800 */
[----:B------:R-:W-:Y:S01]  /*10f0*/  @!P0 LEA R9, R5, R6, 0x18 ;  /* 0x0000000605098211 */ /* 0x000fe200078ec0ff */
[----:B------:R-:W-:Y:S01]  /*1100*/  IMAD.MOV.U32 R6, RZ, RZ, RZ ;  /* 0x000000ffff067224 */ /* 0x000fe200078e00ff */
[----:B------:R-:W-:Y:S01]  /*1110*/  UMOV UR8, 0xf0000000 ;  /* 0xf000000000087882 */ /* 0x000fe20000000000 */
[----:B------:R-:W-:Y:S02]  /*1120*/  UMOV UR9, 0x380fffff ;  /* 0x380fffff00097882 */ /* 0x000fe40000000000 */
[----:B--2---:R-:W-:-:S05]  /*1130*/  @!P0 IMAD R9, R0, 0x4, R9 ;  /* 0x0000000400098824 */ /* 0x004fca00078e0209 */
[----:B------:R-:W1:Y:S02]  /*1140*/  @!P0 LDS R6, [R9] ;  /* 0x0000000009068984 */ /* 0x000e640000000800 */
[----:B-1----:R-:W-:-:S04]  /*1150*/  FMUL.FTZ R10, R6, 1 ;  /* 0x3f800000060a7820 */ /* 0x002fc80000410000 */
[----:B0-----:R-:W0:Y:S02]  /*1160*/  F2F.F64.F32 R2, R10 ;  /* 0x0000000a00027310 */ /* 0x001e240000201800 */
[----:B0-----:R-:W-:Y:S01]  /*1170*/  DMUL R2, R2, UR4 ;  /* 0x0000000402027c28 */ /* 0x001fe20008000000 */
[----:B------:R-:W-:Y:S02]  /*1180*/  ULDC.U8 UR4, c[0x0][0x260] ;  /* 0x0000980000047ab9 */ /* 0x000fe40000000000 */
[----:B------:R-:W-:-:S03]  /*1190*/  UPRMT UR4, UR4, 0x8880, URZ ;  /* 0x0000888004047896 */ /* 0x000fc6000800003f */
[----:B------:R-:W0:Y:S02]  /*11a0*/  F2F.F32.F64 R8, R2 ;  /* 0x0000000200087310 */ /* 0x000e240000301000 */
[----:B------:R-:W-:Y:S01]  /*11b0*/  DSETP.GEU.AND P1, PT, |R2|, UR8, PT ;  /* 0x0000000802007e2a */ /* 0x000fe2000bf2e200 */
[----:B------:R-:W-:-:S13]  /*11c0*/  ISETP.NE.AND P2, PT, RZ, UR4, PT ;  /* 0x00000004ff007c0c */ /* 0x000fda000bf45270 */
[----:B0-----:R-:W-:Y:S01]  /*11d0*/  @!P1 FMUL R8, R8, 1.175494350822287508e-38 ;  /* 0x0080000008089820 */ /* 0x001fe20000400000 */
[----:B------:R-:W-:Y:S06]  /*11e0*/  @!P2 BRA `(.L_x_106) ;  /* 0x0000000000a0a947 */ /* 0x000fec0003800000 */
[----:B------:R-:W0:Y:S01]  /*11f0*/  SHFL.BFLY PT, R3, R6, 0x10, 0x1f ;  /* 0x0e001f0006037f89 */ /* 0x000e2200000e0000 */
[----:B------:R-:W-:Y:S01]  /*1200*/  UMOV UR4, 0xc924223 ;  /* 0x0c92422300047882 */ /* 0x000fe20000000000 */
[----:B------:R-:W-:Y:S01]  /*1210*/  UMOV UR5, 0x3bc79ca1 ;  /* 0x3bc79ca100057882 */ /* 0x000fe20000000000 */
[----:B------:R-:W-:Y:S01]  /*1220*/  FMUL.FTZ R8, R8, 1 ;  /* 0x3f80000008087820 */ /* 0x000fe20000410000 */
[----:B------:R-:W-:Y:S01]  /*1230*/  BSSY B0, `(.L_x_107) ;  /* 0x000001e000007945 */ /* 0x000fe20003800000 */
[----:B0-----:R-:W-:-:S05]  /*1240*/  FADD.FTZ R3, R3, R6 ;  /* 0x0000000603037221 */ /* 0x001fca0000010000 */
[----:B------:R-:W0:Y:S02]  /*1250*/  SHFL.BFLY PT, R2, R3, 0x8, 0x1f ;  /* 0x0d001f0003027f89 */ /* 0x000e2400000e0000 */
[----:B0-----:R-:W-:-:S05]  /*1260*/  FADD.FTZ R9, R3, R2 ;  /* 0x0000000203097221 */ /* 0x001fca0000010000 */
[----:B------:R-:W0:Y:S02]  /*1270*/  SHFL.BFLY PT, R2, R9, 0x4, 0x1f ;  /* 0x0c801f0009027f89 */ /* 0x000e2400000e0000 */
[----:B0-----:R-:W-:Y:S02]  /*1280*/  FADD.FTZ R12, R9, R2 ;  /* 0x00000002090c7221 */ /* 0x001fe40000010000 */
[----:B------:R-:W0:Y:S03]  /*1290*/  F2F.F64.F32 R8, R8 ;  /* 0x0000000800087310 */ /* 0x000e260000201800 */
[----:B------:R-:W1:Y:S01]  /*12a0*/  SHFL.BFLY PT, R7, R12, 0x2, 0x1f ;  /* 0x0c401f000c077f89 */ /* 0x000e6200000e0000 */
[----:B0-----:R-:W-:Y:S01]  /*12b0*/  FSETP.GEU.AND P2, PT, |R9|, 6.5827683646048100446e-37, PT ;  /* 0x036000000900780b */ /* 0x001fe20003f4e200 */
[----:B-1----:R-:W-:-:S05]  /*12c0*/  FADD.FTZ R13, R12, R7 ;  /* 0x000000070c0d7221 */ /* 0x002fca0000010000 */
[----:B------:R-:W0:Y:S02]  /*12d0*/  SHFL.BFLY PT, R2, R13, 0x1, 0x1f ;  /* 0x0c201f000d027f89 */ /* 0x000e2400000e0000 */
[----:B0-----:R-:W-:-:S04]  /*12e0*/  FADD.FTZ R2, R13, R2 ;  /* 0x000000020d027221 */ /* 0x001fc80000010000 */
[----:B------:R-:W-:Y:S01]  /*12f0*/  FMUL.FTZ R14, R2, 1 ;  /* 0x3f800000020e7820 */ /* 0x000fe20000410000 */
[----:B------:R-:W-:-:S03]  /*1300*/  IMAD.MOV.U32 R2, RZ, RZ, 0x1 ;  /* 0x00000001ff027424 */ /* 0x000fc600078e00ff */
[----:B------:R-:W0:Y:S02]  /*1310*/  F2F.F64.F32 R6, R14 ;  /* 0x0000000e00067310 */ /* 0x000e240000201800 */
[----:B0-----:R-:W-:-:S06]  /*1320*/  DADD R6, R6, UR4 ;  /* 0x0000000406067e29 */ /* 0x001fcc0008000000 */
[----:B------:R-:W0:Y:S02]  /*1330*/  MUFU.RCP64H R3, R7 ;  /* 0x0000000700037308 */ /* 0x000e240000001800 */
[----:B0-----:R-:W-:-:S08]  /*1340*/  DFMA R10, -R6, R2, 1 ;  /* 0x3ff00000060a742b */ /* 0x001fd00000000102 */
[----:B------:R-:W-:-:S08]  /*1350*/  DFMA R10, R10, R10, R10 ;  /* 0x0000000a0a0a722b */ /* 0x000fd0000000000a */
[----:B------:R-:W-:-:S08]  /*1360*/  DFMA R10, R2, R10, R2 ;  /* 0x0000000a020a722b */ /* 0x000fd00000000002 */
[----:B------:R-:W-:-:S08]  /*1370*/  DFMA R2, -R6, R10, 1 ;  /* 0x3ff000000602742b */ /* 0x000fd0000000010a */
[----:B------:R-:W-:-:S08]  /*1380*/  DFMA R2, R10, R2, R10 ;  /* 0x000000020a02722b */ /* 0x000fd0000000000a */
[----:B------:R-:W-:-:S08]  /*1390*/  DMUL R10, R8, R2 ;  /* 0x00000002080a7228 */ /* 0x000fd00000000000 */
[----:B------:R-:W-:-:S08]  /*13a0*/  DFMA R12, -R6, R10, R8 ;  /* 0x0000000a060c722b */ /* 0x000fd00000000108 */
[----:B------:R-:W-:-:S10]  /*13b0*/  DFMA R2, R2, R12, R10 ;  /* 0x0000000c0202722b */ /* 0x000fd4000000000a */
[----:B------:R-:W-:-:S05]  /*13c0*/  FFMA R10, RZ, R7, R3 ;  /* 0x00000007ff0a7223 */ /* 0x000fca0000000003 */
[----:B------:R-:W-:-:S13]  /*13d0*/  FSETP.GT.AND P1, PT, |R10|, 1.469367938527859385e-39, PT ;  /* 0x001000000a00780b */ /* 0x000fda0003f24200 */
[----:B------:R-:W-:Y:S05]  /*13e0*/  @P1 BRA P2, `(.L_x_108) ;  /* 0x0000000000081947 */ /* 0x000fea0001000000 */
[----:B------:R-:W-:-:S07]  /*13f0*/  MOV R12, 0x1410 ;  /* 0x00001410000c7802 */ /* 0x000fce0000000f00 */
[----:B------:R-:W-:Y:S05]  /*1400*/  CALL.REL.NOINC `($__internal_0_$__cuda_sm20_div_rn_f64_full) ;  /* 0x0000000000687944 */ /* 0x000fea0003c00000 */
.L_x_108:
[----:B------:R-:W-:Y:S05]  /*1410*/  BSYNC B0 ;  /* 0x0000000000007941 */ /* 0x000fea0003800000 */
.L_x_107:
[----:B------:R-:W-:Y:S01]  /*1420*/  UMOV UR4, 0xf0000000 ;  /* 0xf000000000047882 */ /* 0x000fe20000000000 */
[----:B------:R-:W-:Y:S01]  /*1430*/  UMOV UR5, 0x380fffff ;  /* 0x380fffff00057882 */ /* 0x000fe20000000000 */
[----:B------:R-:W0:Y:S01]  /*1440*/  F2F.F32.F64 R8, R2 ;  /* 0x0000000200087310 */ /* 0x000e220000301000 */
[----:B------:R-:W-:-:S14]  /*1450*/  DSETP.GEU.AND P1, PT, |R2|, UR4, PT ;  /* 0x0000000402007e2a */ /* 0x000fdc000bf2e200 */
[----:B0-----:R-:W-:-:S07]  /*1460*/  @!P1 FMUL R8, R8, 1.175494350822287508e-38 ;  /* 0x0080000008089820 */ /* 0x001fce0000400000 */
.L_x_106:
[----:B------:R-:W-:Y:S04]  /*1470*/  BSSY B0, `(.L_x_102) ;  /* 0x0000011000007945 */ /* 0x000fe80003800000 */
[----:B------:R-:W-:Y:S05]  /*1480*/  @P0 BRA `(.L_x_109) ;  /* 0x00000000003c0947 */ /* 0x000fea0003800000 */
[----:B------:R-:W0:Y:S01]  /*1490*/  S2UR UR4, SR_CTAID.X ;  /* 0x00000000000479c3 */ /* 0x000e220000002500 */
[----:B------:R-:W-:Y:S01]  /*14a0*/  IMAD.MOV.U32 R5, RZ, RZ, RZ ;  /* 0x000000ffff057224 */ /* 0x000fe200078e00ff */
[----:B------:R-:W-:-:S06]  /*14b0*/  ULDC.64 UR8, c[0x0][0x220] ;  /* 0x0000880000087ab9 */ /* 0x000fcc0000000a00 */
[----:B------:R-:W0:Y:S02]  /*14c0*/  LDC.64 R2, c[0x0][0x248] ;  /* 0x00009200ff027b82 */ /* 0x000e240000000a00 */
[----:B0-----:R-:W-:-:S04]  /*14d0*/  IMAD.WIDE.U32 R4, R2, UR4, R4 ;  /* 0x0000000402047c25 */ /* 0x001fc8000f8e0004 */
[----:B------:R-:W-:Y:S01]  /*14e0*/  IMAD R3, R3, UR4, R5 ;  /* 0x0000000403037c24 */ /* 0x000fe2000f8e0205 */
[----:B------:R-:W-:Y:S01]  /*14f0*/  ULDC.64 UR4, c[0x0][0x218] ;  /* 0x0000860000047ab9 */ /* 0x000fe20000000a00 */
[----:B------:R-:W-:-:S03]  /*1500*/  IMAD.SHL.U32 R5, R4, 0x4, RZ ;  /* 0x0000000404057824 */ /* 0x000fc600078e00ff */
[----:B------:R-:W-:Y:S02]  /*1510*/  SHF.L.U64.HI R6, R4, 0x2, R3 ;  /* 0x0000000204067819 */ /* 0x000fe40000010203 */
[C---:B------:R-:W-:Y:S02]  /*1520*/  IADD3 R2, P0, R5.reuse, UR4, RZ ;  /* 0x0000000405027c10 */ /* 0x040fe4000ff1e0ff */
[----:B------:R-:W-:Y:S02]  /*1530*/  IADD3 R4, P1, R5, UR8, RZ ;  /* 0x0000000805047c10 */ /* 0x000fe4000ff3e0ff */
[C---:B------:R-:W-:Y:S02]  /*1540*/  IADD3.X R3, R6.reuse, UR5, RZ, P0, !PT ;  /* 0x0000000506037c10 */ /* 0x040fe400087fe4ff */
[----:B------:R-:W-:-:S03]  /*1550*/  IADD3.X R5, R6, UR9, RZ, P1, !PT ;  /* 0x0000000906057c10 */ /* 0x000fc60008ffe4ff */
[----:B------:R0:W-:Y:S04]  /*1560*/  STG.E desc[UR6][R2.64], R8 ;  /* 0x0000000802007986 */ /* 0x0001e8000c101906 */
[----:B------:R0:W-:Y:S02]  /*1570*/  STG.E desc[UR6][R4.64], R0 ;  /* 0x0000000004007986 */ /* 0x0001e4000c101906 */
.L_x_109:
[----:B------:R-:W-:Y:S05]  /*1580*/  BSYNC B0 ;  /* 0x0000000000007941 */ /* 0x000fea0003800000 */
.L_x_102:
[----:B------:R-:W-:Y:S01]  /*1590*/  PREEXIT ;  /* 0x000000000000782d */ /* 0x000fe20000000000 */
[----:B------:R-:W-:Y:S05]  /*15a0*/  EXIT ;  /* 0x000000000000794d */ /* 0x000fea0003800000 */
        .weak           $__internal_0_$__cuda_sm20_div_rn_f64_full
        .type           $__internal_0_$__cuda_sm20_div_rn_f64_full,@function
        .size           $__internal_0_$__cuda_sm20_div_rn_f64_full,(.L_x_4846 - $__internal_0_$__cuda_sm20_div_rn_f64_full)
$__internal_0_$__cuda_sm20_div_rn_f64_full:
[C---:B------:R-:W-:Y:S01]  /*15b0*/  FSETP.GEU.AND P1, PT, |R7|.reuse, 1.469367938527859385e-39, PT ;  /* 0x001000000700780b */ /* 0x040fe20003f2e200 */
[----:B------:R-:W-:Y:S01]  /*15c0*/  IMAD.MOV.U32 R10, RZ, RZ, 0x1 ;  /* 0x00000001ff0a7424 */ /* 0x000fe200078e00ff */
[----:B------:R-:W-:Y:S01]  /*15d0*/  LOP3.LUT R2, R7, 0x800fffff, RZ, 0xc0, !PT ;  /* 0x800fffff07027812 */ /* 0x000fe200078ec0ff */
[----:B------:R-:W-:Y:S01]  /*15e0*/  BSSY B1, `(.L_x_110) ;  /* 0x0000055000017945 */ /* 0x000fe20003800000 */
[C---:B------:R-:W-:Y:S02]  /*15f0*/  FSETP.GEU.AND P3, PT, |R9|.reuse, 1.469367938527859385e-39, PT ;  /* 0x001000000900780b */ /* 0x040fe40003f6e200 */
[----:B------:R-:W-:Y:S01]  /*1600*/  LOP3.LUT R3, R2, 0x3ff00000, RZ, 0xfc, !PT ;  /* 0x3ff0000002037812 */ /* 0x000fe200078efcff */
[----:B------:R-:W-:Y:S01]  /*1610*/  IMAD.MOV.U32 R2, RZ, RZ, R6 ;  /* 0x000000ffff027224 */ /* 0x000fe200078e0006 */
[----:B------:R-:W-:Y:S02]  /*1620*/  LOP3.LUT R13, R9, 0x7ff00000, RZ, 0xc0, !PT ;  /* 0x7ff00000090d7812 */ /* 0x000fe400078ec0ff */
[----:B------:R-:W-:-:S03]  /*1630*/  LOP3.LUT R16, R7, 0x7ff00000, RZ, 0xc0, !PT ;  /* 0x7ff0000007107812 */ /* 0x000fc600078ec0ff */
[----:B------:R-:W-:Y:S01]  /*1640*/  @!P1 DMUL R2, R6, 8.98846567431157953865e+307 ;  /* 0x7fe0000006029828 */ /* 0x000fe20000000000 */
[----:B------:R-:W-:-:S03]  /*1650*/  ISETP.GE.U32.AND P2, PT, R13, R16, PT ;  /* 0x000000100d00720c */ /* 0x000fc60003f46070 */
[----:B------:R-:W-:Y:S02]  /*1660*/  @!P3 LOP3.LUT R20, R7, 0x7ff00000, RZ, 0xc0, !PT ;  /* 0x7ff000000714b812 */ /* 0x000fe400078ec0ff */
[----:B------:R-:W0:Y:S02]  /*1670*/  MUFU.RCP64H R11, R3 ;  /* 0x00000003000b7308 */ /* 0x000e240000001800 */
[----:B------:R-:W-:Y:S01]  /*1680*/  @!P3 ISETP.GE.U32.AND P4, PT, R13, R20, PT ;  /* 0x000000140d00b20c */ /* 0x000fe20003f86070 */
[----:B------:R-:W-:Y:S01]  /*1690*/  @!P3 IMAD.MOV.U32 R20, RZ, RZ, RZ ;  /* 0x000000ffff14b224 */ /* 0x000fe200078e00ff */
[----:B0-----:R-:W-:-:S08]  /*16a0*/  DFMA R14, R10, -R2, 1 ;  /* 0x3ff000000a0e742b */ /* 0x001fd00000000802 */
[----:B------:R-:W-:Y:S01]  /*16b0*/  DFMA R18, R14, R14, R14 ;  /* 0x0000000e0e12722b */ /* 0x000fe2000000000e */
[----:B------:R-:W-:-:S05]  /*16c0*/  IMAD.MOV.U32 R14, RZ, RZ, 0x1ca00000 ;  /* 0x1ca00000ff0e7424 */ /* 0x000fca00078e00ff */
[C---:B------:R-:W-:Y:S02]  /*16d0*/  @!P3 SEL R15, R14.reuse, 0x63400000, !P4 ;  /* 0x634000000e0fb807 */ /* 0x040fe40006000000 */
[----:B------:R-:W-:Y:S01]  /*16e0*/  DFMA R18, R10, R18, R10 ;  /* 0x000000120a12722b */ /* 0x000fe2000000000a */
[----:B------:R-:W-:Y:S01]  /*16f0*/  SEL R11, R14, 0x63400000, !P2 ;  /* 0x634000000e0b7807 */ /* 0x000fe20005000000 */
[----:B------:R-:W-:Y:S01]  /*1700*/  IMAD.MOV.U32 R10, RZ, RZ, R8 ;  /* 0x000000ffff0a7224 */ /* 0x000fe200078e0008 */
[--C-:B------:R-:W-:Y:S02]  /*1710*/  @!P3 LOP3.LUT R15, R15, 0x80000000, R9.reuse, 0xf8, !PT ;  /* 0x800000000f0fb812 */ /* 0x100fe400078ef809 */
[----:B------:R-:W-:Y:S02]  /*1720*/  LOP3.LUT R11, R11, 0x800fffff, R9, 0xf8, !PT ;  /* 0x800fffff0b0b7812 */ /* 0x000fe400078ef809 */
[----:B------:R-:W-:Y:S01]  /*1730*/  @!P3 LOP3.LUT R21, R15, 0x100000, RZ, 0xfc, !PT ;  /* 0x001000000f15b812 */ /* 0x000fe200078efcff */
[----:B------:R-:W-:-:S05]  /*1740*/  DFMA R22, R18, -R2, 1 ;  /* 0x3ff000001216742b */ /* 0x000fca0000000802 */
[----:B------:R-:W-:-:S03]  /*1750*/  @!P3 DFMA R10, R10, 2, -R20 ;  /* 0x400000000a0ab82b */ /* 0x000fc60000000814 */
[----:B------:R-:W-:Y:S01]  /*1760*/  DFMA R18, R18, R22, R18 ;  /* 0x000000161212722b */ /* 0x000fe20000000012 */
[----:B------:R-:W-:Y:S02]  /*1770*/  IMAD.MOV.U32 R23, RZ, RZ, R13 ;  /* 0x000000ffff177224 */ /* 0x000fe400078e000d */
[----:B------:R-:W-:Y:S01]  /*1780*/  IMAD.MOV.U32 R22, RZ, RZ, R16 ;  /* 0x000000ffff167224 */ /* 0x000fe200078e0010 */
[----:B------:R-:W-:-:S03]  /*1790*/  @!P1 LOP3.LUT R22, R3, 0x7ff00000, RZ, 0xc0, !PT ;  /* 0x7ff0000003169812 */ /* 0x000fc600078ec0ff */
[----:B------:R-:W-:Y:S01]  /*17a0*/  @!P3 LOP3.LUT R23, R11, 0x7ff00000, RZ, 0xc0, !PT ;  /* 0x7ff000000b17b812 */ /* 0x000fe200078ec0ff */
[----:B------:R-:W-:Y:S01]  /*17b0*/  DMUL R20, R18, R10 ;  /* 0x0000000a12147228 */ /* 0x000fe20000000000 */
[----:B------:R-:W-:-:S03]  /*17c0*/  VIADD R24, R22, 0xffffffff ;  /* 0xffffffff16187836 */ /* 0x000fc60000000000 */
[----:B------:R-:W-:-:S04]  /*17d0*/  VIADD R15, R23, 0xffffffff ;  /* 0xffffffff170f7836 */ /* 0x000fc80000000000 */
[----:B------:R-:W-:Y:S01]  /*17e0*/  DFMA R16, R20, -R2, R10 ;  /* 0x800000021410722b */ /* 0x000fe2000000000a */
[----:B------:R-:W-:-:S04]  /*17f0*/  ISETP.GT.U32.AND P1, PT, R15, 0x7feffffe, PT ;  /* 0x7feffffe0f00780c */ /* 0x000fc80003f24070 */
[----:B------:R-:W-:-:S03]  /*1800*/  ISETP.GT.U32.OR P1, PT, R24, 0x7feffffe, P1 ;  /* 0x7feffffe1800780c */ /* 0x000fc60000f24470 */
[----:B------:R-:W-:-:S10]  /*1810*/  DFMA R16, R18, R16, R20 ;  /* 0x000000101210722b */ /* 0x000fd40000000014 */
[----:B------:R-:W-:Y:S05]  /*1820*/  @P1 BRA `(.L_x_111) ;  /* 0x00000000006c1947 */ /* 0x000fea0003800000 */
[----:B------:R-:W-:-:S04]  /*1830*/  LOP3.LUT R18, R7, 0x7ff00000, RZ, 0xc0, !PT ;  /* 0x7ff0000007127812 */ /* 0x000fc800078ec0ff */
[CC--:B------:R-:W-:Y:S02]  /*1840*/  VIADDMNMX R8, R13.reuse, -R18.reuse, 0xb9600000, !PT ;  /* 0xb96000000d087446 */ /* 0x0c0fe40007800912 */
[----:B------:R-:W-:Y:S02]  /*1850*/  ISETP.GE.U32.AND P1, PT, R13, R18, PT ;  /* 0x000000120d00720c */ /* 0x000fe40003f26070 */
[----:B------:R-:W-:Y:S02]  /*1860*/  VIMNMX R8, R8, 0x46a00000, PT ;  /* 0x46a0000008087848 */ /* 0x000fe40003fe0100 */
[----:B------:R-:W-:-:S05]  /*1870*/  SEL R13, R14, 0x63400000, !P1 ;  /* 0x634000000e0d7807 */ /* 0x000fca0004800000 */
[----:B------:R-:W-:Y:S02]  /*1880*/  IMAD.IADD R13, R8, 0x1, -R13 ;  /* 0x00000001080d7824 */ /* 0x000fe400078e0a0d */
[----:B------:R-:W-:Y:S02]  /*1890*/  IMAD.MOV.U32 R8, RZ, RZ, RZ ;  /* 0x000000ffff087224 */ /* 0x000fe400078e00ff */
[----:B------:R-:W-:-:S06]  /*18a0*/  VIADD R9, R13, 0x7fe00000 ;  /* 0x7fe000000d097836 */ /* 0x000fcc0000000000 */
[----:B------:R-:W-:-:S10]  /*18b0*/  DMUL R14, R16, R8 ;  /* 0x00000008100e7228 */ /* 0x000fd40000000000 */
[----:B------:R-:W-:-:S13]  /*18c0*/  FSETP.GTU.AND P1, PT, |R15|, 1.469367938527859385e-39, PT ;  /* 0x001000000f00780b */ /* 0x000fda0003f2c200 */
[----:B------:R-:W-:Y:S05]  /*18d0*/  @P1 BRA `(.L_x_112) ;  /* 0x0000000000941947 */ /* 0x000fea0003800000 */
[----:B------:R-:W-:Y:S01]  /*18e0*/  DFMA R2, R16, -R2, R10 ;  /* 0x800000021002722b */ /* 0x000fe2000000000a */
[----:B------:R-:W-:-:S09]  /*18f0*/  IMAD.MOV.U32 R8, RZ, RZ, RZ ;  /* 0x000000ffff087224 */ /* 0x000fd200078e00ff */
[C---:B------:R-:W-:Y:S02]  /*1900*/  FSETP.NEU.AND P1, PT, R3.reuse, RZ, PT ;  /* 0x000000ff0300720b */ /* 0x040fe40003f2d000 */
[----:B------:R-:W-:-:S04]  /*1910*/  LOP3.LUT R7, R3, 0x80000000, R7, 0x48, !PT ;  /* 0x8000000003077812 */ /* 0x000fc800078e4807 */
[----:B------:R-:W-:-:S07]  /*1920*/  LOP3.LUT R9, R7, R9, RZ, 0xfc, !PT ;  /* 0x0000000907097212 */ /* 0x000fce00078efcff */
[----:B------:R-:W-:Y:S05]  /*1930*/  @!P1 BRA `(.L_x_112) ;  /* 0x00000000007c9947 */ /* 0x000fea0003800000 */
[----:B------:R-:W-:Y:S01]  /*1940*/  IMAD.MOV R3, RZ, RZ, -R13 ;  /* 0x000000ffff037224 */ /* 0x000fe200078e0a0d */
[----:B------:R-:W-:Y:S01]  /*1950*/  DMUL.RP R8, R16, R8 ;  /* 0x0000000810087228 */ /* 0x000fe20000008000 */
[----:B------:R-:W-:-:S06]  /*1960*/  IMAD.MOV.U32 R2, RZ, RZ, RZ ;  /* 0x000000ffff027224 */ /* 0x000fcc00078e00ff */
[----:B------:R-:W-:-:S03]  /*1970*/  DFMA R2, R14, -R2, R16 ;  /* 0x800000020e02722b */ /* 0x000fc60000000010 */
[----:B------:R-:W-:-:S03]  /*1980*/  LOP3.LUT R7, R9, R7, RZ, 0x3c, !PT ;  /* 0x0000000709077212 */ /* 0x000fc600078e3cff */
[----:B------:R-:W-:-:S04]  /*1990*/  IADD3 R2, -R13, -0x43300000, RZ ;  /* 0xbcd000000d027810 */ /* 0x000fc80007ffe1ff */
[----:B------:R-:W-:-:S04]  /*19a0*/  FSETP.NEU.AND P1, PT, |R3|, R2, PT ;  /* 0x000000020300720b */ /* 0x000fc80003f2d200 */
[----:B------:R-:W-:Y:S02]  /*19b0*/  FSEL R14, R8, R14, !P1 ;  /* 0x0000000e080e7208 */ /* 0x000fe40004800000 */
[----:B------:R-:W-:Y:S01]  /*19c0*/  FSEL R15, R7, R15, !P1 ;  /* 0x0000000f070f7208 */ /* 0x000fe20004800000 */
[----:B------:R-:W-:Y:S06]  /*19d0*/  BRA `(.L_x_112) ;  /* 0x0000000000547947 */ /* 0x000fec0003800000 */
.L_x_111:
[----:B------:R-:W-:-:S14]  /*19e0*/  DSETP.NAN.AND P1, PT, R8, R8, PT ;  /* 0x000000080800722a */ /* 0x000fdc0003f28000 */
[----:B------:R-:W-:Y:S05]  /*19f0*/  @P1 BRA `(.L_x_113) ;  /* 0x0000000000441947 */ /* 0x000fea0003800000 */
[----:B------:R-:W-:-:S14]  /*1a00*/  DSETP.NAN.AND P1, PT, R6, R6, PT ;  /* 0x000000060600722a */ /* 0x000fdc0003f28000 */
[----:B------:R-:W-:Y:S05]  /*1a10*/  @P1 BRA `(.L_x_114) ;  /* 0x0000000000301947 */ /* 0x000fea0003800000 */
[----:B------:R-:W-:Y:S01]  /*1a20*/  ISETP.NE.AND P1, PT, R23, R22, PT ;  /* 0x000000161700720c */ /* 0x000fe20003f25270 */
[----:B------:R-:W-:Y:S02]  /*1a30*/  IMAD.MOV.U32 R14, RZ, RZ, 0x0 ;  /* 0x00000000ff0e7424 */ /* 0x000fe400078e00ff */
[----:B------:R-:W-:-:S10]  /*1a40*/  IMAD.MOV.U32 R15, RZ, RZ, -0x80000 ;  /* 0xfff80000ff0f7424 */ /* 0x000fd400078e00ff */
[----:B------:R-:W-:Y:S05]  /*1a50*/  @!P1 BRA `(.L_x_112) ;  /* 0x0000000000349947 */ /* 0x000fea0003800000 */
[----:B------:R-:W-:Y:S02]  /*1a60*/  ISETP.NE.AND P1, PT, R23, 0x7ff00000, PT ;  /* 0x7ff000001700780c */ /* 0x000fe40003f25270 */
[----:B------:R-:W-:Y:S02]  /*1a70*/  LOP3.LUT R15, R9, 0x80000000, R7, 0x48, !PT ;  /* 0x80000000090f7812 */ /* 0x000fe400078e4807 */
[----:B------:R-:W-:-:S13]  /*1a80*/  ISETP.EQ.OR P1, PT, R22, RZ, !P1 ;  /* 0x000000ff1600720c */ /* 0x000fda0004f22670 */
[----:B------:R-:W-:Y:S01]  /*1a90*/  @P1 LOP3.LUT R2, R15, 0x7ff00000, RZ, 0xfc, !PT ;  /* 0x7ff000000f021812 */ /* 0x000fe200078efcff */
[----:B------:R-:W-:Y:S02]  /*1aa0*/  @!P1 IMAD.MOV.U32 R14, RZ, RZ, RZ ;  /* 0x000000ffff0e9224 */ /* 0x000fe400078e00ff */
[----:B------:R-:W-:Y:S02]  /*1ab0*/  @P1 IMAD.MOV.U32 R14, RZ, RZ, RZ ;  /* 0x000000ffff0e1224 */ /* 0x000fe400078e00ff */
[----:B------:R-:W-:Y:S01]  /*1ac0*/  @P1 IMAD.MOV.U32 R15, RZ, RZ, R2 ;  /* 0x000000ffff0f1224 */ /* 0x000fe200078e0002 */
[----:B------:R-:W-:Y:S06]  /*1ad0*/  BRA `(.L_x_112) ;  /* 0x0000000000147947 */ /* 0x000fec0003800000 */
.L_x_114:
[----:B------:R-:W-:Y:S01]  /*1ae0*/  LOP3.LUT R15, R7, 0x80000, RZ, 0xfc, !PT ;  /* 0x00080000070f7812 */ /* 0x000fe200078efcff */
[----:B------:R-:W-:Y:S01]  /*1af0*/  IMAD.MOV.U32 R14, RZ, RZ, R6 ;  /* 0x000000ffff0e7224 */ /* 0x000fe200078e0006 */
[----:B------:R-:W-:Y:S06]  /*1b00*/  BRA `(.L_x_112) ;  /* 0x0000000000087947 */ /* 0x000fec0003800000 */
.L_x_113:
[----:B------:R-:W-:Y:S01]  /*1b10*/  LOP3.LUT R15, R9, 0x80000, RZ, 0xfc, !PT ;  /* 0x00080000090f7812 */ /* 0x000fe200078efcff */
[----:B------:R-:W-:-:S07]  /*1b20*/  IMAD.MOV.U32 R14, RZ, RZ, R8 ;  /* 0x000000ffff0e7224 */ /* 0x000fce00078e0008 */
.L_x_112:
[----:B------:R-:W-:Y:S05]  /*1b30*/  BSYNC B1 ;  /* 0x0000000000017941 */ /* 0x000fea0003800000 */
.L_x_110:
[----:B------:R-:W-:Y:S02]  /*1b40*/  IMAD.MOV.U32 R13, RZ, RZ, 0x0 ;  /* 0x00000000ff0d7424 */ /* 0x000fe400078e00ff */
[----:B------:R-:W-:Y:S02]  /*1b50*/  IMAD.MOV.U32 R2, RZ, RZ, R14 ;  /* 0x000000ffff027224 */ /* 0x000fe400078e000e */
[----:B------:R-:W-:Y:S01]  /*1b60*/  IMAD.MOV.U32 R3, RZ, RZ, R15 ;  /* 0x000000ffff037224 */ /* 0x000fe200078e000f */
[----:B------:R-:W-:Y:S06]  /*1b70*/  RET.REL.NODEC R12 `(_ZN4vllm3moe44grouped_topk_fused_small_expert_count_kernelI13__nv_bfloat16S2_iLNS0_11ScoringFuncE0ELi128ELb0ELi8EEEvPT_PfPT1_PKT0_llllllbd) ;  /* 0xffffffe40c207950 */ /* 0x000fec0003c3ffff */
.L_x_115:
        /* <DEDUP_REMOVED lines=16> */
.L_x_4846:


//--------------------- .text._ZN4vllm3moe44grouped_topk_fused_small_expert_count_kernelI13__nv_bfloat16S2_iLNS0_11ScoringFuncE0ELi384ELb0ELi8EEEvPT_PfPT1_PKT0_llllllbd --------------------------
	.section	.text._ZN4vllm3moe44grouped_topk_fused_small_expert_count_kernelI13__nv_bfloat16S2_iLNS0_11ScoringFuncE0ELi384ELb0ELi8EEEvPT_PfPT1_PKT0_llllllbd,"ax",@progbits
	.align	128
        .global         _ZN4vllm3moe44grouped_topk_fused_small_expert_count_kernelI13__nv_bfloat16S2_iLNS0_11ScoringFuncE0ELi384ELb0ELi8EEEvPT_PfPT1_PKT0_llllllbd
        .type           _ZN4vllm3moe44grouped_topk_fused_small_expert_count_kernelI13__nv_bfloat16S2_iLNS0_11ScoringFuncE0ELi384ELb0ELi8EEEvPT_PfPT1_PKT0_llllllbd,@function
        .size           _ZN4vllm3moe44grouped_topk_fused_small_expert_count_kernelI13__nv_bfloat16S2_iLNS0_11ScoringFuncE0ELi384ELb0ELi8EEEvPT_PfPT1_PKT0_llllllbd,(.L_x_4847 - _ZN4vllm3moe44grouped_topk_fused_small_expert_count_kernelI13__nv_bfloat16S2_iLNS0_11ScoringFuncE0ELi384ELb0ELi8EEEvPT_PfPT1_PKT0_llllllbd)
        .other          _ZN4vllm3moe44grouped_topk_fused_small_expert_count_kernelI13__nv_bfloat16S2_iLNS0_11ScoringFuncE0ELi384ELb0ELi8EEEvPT_PfPT1_PKT0_llllllbd,@"STO_CUDA_ENTRY STV_DEFAULT"
_ZN4vllm3moe44grouped_topk_fused_small_expert_count_kernelI13__nv_bfloat16S2_iLNS0_11ScoringFuncE0ELi384ELb0ELi8EEEvPT_PfPT1_PKT0_llllllbd:
.text._ZN4vllm3moe44grouped_topk_fused_small_expert_count_kernelI13__nv_bfloat16S2_iLNS0_11ScoringFuncE0ELi384ELb0ELi8EEEvPT_PfPT1_PKT0_llllllbd:
        /* <DEDUP_REMOVED lines=32> */
[C---:B------:R-:W-:Y:S01]  /*0200*/  @!P0 IMAD R9, R4.reuse, 0x4, R9 ;  /* 0x0000000404098824 */ /* 0x040fe200078e0209 */
[----:B------:R-:W-:Y:S01]  /*0210*/  LOP3.LUT R4, R4, 0x1f, RZ, 0xc0, !PT ;  /* 0x0000001f04047812 */ /* 0x000fe200078ec0ff */
[----:B------:R-:W-:Y:S02]  /*0220*/  VIADD R3, R1, 0x20 ;  /* 0x0000002001037836 */ /* 0x000fe40000000000 */
[----:B--2---:R-:W-:Y:S02]  /*0230*/  @!P0 IMAD.U32 R7, R2, 0x10000, RZ ;  /* 0x0001000002078824 */ /* 0x004fe400078e00ff */
[----:B---3--:R-:W-:-:S04]  /*0240*/  @!P0 IMAD.U32 R0, R8, 0x10000, RZ ;  /* 0x0001000008008824 */ /* 0x008fc800078e00ff */
[----:B------:R-:W-:Y:S01]  /*0250*/  FADD.FTZ R2, R7, R0 ;  /* 0x0000000007027221 */ /* 0x000fe20000010000 */
[----:B------:R0:W-:Y:S04]  /*0260*/  @!P0 STS [R11], R0 ;  /* 0x000000000b008388 */ /* 0x0001e80000000800 */
[----:B------:R0:W-:Y:S01]  /*0270*/  @!P0 STS [R9], R2 ;  /* 0x0000000209008388 */ /* 0x0001e20000000800 */
[----:B------:R-:W-:Y:S01]  /*0280*/  BAR.SYNC.DEFER_BLOCKING 0x0 ;  /* 0x0000000000007b1d */ /* 0x000fe20000010000 */
[----:B----4-:R-:W-:-:S13]  /*0290*/  ISETP.GT.AND P0, PT, R5, 0x2, PT ;  /* 0x000000020500780c */ /* 0x010fda0003f04270 */
[----:B0-----:R-:W-:Y:S05]  /*02a0*/  @P0 BRA `(.L_x_116) ;  /* 0x0000001000380947 */ /* 0x001fea0003800000 */
[----:B------:R-:W0:Y:S01]  /*02b0*/  S2UR UR6, SR_CgaCtaId ;  /* 0x00000000000679c3 */ /* 0x000e220000008800 */
[----:B------:R-:W-:Y:S01]  /*02c0*/  IMAD R0, R5, 0x80, R4 ;  /* 0x0000008005007824 */ /* 0x000fe200078e0204 */
[----:B------:R-:W-:Y:S01]  /*02d0*/  UMOV UR5, 0x400 ;  /* 0x0000040000057882 */ /* 0x000fe20000000000 */
[----:B------:R-:W-:Y:S01]  /*02e0*/  IMAD.MOV.U32 R8, RZ, RZ, -0x800000 ;  /* 0xff800000ff087424 */ /* 0x000fe200078e00ff */
[----:B------:R-:W-:Y:S01]  /*02f0*/  UIADD3 UR4, UR5, 0x600, URZ ;  /* 0x0000060005047890 */ /* 0x000fe2000fffe03f */
[C---:B------:R-:W-:Y:S01]  /*0300*/  VIADD R2, R0.reuse, 0x20 ;  /* 0x0000002000027836 */ /* 0x040fe20000000000 */
[C---:B------:R-:W-:Y:S01]  /*0310*/  ISETP.GE.U32.AND P1, PT, R0.reuse, UR10, PT ;  /* 0x0000000a00007c0c */ /* 0x040fe2000bf26070 */
[----:B------:R-:W-:Y:S01]  /*0320*/  VIADD R6, R0, 0x40 ;  /* 0x0000004000067836 */ /* 0x000fe20000000000 */
[----:B------:R-:W-:Y:S01]  /*0330*/  SHF.R.S32.HI R7, RZ, 0x1f, R0 ;  /* 0x0000001fff077819 */ /* 0x000fe20000011400 */
[----:B------:R-:W-:Y:S01]  /*0340*/  IMAD.MOV.U32 R10, RZ, RZ, -0x800000 ;  /* 0xff800000ff0a7424 */ /* 0x000fe200078e00ff */
[----:B------:R-:W-:Y:S01]  /*0350*/  ISETP.GE.U32.AND P0, PT, R2, UR10, PT ;  /* 0x0000000a02007c0c */ /* 0x000fe2000bf06070 */
[----:B------:R-:W-:Y:S01]  /*0360*/  IMAD.MOV.U32 R9, RZ, RZ, -0x800000 ;  /* 0xff800000ff097424 */ /* 0x000fe200078e00ff */
[----:B------:R-:W-:-:S02]  /*0370*/  SHF.R.S32.HI R2, RZ, 0x1f, R2 ;  /* 0x0000001fff027819 */ /* 0x000fc40000011402 */
[----:B------:R-:W-:Y:S02]  /*0380*/  ISETP.GE.U32.AND P2, PT, R6, UR10, PT ;  /* 0x0000000a06007c0c */ /* 0x000fe4000bf46070 */
[----:B------:R-:W-:Y:S02]  /*0390*/  SHF.R.S32.HI R6, RZ, 0x1f, R6 ;  /* 0x0000001fff067819 */ /* 0x000fe40000011406 */
[----:B------:R-:W-:Y:S01]  /*03a0*/  ISETP.GE.AND.EX P0, PT, R2, UR11, PT, P0 ;  /* 0x0000000b02007c0c */ /* 0x000fe2000bf06300 */
[----:B------:R-:W-:Y:S01]  /*03b0*/  VIADD R2, R0, 0x60 ;  /* 0x0000006000027836 */ /* 0x000fe20000000000 */
[----:B------:R-:W-:Y:S01]  /*03c0*/  ISETP.GE.AND.EX P1, PT, R7, UR11, PT, P1 ;  /* 0x0000000b07007c0c */ /* 0x000fe2000bf26310 */
[----:B------:R-:W-:Y:S01]  /*03d0*/  IMAD.MOV.U32 R7, RZ, RZ, -0x800000 ;  /* 0xff800000ff077424 */ /* 0x000fe200078e00ff */
[----:B------:R-:W-:Y:S01]  /*03e0*/  ISETP.GE.AND.EX P2, PT, R6, UR11, PT, P2 ;  /* 0x0000000b06007c0c */ /* 0x000fe2000bf46320 */
[----:B0-----:R-:W-:Y:S01]  /*03f0*/  ULEA UR4, UR6, UR4, 0x18 ;  /* 0x0000000406047291 */ /* 0x001fe2000f8ec03f */
[----:B------:R-:W-:-:S02]  /*0400*/  ISETP.GE.U32.AND P3, PT, R2, UR10, PT ;  /* 0x0000000a02007c0c */ /* 0x000fc4000bf66070 */
[----:B------:R-:W-:Y:S02]  /*0410*/  SHF.R.S32.HI R2, RZ, 0x1f, R2 ;  /* 0x0000001fff027819 */ /* 0x000fe40000011402 */
[C---:B------:R-:W-:Y:S02]  /*0420*/  IADD3 R15, -R0.reuse, 0xff9f, RZ ;  /* 0x0000ff9f000f7810 */ /* 0x040fe40007ffe1ff */
[----:B------:R-:W-:-:S05]  /*0430*/  LEA R6, R0, UR4, 0x2 ;  /* 0x0000000400067c11 */ /* 0x000fca000f8e10ff */
[----:B------:R-:W0:Y:S01]  /*0440*/  @!P0 LDS R8, [R6+0x80] ;  /* 0x0000800006088984 */ /* 0x000e220000000800 */
[----:B------:R-:W-:Y:S01]  /*0450*/  ISETP.GE.AND.EX P0, PT, R2, UR11, PT, P3 ;  /* 0x0000000b02007c0c */ /* 0x000fe2000bf06330 */
[----:B------:R-:W-:Y:S02]  /*0460*/  IMAD.MOV.U32 R2, RZ, RZ, -0x1 ;  /* 0xffffffffff027424 */ /* 0x000fe400078e00ff */
[----:B------:R-:W1:Y:S04]  /*0470*/  @!P1 LDS R7, [R6] ;  /* 0x0000000006079984 */ /* 0x000e680000000800 */
[----:B------:R-:W2:Y:S06]  /*0480*/  @!P2 LDS R10, [R6+0x100] ;  /* 0x00010000060aa984 */ /* 0x000eac0000000800 */
[----:B------:R3:W4:Y:S02]  /*0490*/  @!P0 LDS R9, [R6+0x180] ;  /* 0x0001800006098984 */ /* 0x0007240000000800 */
[----:B---3--:R-:W-:-:S02]  /*04a0*/  IADD3 R6, -R0, 0xffdf, RZ ;  /* 0x0000ffdf00067810 */ /* 0x008fc40007ffe1ff */
[----:B0-----:R-:W-:Y:S02]  /*04b0*/  ISETP.GE.AND P1, PT, R8, RZ, PT ;  /* 0x000000ff0800720c */ /* 0x001fe40003f26270 */
[----:B-1----:R-:W-:Y:S02]  /*04c0*/  ISETP.GE.AND P0, PT, R7, RZ, PT ;  /* 0x000000ff0700720c */ /* 0x002fe40003f06270 */
[----:B------:R-:W-:Y:S02]  /*04d0*/  SEL R11, R2, 0x80000000, !P1 ;  /* 0x80000000020b7807 */ /* 0x000fe40004800000 */
[----:B--2---:R-:W-:Y:S02]  /*04e0*/  ISETP.GE.AND P2, PT, R10, RZ, PT ;  /* 0x000000ff0a00720c */ /* 0x004fe40003f46270 */
[C---:B------:R-:W-:Y:S02]  /*04f0*/  SEL R12, R2.reuse, 0x80000000, !P0 ;  /* 0x80000000020c7807 */ /* 0x040fe40004000000 */
[----:B------:R-:W-:-:S02]  /*0500*/  SEL R13, R2, 0x80000000, !P2 ;  /* 0x80000000020d7807 */ /* 0x000fc40005000000 */
[----:B------:R-:W-:Y:S02]  /*0510*/  LOP3.LUT R12, R12, R7, RZ, 0x3c, !PT ;  /* 0x000000070c0c7212 */ /* 0x000fe400078e3cff */
[----:B------:R-:W-:Y:S02]  /*0520*/  LOP3.LUT R13, R13, R10, RZ, 0x3c, !PT ;  /* 0x0000000a0d0d7212 */ /* 0x000fe400078e3cff */
[C---:B------:R-:W-:Y:S02]  /*0530*/  IADD3 R7, -R0.reuse, 0xffff, RZ ;  /* 0x0000ffff00077810 */ /* 0x040fe40007ffe1ff */
[----:B------:R-:W-:Y:S02]  /*0540*/  IADD3 R10, -R0, 0xffbf, RZ ;  /* 0x0000ffbf000a7810 */ /* 0x000fe40007ffe1ff */
[----:B----4-:R-:W-:Y:S02]  /*0550*/  ISETP.GE.AND P0, PT, R9, RZ, PT ;  /* 0x000000ff0900720c */ /* 0x010fe40003f06270 */
[----:B------:R-:W-:-:S02]  /*0560*/  LOP3.LUT R7, R7, 0xffff, RZ, 0xc0, !PT ;  /* 0x0000ffff07077812 */ /* 0x000fc400078ec0ff */
[----:B------:R-:W-:Y:S02]  /*0570*/  LOP3.LUT R10, R10, 0xffbf, RZ, 0xc0, !PT ;  /* 0x0000ffbf0a0a7812 */ /* 0x000fe400078ec0ff */
[----:B------:R-:W-:Y:S02]  /*0580*/  SEL R14, R2, 0x80000000, !P0 ;  /* 0x80000000020e7807 */ /* 0x000fe40004000000 */
[CC--:B------:R-:W-:Y:S02]  /*0590*/  ISETP.LT.U32.AND P0, PT, R7.reuse, R10.reuse, PT ;  /* 0x0000000a0700720c */ /* 0x0c0fe40003f01070 */
[----:B------:R-:W-:Y:S02]  /*05a0*/  ISETP.GT.U32.AND P1, PT, R7, R10, PT ;  /* 0x0000000a0700720c */ /* 0x000fe40003f24070 */
[CC--:B------:R-:W-:Y:S02]  /*05b0*/  ISETP.LT.U32.AND.EX P0, PT, R12.reuse, R13.reuse, PT, P0 ;  /* 0x0000000d0c00720c */ /* 0x0c0fe40003f01100 */
[----:B------:R-:W-:-:S02]  /*05c0*/  ISETP.GT.U32.AND.EX P1, PT, R12, R13, PT, P1 ;  /* 0x0000000d0c00720c */ /* 0x000fc40003f24110 */
[----:B------:R-:W-:Y:S02]  /*05d0*/  LOP3.LUT R8, R11, R8, RZ, 0x3c, !PT ;  /* 0x000000080b087212 */ /* 0x000fe400078e3cff */
[----:B------:R-:W-:Y:S02]  /*05e0*/  LOP3.LUT R11, R6, 0xffdf, RZ, 0xc0, !PT ;  /* 0x0000ffdf060b7812 */ /* 0x000fe400078ec0ff */
[----:B------:R-:W-:Y:S02]  /*05f0*/  LOP3.LUT R6, R15, 0xff9f, RZ, 0xc0, !PT ;  /* 0x0000ff9f0f067812 */ /* 0x000fe400078ec0ff */
[CC--:B------:R-:W-:Y:S02]  /*0600*/  SEL R15, R7.reuse, R10.reuse, P0 ;  /* 0x0000000a070f7207 */ /* 0x0c0fe40000000000 */
[----:B------:R-:W-:Y:S02]  /*0610*/  SEL R17, R7, R10, P1 ;  /* 0x0000000a07117207 */ /* 0x000fe40000800000 */
[----:B------:R-:W0:Y:S01]  /*0620*/  LDC R7, c[0x0][0x248] ;  /* 0x00009200ff077b82 */ /* 0x000e220000000800 */
[----:B------:R-:W-:-:S02]  /*0630*/  LOP3.LUT R9, R14, R9, RZ, 0x3c, !PT ;  /* 0x000000090e097212 */ /* 0x000fc400078e3cff */
[CC--:B------:R-:W-:Y:S02]  /*0640*/  ISETP.LT.U32.AND P2, PT, R11.reuse, R6.reuse, PT ;  /* 0x000000060b00720c */ /* 0x0c0fe40003f41070 */
[CC--:B------:R-:W-:Y:S02]  /*0650*/  ISETP.GT.U32.AND P3, PT, R11.reuse, R6.reuse, PT ;  /* 0x000000060b00720c */ /* 0x0c0fe40003f64070 */
[CC--:B------:R-:W-:Y:S02]  /*0660*/  ISETP.LT.U32.AND.EX P2, PT, R8.reuse, R9.reuse, PT, P2 ;  /* 0x000000090800720c */ /* 0x0c0fe40003f41120 */
[----:B------:R-:W-:Y:S02]  /*0670*/  ISETP.GT.U32.AND.EX P3, PT, R8, R9, PT, P3 ;  /* 0x000000090800720c */ /* 0x000fe40003f64130 */
[CC--:B------:R-:W-:Y:S02]  /*0680*/  SEL R10, R11.reuse, R6.reuse, P2 ;  /* 0x000000060b0a7207 */ /* 0x0c0fe40001000000 */
[----:B------:R-:W-:-:S02]  /*0690*/  SEL R16, R11, R6, P3 ;  /* 0x000000060b107207 */ /* 0x000fc40001800000 */
[----:B------:R-:W-:Y:S02]  /*06a0*/  SEL R19, R8, R9, P3 ;  /* 0x0000000908137207 */ /* 0x000fe40001800000 */
[----:B------:R-:W-:Y:S02]  /*06b0*/  SEL R23, R12, R13, P0 ;  /* 0x0000000d0c177207 */ /* 0x000fe40000000000 */
[----:B------:R-:W-:Y:S02]  /*06c0*/  SEL R14, R8, R9, P2 ;  /* 0x00000009080e7207 */ /* 0x000fe40001000000 */
[CC--:B------:R-:W-:Y:S02]  /*06d0*/  ISETP.GT.U32.AND P3, PT, R15.reuse, R10.reuse, PT ;  /* 0x0000000a0f00720c */ /* 0x0c0fe40003f64070 */
[----:B------:R-:W-:Y:S02]  /*06e0*/  ISETP.LT.U32.AND P2, PT, R15, R10, PT ;  /* 0x0000000a0f00720c */ /* 0x000fe40003f41070 */
[----:B------:R-:W-:-:S02]  /*06f0*/  SEL R12, R12, R13, P1 ;  /* 0x0000000d0c0c7207 */ /* 0x000fc40000800000 */
[----:B------:R-:W-:Y:S02]  /*0700*/  ISETP.LT.U32.AND P0, PT, R17, R16, PT ;  /* 0x000000101100720c */ /* 0x000fe40003f01070 */
[CC--:B------:R-:W-:Y:S02]  /*0710*/  ISETP.GT.U32.AND.EX P3, PT, R23.reuse, R14.reuse, PT, P3 ;  /* 0x0000000e1700720c */ /* 0x0c0fe40003f64130 */
[----:B------:R-:W-:Y:S02]  /*0720*/  ISETP.LT.U32.AND.EX P2, PT, R23, R14, PT, P2 ;  /* 0x0000000e1700720c */ /* 0x000fe40003f41120 */
[----:B------:R-:W-:Y:S02]  /*0730*/  ISETP.LT.U32.AND.EX P0, PT, R12, R19, PT, P0 ;  /* 0x000000130c00720c */ /* 0x000fe40003f01100 */
[----:B------:R-:W-:Y:S02]  /*0740*/  SEL R21, R15, R10, P3 ;  /* 0x0000000a0f157207 */ /* 0x000fe40001800000 */
[----:B------:R-:W-:-:S02]  /*0750*/  SEL R22, R23, R14, P3 ;  /* 0x0000000e17167207 */ /* 0x000fc40001800000 */
[----:B------:R-:W-:Y:S02]  /*0760*/  SEL R15, R15, R10, P2 ;  /* 0x0000000a0f0f7207 */ /* 0x000fe40001000000 */
[----:B------:R-:W-:Y:S02]  /*0770*/  SEL R14, R23, R14, P2 ;  /* 0x0000000e170e7207 */ /* 0x000fe40001000000 */
[----:B0-----:R-:W-:Y:S02]  /*0780*/  ISETP.GE.AND P2, PT, R7, 0x1, PT ;  /* 0x000000010700780c */ /* 0x001fe40003f46270 */
[CC--:B------:R-:W-:Y:S02]  /*0790*/  ISETP.GT.U32.AND P1, PT, R17.reuse, R16.reuse, PT ;  /* 0x000000101100720c */ /* 0x0c0fe40003f24070 */
[----:B------:R-:W-:Y:S02]  /*07a0*/  SEL R8, R17, R16, P0 ;  /* 0x0000001011087207 */ /* 0x000fe40000000000 */
[----:B------:R-:W-:-:S02]  /*07b0*/  SEL R9, R12, R19, P0 ;  /* 0x000000130c097207 */ /* 0x000fc40000000000 */
[----:B------:R-:W-:Y:S02]  /*07c0*/  ISETP.GT.U32.AND.EX P1, PT, R12, R19, PT, P1 ;  /* 0x000000130c00720c */ /* 0x000fe40003f24110 */
[CC--:B------:R-:W-:Y:S02]  /*07d0*/  ISETP.LT.U32.AND P0, PT, R8.reuse, R21.reuse, PT ;  /* 0x000000150800720c */ /* 0x0c0fe40003f01070 */
[----:B------:R-:W-:Y:S02]  /*07e0*/  ISETP.GT.U32.AND P3, PT, R8, R21, PT ;  /* 0x000000150800720c */ /* 0x000fe40003f64070 */
[----:B------:R-:W-:Y:S02]  /*07f0*/  SEL R16, R17, R16, P1 ;  /* 0x0000001011107207 */ /* 0x000fe40000800000 */
[----:B------:R-:W-:Y:S02]  /*0800*/  SEL R19, R12, R19, P1 ;  /* 0x000000130c137207 */ /* 0x000fe40000800000 */
[----:B------:R-:W-:-:S02]  /*0810*/  ISETP.LT.U32.AND.EX P0, PT, R9, R22, PT, P0 ;  /* 0x000000160900720c */ /* 0x000fc40003f01100 */
[CC--:B------:R-:W-:Y:S02]  /*0820*/  ISETP.GT.U32.AND.EX P1, PT, R9.reuse, R22.reuse, PT, P3 ;  /* 0x000000160900720c */ /* 0x0c0fe40003f24130 */
[CC--:B------:R-:W-:Y:S02]  /*0830*/  SEL R10, R8.reuse, R21.reuse, P0 ;  /* 0x00000015080a7207 */ /* 0x0c0fe40000000000 */
[CC--:B------:R-:W-:Y:S02]  /*0840*/  SEL R11, R9.reuse, R22.reuse, P0 ;  /* 0x00000016090b7207 */ /* 0x0c0fe40000000000 */
[----:B------:R-:W-:Y:S01]  /*0850*/  SEL R21, R8, R21, P1 ;  /* 0x0000001508157207 */ /* 0x000fe20000800000 */
[----:B------:R-:W-:Y:S01]  /*0860*/  IMAD.MOV.U32 R8, RZ, RZ, -0x800000 ;  /* 0xff800000ff087424 */ /* 0x000fe200078e00ff */
[----:B------:R-:W-:Y:S01]  /*0870*/  SEL R22, R9, R22, P1 ;  /* 0x0000001609167207 */ /* 0x000fe20000800000 */
[----:B------:R-:W-:Y:S01]  /*0880*/  IMAD R9, R4, 0x4, R1 ;  /* 0x0000000404097824 */ /* 0x000fe200078e0201 */
[----:B------:R-:W-:Y:S06]  /*0890*/  @!P2 BRA `(.L_x_117) ;  /* 0x000000080060a947 */ /* 0x000fec0003800000 */
[C---:B------:R-:W-:Y:S01]  /*08a0*/  ISETP.NE.AND P0, PT, R7.reuse, 0x1, PT ;  /* 0x000000010700780c */ /* 0x040fe20003f05270 */
[----:B------:R-:W-:Y:S01]  /*08b0*/  IMAD.MOV.U32 R23, RZ, RZ, RZ ;  /* 0x000000ffff177224 */ /* 0x000fe200078e00ff */
[----:B------:R-:W-:Y:S01]  /*08c0*/  LOP3.LUT R18, R7, 0x1, RZ, 0xc0, !PT ;  /* 0x0000000107127812 */ /* 0x000fe200078ec0ff */
[----:B------:R-:W-:Y:S02]  /*08d0*/  IMAD.MOV.U32 R20, RZ, RZ, RZ ;  /* 0x000000ffff147224 */ /* 0x000fe400078e00ff */
[----:B------:R-:W-:Y:S01]  /*08e0*/  IMAD.MOV.U32 R12, RZ, RZ, RZ ;  /* 0x000000ffff0c7224 */ /* 0x000fe200078e00ff */
[----:B------:R-:W-:-:S07]  /*08f0*/  ISETP.NE.AND P2, PT, R18, RZ, PT ;  /* 0x000000ff1200720c */ /* 0x000fce0003f45270 */
[----:B------:R-:W-:Y:S06]  /*0900*/  @!P0 BRA `(.L_x_118) ;  /* 0x0000000400988947 */ /* 0x000fec0003800000 */
[----:B------:R-:W-:Y:S02]  /*0910*/  IMAD.IADD R13, R7, 0x1, -R18 ;  /* 0x00000001070d7824 */ /* 0x000fe400078e0a12 */
[----:B------:R-:W-:Y:S02]  /*0920*/  IMAD.MOV.U32 R23, RZ, RZ, RZ ;  /* 0x000000ffff177224 */ /* 0x000fe400078e00ff */
[----:B------:R-:W-:Y:S02]  /*0930*/  IMAD.MOV.U32 R20, RZ, RZ, RZ ;  /* 0x000000ffff147224 */ /* 0x000fe400078e00ff */
[----:B------:R-:W-:-:S07]  /*0940*/  IMAD.MOV.U32 R12, RZ, RZ, RZ ;  /* 0x000000ffff0c7224 */ /* 0x000fce00078e00ff */
.L_x_119:
[----:B------:R-:W-:Y:S01]  /*0950*/  ISETP.NE.U32.AND P0, PT, R23, R16, PT ;  /* 0x000000101700720c */ /* 0x000fe20003f05070 */
[----:B------:R-:W-:-:S03]  /*0960*/  VIADD R13, R13, 0xfffffffe ;  /* 0xfffffffe0d0d7836 */ /* 0x000fc60000000000 */
[----:B------:R-:W-:-:S04]  /*0970*/  ISETP.NE.AND.EX P0, PT, R20, R19, PT, P0 ;  /* 0x000000131400720c */ /* 0x000fc80003f05300 */
[----:B------:R-:W-:-:S04]  /*0980*/  ISETP.NE.AND P0, PT, R12, RZ, !P0 ;  /* 0x000000ff0c00720c */ /* 0x000fc80004705270 */
        /* <DEDUP_REMOVED lines=26> */
[----:B------:R-:W-:Y:S01]  /*0b30*/  SEL R18, R10, R21, P0 ;  /* 0x000000150a127207 */ /* 0x000fe20000000000 */
[----:B------:R-:W0:Y:S01]  /*0b40*/  SHFL.BFLY PT, R24, R25, 0x1, 0x1f ;  /* 0x0c201f0019187f89 */ /* 0x000e2200000e0000 */
[----:B------:R-:W-:Y:S02]  /*0b50*/  SEL R17, R11, R22, P0 ;  /* 0x000000160b117207 */ /* 0x000fe40000000000 */
[----:B------:R-:W-:Y:S01]  /*0b60*/  SEL R10, R15, R10, P0 ;  /* 0x0000000a0f0a7207 */ /* 0x000fe20000000000 */
[----:B------:R-:W1:Y:S01]  /*0b70*/  SHFL.BFLY PT, R20, R27, 0x1, 0x1f ;  /* 0x0c201f001b147f89 */ /* 0x000e6200000e0000 */
[----:B------:R-:W-:-:S02]  /*0b80*/  SEL R11, R14, R11, P0 ;  /* 0x0000000b0e0b7207 */ /* 0x000fc40000000000 */
[----:B------:R-:W-:Y:S02]  /*0b90*/  SEL R15, R6, R15, P0 ;  /* 0x0000000f060f7207 */ /* 0x000fe40000000000 */
[----:B------:R-:W-:Y:S02]  /*0ba0*/  SEL R14, R14, 0x7fffff, !P0 ;  /* 0x007fffff0e0e7807 */ /* 0x000fe40004000000 */
[----:B0-----:R-:W-:-:S04]  /*0bb0*/  ISETP.GT.U32.AND P1, PT, R25, R24, PT ;  /* 0x000000181900720c */ /* 0x001fc80003f24070 */
[----:B-1----:R-:W-:-:S04]  /*0bc0*/  ISETP.GT.U32.AND.EX P1, PT, R27, R20, PT, P1 ;  /* 0x000000141b00720c */ /* 0x002fc80003f24110 */
[----:B------:R-:W-:Y:S02]  /*0bd0*/  SEL R24, R25, R24, P1 ;  /* 0x0000001819187207 */ /* 0x000fe40000800000 */
[----:B------:R-:W-:Y:S02]  /*0be0*/  SEL R20, R27, R20, P1 ;  /* 0x000000141b147207 */ /* 0x000fe40000800000 */
[----:B------:R-:W-:Y:S02]  /*0bf0*/  ISETP.NE.U32.AND P1, PT, R24, R23, PT ;  /* 0x000000171800720c */ /* 0x000fe40003f25070 */
[C---:B------:R-:W-:Y:S02]  /*0c00*/  ISETP.GE.AND P4, PT, R20.reuse, RZ, PT ;  /* 0x000000ff1400720c */ /* 0x040fe40003f86270 */
[----:B------:R-:W-:Y:S02]  /*0c10*/  ISETP.NE.AND.EX P1, PT, R20, R19, PT, P1 ;  /* 0x000000131400720c */ /* 0x000fe40003f25310 */
[----:B------:R-:W-:-:S02]  /*0c20*/  SEL R25, R2, 0x80000000, P4 ;  /* 0x8000000002197807 */ /* 0x000fc40002000000 */
[----:B------:R-:W-:Y:S02]  /*0c30*/  SEL R16, R18, R23, !P1 ;  /* 0x0000001712107207 */ /* 0x000fe40004800000 */
[----:B------:R-:W-:Y:S02]  /*0c40*/  SEL R19, R17, R19, !P1 ;  /* 0x0000001311137207 */ /* 0x000fe40004800000 */
[----:B------:R-:W-:Y:S01]  /*0c50*/  LOP3.LUT R25, R25, R20, RZ, 0x3c, !PT ;  /* 0x0000001419197212 */ /* 0x000fe200078e3cff */
[----:B------:R-:W0:Y:S01]  /*0c60*/  SHFL.BFLY PT, R21, R16, 0x10, 0x1f ;  /* 0x0e001f0010157f89 */ /* 0x000e2200000e0000 */
[----:B------:R-:W-:Y:S01]  /*0c70*/  LOP3.LUT R23, R24, 0xffff, RZ, 0xc, !PT ;  /* 0x0000ffff18177812 */ /* 0x000fe200078e0cff */
[C---:B------:R-:W-:Y:S02]  /*0c80*/  IMAD R24, R12.reuse, 0x4, R1 ;  /* 0x000000040c187824 */ /* 0x040fe400078e0201 */
[----:B------:R-:W1:Y:S01]  /*0c90*/  SHFL.BFLY PT, R22, R19, 0x10, 0x1f ;  /* 0x0e001f0013167f89 */ /* 0x000e6200000e0000 */
[----:B------:R-:W-:-:S03]  /*0ca0*/  VIADD R12, R12, 0x2 ;  /* 0x000000020c0c7836 */ /* 0x000fc60000000000 */
[----:B------:R-:W-:Y:S04]  /*0cb0*/  STL [R24+0x20], R23 ;  /* 0x0000201718007387 */ /* 0x000fe80000100800 */
[----:B------:R-:W-:Y:S01]  /*0cc0*/  STL [R24], R25 ;  /* 0x0000001918007387 */ /* 0x000fe20000100800 */
        /* <DEDUP_REMOVED lines=28> */
[----:B------:R-:W-:Y:S02]  /*0e90*/  ISETP.GE.AND P4, PT, R20, RZ, PT ;  /* 0x000000ff1400720c */ /* 0x000fe40003f86270 */
[----:B------:R-:W-:Y:S02]  /*0ea0*/  ISETP.NE.AND P3, PT, R13, RZ, PT ;  /* 0x000000ff0d00720c */ /* 0x000fe40003f65270 */
[----:B------:R-:W-:Y:S02]  /*0eb0*/  SEL R27, R2, 0x80000000, P4 ;  /* 0x80000000021b7807 */ /* 0x000fe40002000000 */
[----:B------:R-:W-:-:S02]  /*0ec0*/  SEL R21, R10, R18, !P1 ;  /* 0x000000120a157207 */ /* 0x000fc40004800000 */
[----:B------:R-:W-:Y:S02]  /*0ed0*/  LOP3.LUT R29, R27, R20, RZ, 0x3c, !PT ;  /* 0x000000141b1d7212 */ /* 0x000fe400078e3cff */
[----:B------:R-:W-:Y:S02]  /*0ee0*/  LOP3.LUT R27, R23, 0xffff, RZ, 0xc, !PT ;  /* 0x0000ffff171b7812 */ /* 0x000fe400078e0cff */
[----:B------:R-:W-:Y:S01]  /*0ef0*/  SEL R22, R11, R17, !P1 ;  /* 0x000000110b167207 */ /* 0x000fe20004800000 */
[----:B------:R0:W-:Y:S01]  /*0f00*/  STL [R24+0x4], R29 ;  /* 0x0000041d18007387 */ /* 0x0001e20000100800 */
[----:B------:R-:W-:Y:S02]  /*0f10*/  SEL R10, R15, R10, !P1 ;  /* 0x0000000a0f0a7207 */ /* 0x000fe40004800000 */
[----:B------:R-:W-:Y:S01]  /*0f20*/  SEL R11, R14, R11, !P1 ;  /* 0x0000000b0e0b7207 */ /* 0x000fe20004800000 */
[----:B------:R0:W-:Y:S01]  /*0f30*/  STL [R24+0x24], R27 ;  /* 0x0000241b18007387 */ /* 0x0001e20000100800 */
[----:B------:R-:W-:-:S02]  /*0f40*/  SEL R15, R6, R15, !P1 ;  /* 0x0000000f060f7207 */ /* 0x000fc40004800000 */
[----:B------:R-:W-:Y:S01]  /*0f50*/  SEL R14, R14, 0x7fffff, P1 ;  /* 0x007fffff0e0e7807 */ /* 0x000fe20000800000 */
[----:B------:R-:W-:Y:S06]  /*0f60*/  @P3 BRA `(.L_x_119) ;  /* 0xfffffff800783947 */ /* 0x000fec000383ffff */
.L_x_118:
[----:B------:R-:W-:Y:S05]  /*0f70*/  @!P2 BRA `(.L_x_117) ;  /* 0x0000000000a8a947 */ /* 0x000fea0003800000 */
[----:B------:R-:W-:-:S04]  /*0f80*/  ISETP.NE.U32.AND P0, PT, R23, R16, PT ;  /* 0x000000101700720c */ /* 0x000fc80003f05070 */
[----:B------:R-:W-:-:S04]  /*0f90*/  ISETP.NE.AND.EX P0, PT, R20, R19, PT, P0 ;  /* 0x000000131400720c */ /* 0x000fc80003f05300 */
[C---:B------:R-:W-:Y:S01]  /*0fa0*/  ISETP.NE.AND P0, PT, R12.reuse, RZ, !P0 ;  /* 0x000000ff0c00720c */ /* 0x040fe20004705270 */
[----:B------:R-:W-:-:S03]  /*0fb0*/  IMAD R12, R12, 0x4, R1 ;  /* 0x000000040c0c7824 */ /* 0x000fc600078e0201 */
[----:B------:R-:W-:Y:S02]  /*0fc0*/  SEL R21, R21, R16, P0 ;  /* 0x0000001015157207 */ /* 0x000fe40000000000 */
[----:B------:R-:W-:-:S03]  /*0fd0*/  SEL R19, R22, R19, P0 ;  /* 0x0000001316137207 */ /* 0x000fc60000000000 */
[----:B------:R-:W1:Y:S04]  /*0fe0*/  SHFL.BFLY PT, R10, R21, 0x10, 0x1f ;  /* 0x0e001f00150a7f89 */ /* 0x000e6800000e0000 */
[----:B------:R-:W2:Y:S01]  /*0ff0*/  SHFL.BFLY PT, R6, R19, 0x10, 0x1f ;  /* 0x0e001f0013067f89 */ /* 0x000ea200000e0000 */
[----:B-1----:R-:W-:-:S04]  /*1000*/  ISETP.GT.U32.AND P0, PT, R21, R10, PT ;  /* 0x0000000a1500720c */ /* 0x002fc80003f04070 */
[----:B--2---:R-:W-:-:S04]  /*1010*/  ISETP.GT.U32.AND.EX P0, PT, R19, R6, PT, P0 ;  /* 0x000000061300720c */ /* 0x004fc80003f04100 */
        /* <DEDUP_REMOVED lines=25> */
[----:B------:R-:W-:Y:S02]  /*11b0*/  SEL R11, R15, R10, P0 ;  /* 0x0000000a0f0b7207 */ /* 0x000fe40000000000 */
[----:B------:R-:W-:Y:S02]  /*11c0*/  ISETP.GE.AND P1, PT, R13, RZ, PT ;  /* 0x000000ff0d00720c */ /* 0x000fe40003f26270 */
[----:B------:R-:W-:Y:S02]  /*11d0*/  LOP3.LUT R11, R11, 0xffff, RZ, 0xc, !PT ;  /* 0x0000ffff0b0b7812 */ /* 0x000fe400078e0cff */
[----:B------:R-:W-:-:S03]  /*11e0*/  SEL R2, R2, 0x80000000, P1 ;  /* 0x8000000002027807 */ /* 0x000fc60000800000 */
[----:B------:R1:W-:Y:S01]  /*11f0*/  STL [R12+0x20], R11 ;  /* 0x0000200b0c007387 */ /* 0x0003e20000100800 */
[----:B------:R-:W-:-:S05]  /*1200*/  LOP3.LUT R13, R2, R13, RZ, 0x3c, !PT ;  /* 0x0000000d020d7212 */ /* 0x000fca00078e3cff */
[----:B------:R1:W-:Y:S02]  /*1210*/  STL [R12], R13 ;  /* 0x0000000d0c007387 */ /* 0x0003e40000100800 */
.L_x_117:
[----:B------:R-:W-:Y:S01]  /*1220*/  ISETP.GE.U32.AND P0, PT, R4, R7, PT ;  /* 0x000000070400720c */ /* 0x000fe20003f06070 */
[----:B------:R-:W-:Y:S01]  /*1230*/  ULDC UR7, c[0x0][0x24c] ;  /* 0x0000930000077ab9 */ /* 0x000fe20000000800 */
[----:B------:R-:W-:Y:S01]  /*1240*/  UIADD3 UR4, UR5, 0xc00, URZ ;  /* 0x00000c0005047890 */ /* 0x000fe2000fffe03f */
[----:B------:R-:W-:Y:S01]  /*1250*/  IMAD R0, R5, -0x78, R0 ;  /* 0xffffff8805007824 */ /* 0x000fe200078e0200 */
[----:B------:R-:W-:Y:S01]  /*1260*/  ISETP.GE.AND.EX P0, PT, RZ, UR7, PT, P0 ;  /* 0x00000007ff007c0c */ /* 0x000fe2000bf06300 */
[----:B------:R-:W-:Y:S01]  /*1270*/  UIADD3 UR5, UR5, 0xc80, URZ ;  /* 0x00000c8005057890 */ /* 0x000fe2000fffe03f */
[----:B------:R-:W-:Y:S01]  /*1280*/  BSSY B0, `(.L_x_116) ;  /* 0x0000010000007945 */ /* 0x000fe20003800000 */
[----:B------:R-:W-:Y:S02]  /*1290*/  ULEA UR4, UR6, UR4, 0x18 ;  /* 0x0000000406047291 */ /* 0x000fe4000f8ec03f */
[----:B------:R-:W-:-:S04]  /*12a0*/  ULEA UR5, UR6, UR5, 0x18 ;  /* 0x0000000506057291 */ /* 0x000fc8000f8ec03f */
[C---:B------:R-:W-:Y:S02]  /*12b0*/  LEA R7, R0.reuse, UR4, 0x2 ;  /* 0x0000000400077c11 */ /* 0x040fe4000f8e10ff */
[----:B------:R-:W-:Y:S02]  /*12c0*/  LEA R0, R0, UR5, 0x2 ;  /* 0x0000000500007c11 */ /* 0x000fe4000f8e10ff */
[----:B------:R-:W-:Y:S05]  /*12d0*/  @!P0 BRA `(.L_x_120) ;  /* 0x0000000000188947 */ /* 0x000fea0003800000 */
[----:B------:R-:W-:-:S13]  /*12e0*/  ISETP.GT.U32.AND P0, PT, R4, 0x7, PT ;  /* 0x000000070400780c */ /* 0x000fda0003f04070 */
[----:B------:R-:W-:Y:S05]  /*12f0*/  @P0 BRA `(.L_x_121) ;  /* 0x0000000000200947 */ /* 0x000fea0003800000 */
[----:B------:R-:W-:Y:S01]  /*1300*/  IMAD.MOV.U32 R9, RZ, RZ, 0x17f ;  /* 0x0000017fff097424 */ /* 0x000fe200078e00ff */
[----:B------:R2:W-:Y:S04]  /*1310*/  STS [R7], R8 ;  /* 0x0000000807007388 */ /* 0x0005e80000000800 */
[----:B------:R2:W-:Y:S01]  /*1320*/  STS [R0], R9 ;  /* 0x0000000900007388 */ /* 0x0005e20000000800 */
[----:B------:R-:W-:Y:S05]  /*1330*/  BRA `(.L_x_121) ;  /* 0x0000000000107947 */ /* 0x000fea0003800000 */
.L_x_120:
[----:B------:R-:W2:Y:S04]  /*1340*/  LDL R2, [R9] ;  /* 0x0000000009027983 */ /* 0x000ea80000100800 */
[----:B-1----:R-:W3:Y:S04]  /*1350*/  LDL R11, [R9+0x20] ;  /* 0x00002000090b7983 */ /* 0x002ee80000100800 */
[----:B--2---:R1:W-:Y:S04]  /*1360*/  STS [R7], R2 ;  /* 0x0000000207007388 */ /* 0x0043e80000000800 */
[----:B---3--:R1:W-:Y:S02]  /*1370*/  STS [R0], R11 ;  /* 0x0000000b00007388 */ /* 0x0083e40000000800 */
.L_x_121:
[----:B------:R-:W-:Y:S05]  /*1380*/  BSYNC B0 ;  /* 0x0000000000007941 */ /* 0x000fea0003800000 */
.L_x_116:
[----:B------:R-:W-:Y:S01]  /*1390*/  BAR.SYNC.DEFER_BLOCKING 0x0 ;  /* 0x0000000000007b1d */ /* 0x000fe20000010000 */
[----:B------:R-:W-:-:S13]  /*13a0*/  ISETP.NE.AND P0, PT, R5, RZ, PT ;  /* 0x000000ff0500720c */ /* 0x000fda0003f05270 */
[----:B------:R-:W-:Y:S05]  /*13b0*/  @P0 BRA `(.L_x_122) ;  /* 0x0000001400580947 */ /* 0x000fea0003800000 */
[----:B--2---:R-:W2:Y:S01]  /*13c0*/  LDC R9, c[0x0][0x248] ;  /* 0x00009200ff097b82 */ /* 0x004ea20000000800 */
[----:B------:R-:W-:Y:S01]  /*13d0*/  ISETP.GT.U32.AND P0, PT, R4, 0x17, PT ;  /* 0x000000170400780c */ /* 0x000fe20003f04070 */
[----:B------:R-:W-:Y:S01]  /*13e0*/  BSSY B0, `(.L_x_123) ;  /* 0x0000013000007945 */ /* 0x000fe20003800000 */
[----:B-1----:R-:W-:Y:S02]  /*13f0*/  IMAD.MOV.U32 R11, RZ, RZ, -0x800000 ;  /* 0xff800000ff0b7424 */ /* 0x002fe400078e00ff */
[----:B------:R-:W-:Y:S02]  /*1400*/  IMAD.MOV.U32 R22, RZ, RZ, -0x1 ;  /* 0xffffffffff167424 */ /* 0x000fe400078e00ff */
[----:B------:R-:W-:Y:S02]  /*1410*/  IMAD.MOV.U32 R6, RZ, RZ, 0xfe80 ;  /* 0x0000fe80ff067424 */ /* 0x000fe400078e00ff */
[----:B------:R-:W-:-:S05]  /*1420*/  IMAD.MOV.U32 R7, RZ, RZ, 0x0 ;  /* 0x00000000ff077424 */ /* 0x000fca00078e00ff */
[----:B------:R-:W-:Y:S05]  /*1430*/  @P0 BRA `(.L_x_124) ;  /* 0x0000000000340947 */ /* 0x000fea0003800000 */
[----:B------:R-:W1:Y:S01]  /*1440*/  S2UR UR5, SR_CgaCtaId ;  /* 0x00000000000579c3 */ /* 0x000e620000008800 */
[----:B------:R-:W-:Y:S01]  /*1450*/  UMOV UR4, 0x400 ;  /* 0x0000040000047882 */ /* 0x000fe20000000000 */
[----:B------:R-:W-:Y:S01]  /*1460*/  IMAD.MOV.U32 R7, RZ, RZ, RZ ;  /* 0x000000ffff077224 */ /* 0x000fe200078e00ff */
[----:B------:R-:W-:Y:S02]  /*1470*/  UIADD3 UR6, UR4, 0xc80, URZ ;  /* 0x00000c8004067890 */ /* 0x000fe4000fffe03f */
[----:B------:R-:W-:Y:S02]  /*1480*/  UIADD3 UR4, UR4, 0xc00, URZ ;  /* 0x00000c0004047890 */ /* 0x000fe4000fffe03f */
[----:B-1----:R-:W-:Y:S02]  /*1490*/  ULEA UR6, UR5, UR6, 0x18 ;  /* 0x0000000605067291 */ /* 0x002fe4000f8ec03f */
[----:B------:R-:W-:-:S04]  /*14a0*/  ULEA UR4, UR5, UR4, 0x18 ;  /* 0x0000000405047291 */ /* 0x000fc8000f8ec03f */
[C---:B------:R-:W-:Y:S02]  /*14b0*/  LEA R0, R4.reuse, UR6, 0x2 ;  /* 0x0000000604007c11 */ /* 0x040fe4000f8e10ff */
[----:B------:R-:W-:-:S04]  /*14c0*/  LEA R11, R4, UR4, 0x2 ;  /* 0x00000004040b7c11 */ /* 0x000fc8000f8e10ff */
[----:B------:R-:W1:Y:S04]  /*14d0*/  LDS R0, [R0] ;  /* 0x0000000000007984 */ /* 0x000e680000000800 */
[----:B------:R-:W3:Y:S01]  /*14e0*/  LDS R11, [R11] ;  /* 0x000000000b0b7984 */ /* 0x000ee20000000800 */
[----:B-1----:R-:W-:-:S04]  /*14f0*/  IADD3 R6, -R0, 0xffff, RZ ;  /* 0x0000ffff00067810 */ /* 0x002fc80007ffe1ff */
[----:B---3--:R-:W-:-:S07]  /*1500*/  LOP3.LUT R6, R6, 0xffff, RZ, 0xc0, !PT ;  /* 0x0000ffff06067812 */ /* 0x008fce00078ec0ff */
.L_x_124:
[----:B------:R-:W-:Y:S05]  /*1510*/  BSYNC B0 ;  /* 0x0000000000007941 */ /* 0x000fea0003800000 */
.L_x_123:
[----:B--2---:R-:W-:Y:S02]  /*1520*/  ISETP.GE.AND P1, PT, R9, 0x1, PT ;  /* 0x000000010900780c */ /* 0x004fe40003f26270 */
[----:B------:R-:W-:-:S04]  /*1530*/  ISETP.GE.AND P0, PT, R11, RZ, PT ;  /* 0x000000ff0b00720c */ /* 0x000fc80003f06270 */
[----:B------:R-:W-:-:S04]  /*1540*/  SEL R0, R22, 0x80000000, !P0 ;  /* 0x8000000016007807 */ /* 0x000fc80004000000 */
[----:B------:R-:W-:-:S03]  /*1550*/  LOP3.LUT R18, R7, R0, R11, 0xf6, !PT ;  /* 0x0000000007127212 */ /* 0x000fc600078ef60b */
[----:B------:R-:W-:Y:S05]  /*1560*/  @!P1 BRA `(.L_x_125) ;  /* 0x0000000c00a09947 */ /* 0x000fea0003800000 */
[C---:B------:R-:W-:Y:S01]  /*1570*/  VIADD R0, R9.reuse, 0xffffffff ;  /* 0xffffffff09007836 */ /* 0x040fe20000000000 */
[----:B------:R-:W-:Y:S01]  /*1580*/  LOP3.LUT P1, RZ, R9, 0x3, RZ, 0xc0, !PT ;  /* 0x0000000309ff7812 */ /* 0x000fe2000782c0ff */
[----:B------:R-:W-:Y:S01]  /*1590*/  IMAD.MOV.U32 R11, RZ, RZ, R6 ;  /* 0x000000ffff0b7224 */ /* 0x000fe200078e0006 */
[----:B------:R-:W-:Y:S01]  /*15a0*/  LOP3.LUT R2, R7, 0x7fffff, RZ, 0xfc, !PT ;  /* 0x007fffff07027812 */ /* 0x000fe200078efcff */
[----:B------:R-:W-:Y:S01]  /*15b0*/  IMAD.MOV.U32 R20, RZ, RZ, RZ ;  /* 0x000000ffff147224 */ /* 0x000fe200078e00ff */
[----:B------:R-:W-:Y:S01]  /*15c0*/  ISETP.GE.U32.AND P0, PT, R0, 0x3, PT ;  /* 0x000000030000780c */ /* 0x000fe20003f06070 */
[----:B------:R-:W-:Y:S01]  /*15d0*/  IMAD.MOV.U32 R12, RZ, RZ, RZ ;  /* 0x000000ffff0c7224 */ /* 0x000fe200078e00ff */
[----:B------:R-:W-:Y:S01]  /*15e0*/  LOP3.LUT R8, R9, 0x3, RZ, 0xc0, !PT ;  /* 0x0000000309087812 */ /* 0x000fe200078ec0ff */
[----:B------:R-:W-:-:S10]  /*15f0*/  IMAD.MOV.U32 R0, RZ, RZ, RZ ;  /* 0x000000ffff007224 */ /* 0x000fd400078e00ff */
[----:B------:R-:W-:Y:S05]  /*1600*/  @!P0 BRA `(.L_x_126) ;  /* 0x0000000800a88947 */ /* 0x000fea0003800000 */
[----:B------:R-:W-:Y:S02]  /*1610*/  IMAD.IADD R10, R9, 0x1, -R8 ;  /* 0x00000001090a7824 */ /* 0x000fe400078e0a08 */
[----:B------:R-:W-:Y:S02]  /*1620*/  IMAD.MOV.U32 R20, RZ, RZ, RZ ;  /* 0x000000ffff147224 */ /* 0x000fe400078e00ff */
[----:B------:R-:W-:Y:S02]  /*1630*/  IMAD.MOV.U32 R12, RZ, RZ, RZ ;  /* 0x000000ffff0c7224 */ /* 0x000fe400078e00ff */
[----:B------:R-:W-:-:S07]  /*1640*/  IMAD.MOV.U32 R0, RZ, RZ, RZ ;  /* 0x000000ffff007224 */ /* 0x000fce00078e00ff */
.L_x_127:
[----:B------:R-:W-:Y:S01]  /*1650*/  ISETP.EQ.U32.AND P2, PT, R20, R11, PT ;  /* 0x0000000b1400720c */ /* 0x000fe20003f42070 */
[----:B------:R-:W-:Y:S01]  /*1660*/  VIADD R10, R10, 0xfffffffc ;  /* 0xfffffffc0a0a7836 */ /* 0x000fe20000000000 */
[----:B------:R-:W-:-:S04]  /*1670*/  ISETP.NE.AND P0, PT, R0, RZ, PT ;  /* 0x000000ff0000720c */ /* 0x000fc80003f05270 */
[----:B------:R-:W-:-:S04]  /*1680*/  ISETP.EQ.AND.EX P0, PT, R12, R18, P0, P2 ;  /* 0x000000120c00720c */ /* 0x000fc80000702320 */
[----:B------:R-:W-:Y:S02]  /*1690*/  SEL R11, R6, R11, P0 ;  /* 0x0000000b060b7207 */ /* 0x000fe40000000000 */
[----:B----4-:R-:W-:-:S03]  /*16a0*/  SEL R19, R2, R18, P0 ;  /* 0x0000001202137207 */ /* 0x010fc60000000000 */
        /* <DEDUP_REMOVED lines=30> */
[----:B------:R-:W-:-:S04]  /*1890*/  ISETP.NE.U32.AND P0, PT, R12, R11, PT ;  /* 0x0000000b0c00720c */ /* 0x000fc80003f05070 */
[----:B------:R-:W-:-:S04]  /*18a0*/  ISETP.NE.AND.EX P0, PT, R13, R19, PT, P0 ;  /* 0x000000130d00720c */ /* 0x000fc80003f05300 */
[----:B------:R-:W-:Y:S02]  /*18b0*/  SEL R11, R6, R11, !P0 ;  /* 0x0000000b060b7207 */ /* 0x000fe40004000000 */
[----:B------:R-:W-:-:S03]  /*18c0*/  SEL R19, R2, R19, !P0 ;  /* 0x0000001302137207 */ /* 0x000fc60004000000 */
        /* <DEDUP_REMOVED lines=30> */
[----:B------:R-:W-:Y:S02]  /*1ab0*/  ISETP.NE.U32.AND P0, PT, R17, R11, PT ;  /* 0x0000000b1100720c */ /* 0x000fe40003f05070 */
[C---:B------:R-:W-:Y:S02]  /*1ac0*/  ISETP.GE.AND P2, PT, R14.reuse, RZ, PT ;  /* 0x000000ff0e00720c */ /* 0x040fe40003f46270 */
        /* <DEDUP_REMOVED lines=8> */
[----:B0-----:R-:W-:-:S03]  /*1b50*/  SEL R24, R19, R16, P0 ;  /* 0x0000001013187207 */ /* 0x001fc60000000000 */
        /* <DEDUP_REMOVED lines=27> */
[----:B------:R-:W-:-:S03]  /*1d10*/  SEL R18, R2, R19, !P0 ;  /* 0x0000001302127207 */ /* 0x000fc60004000000 */
        /* <DEDUP_REMOVED lines=24> */
[----:B------:R-:W-:Y:S01]  /*1ea0*/  SEL R25, R28, R19, P0 ;  /* 0x000000131c197207 */ /* 0x000fe20000000000 */
[C---:B------:R-:W-:Y:S01]  /*1eb0*/  IMAD R19, R0.reuse, 0x4, R1 ;  /* 0x0000000400137824 */ /* 0x040fe200078e0201 */
[----:B------:R-:W-:Y:S01]  /*1ec0*/  ISETP.GE.AND P0, PT, R13, RZ, PT ;  /* 0x000000ff0d00720c */ /* 0x000fe20003f06270 */
[----:B------:R-:W0:Y:S01]  /*1ed0*/  SHFL.BFLY PT, R20, R21, 0x1, 0x1f ;  /* 0x0c201f0015147f89 */ /* 0x000e2200000e0000 */
[----:B------:R-:W-:Y:S01]  /*1ee0*/  LOP3.LUT R28, R17, 0xffff, RZ, 0xc, !PT ;  /* 0x0000ffff111c7812 */ /* 0x000fe200078e0cff */
[----:B------:R-:W-:Y:S01]  /*1ef0*/  VIADD R0, R0, 0x4 ;  /* 0x0000000400007836 */ /* 0x000fe20000000000 */
[----:B------:R-:W-:Y:S01]  /*1f00*/  SEL R12, R22, 0x80000000, P0 ;  /* 0x80000000160c7807 */ /* 0x000fe20000000000 */
[----:B------:R-:W1:Y:S03]  /*1f10*/  SHFL.BFLY PT, R23, R25, 0x1, 0x1f ;  /* 0x0c201f0019177f89 */ /* 0x000e6600000e0000 */
[----:B------:R-:W-:Y:S01]  /*1f20*/  LOP3.LUT R26, R12, R13, RZ, 0x3c, !PT ;  /* 0x0000000d0c1a7212 */ /* 0x000fe200078e3cff */
[----:B------:R2:W-:Y:S01]  /*1f30*/  STL [R19+0x20], R24 ;  /* 0x0000201813007387 */ /* 0x0005e20000100800 */
[----:B------:R-:W-:-:S02]  /*1f40*/  SEL R13, R22, 0x80000000, P2 ;  /* 0x80000000160d7807 */ /* 0x000fc40001000000 */
[----:B------:R-:W-:Y:S01]  /*1f50*/  ISETP.GE.AND P2, PT, R16, RZ, PT ;  /* 0x000000ff1000720c */ /* 0x000fe20003f46270 */
[----:B------:R3:W-:Y:S01]  /*1f60*/  STL [R19], R26 ;  /* 0x0000001a13007387 */ /* 0x0007e20000100800 */
[----:B------:R-:W-:Y:S02]  /*1f70*/  LOP3.LUT R14, R13, R14, RZ, 0x3c, !PT ;  /* 0x0000000e0d0e7212 */ /* 0x000fe400078e3cff */
[----:B------:R-:W-:Y:S01]  /*1f80*/  SEL R13, R22, 0x80000000, P2 ;  /* 0x80000000160d7807 */ /* 0x000fe20001000000 */
[----:B------:R4:W-:Y:S01]  /*1f90*/  STL [R19+0x24], R28 ;  /* 0x0000241c13007387 */ /* 0x0009e20000100800 */
[----:B--2---:R-:W-:Y:S02]  /*1fa0*/  LOP3.LUT R24, R15, 0xffff, RZ, 0xc, !PT ;  /* 0x0000ffff0f187812 */ /* 0x004fe400078e0cff */
[----:B------:R-:W-:Y:S01]  /*1fb0*/  LOP3.LUT R16, R13, R16, RZ, 0x3c, !PT ;  /* 0x000000100d107212 */ /* 0x000fe200078e3cff */
[----:B------:R4:W-:Y:S01]  /*1fc0*/  STL [R19+0x4], R14 ;  /* 0x0000040e13007387 */ /* 0x0009e20000100800 */
[----:B0-----:R-:W-:-:S03]  /*1fd0*/  ISETP.GT.U32.AND P0, PT, R21, R20, PT ;  /* 0x000000141500720c */ /* 0x001fc60003f04070 */
[----:B------:R4:W-:Y:S01]  /*1fe0*/  STL [R19+0x28], R24 ;  /* 0x0000281813007387 */ /* 0x0009e20000100800 */
[----:B-1----:R-:W-:-:S03]  /*1ff0*/  ISETP.GT.U32.AND.EX P0, PT, R25, R23, PT, P0 ;  /* 0x000000171900720c */ /* 0x002fc60003f04100 */
[----:B------:R4:W-:Y:S01]  /*2000*/  STL [R19+0x8], R16 ;  /* 0x0000081013007387 */ /* 0x0009e20000100800 */
[----:B------:R-:W-:Y:S02]  /*2010*/  SEL R12, R25, R23, P0 ;  /* 0x00000017190c7207 */ /* 0x000fe40000000000 */
[----:B------:R-:W-:Y:S02]  /*2020*/  SEL R20, R21, R20, P0 ;  /* 0x0000001415147207 */ /* 0x000fe40000000000 */
[----:B------:R-:W-:Y:S02]  /*2030*/  ISETP.GE.AND P3, PT, R12, RZ, PT ;  /* 0x000000ff0c00720c */ /* 0x000fe40003f66270 */
[----:B---3--:R-:W-:Y:S02]  /*2040*/  LOP3.LUT R26, R20, 0xffff, RZ, 0xc, !PT ;  /* 0x0000ffff141a7812 */ /* 0x008fe400078e0cff */
[----:B------:R-:W-:Y:S02]  /*2050*/  SEL R17, R22, 0x80000000, P3 ;  /* 0x8000000016117807 */ /* 0x000fe40001800000 */
[----:B------:R-:W-:Y:S01]  /*2060*/  ISETP.NE.AND P0, PT, R10, RZ, PT ;  /* 0x000000ff0a00720c */ /* 0x000fe20003f05270 */
[----:B------:R4:W-:Y:S01]  /*2070*/  STL [R19+0x2c], R26 ;  /* 0x00002c1a13007387 */ /* 0x0009e20000100800 */
[----:B------:R-:W-:-:S05]  /*2080*/  LOP3.LUT R17, R17, R12, RZ, 0x3c, !PT ;  /* 0x0000000c11117212 */ /* 0x000fca00078e3cff */
[----:B------:R4:W-:Y:S06]  /*2090*/  STL [R19+0xc], R17 ;  /* 0x00000c1113007387 */ /* 0x0009ec0000100800 */
[----:B------:R-:W-:Y:S05]  /*20a0*/  @P0 BRA `(.L_x_127) ;  /* 0xfffffff400680947 */ /* 0x000fea000383ffff */
.L_x_126:
[----:B------:R-:W-:Y:S05]  /*20b0*/  @!P1 BRA `(.L_x_125) ;  /* 0x0000000000cc9947 */ /* 0x000fea0003800000 */
[----:B------:R-:W-:Y:S02]  /*20c0*/  IMAD.MOV.U32 R13, RZ, RZ, R8 ;  /* 0x000000ffff0d7224 */ /* 0x000fe400078e0008 */
[C---:B------:R-:W-:Y:S02]  /*20d0*/  IMAD R10, R0.reuse, 0x4, R1 ;  /* 0x00000004000a7824 */ /* 0x040fe400078e0201 */
[----:B------:R-:W-:-:S07]  /*20e0*/  IMAD R8, R0, 0x4, R3 ;  /* 0x0000000400087824 */ /* 0x000fce00078e0203 */
.L_x_128:
[----:B------:R-:W-:Y:S01]  /*20f0*/  ISETP.EQ.U32.AND P1, PT, R20, R11, PT ;  /* 0x0000000b1400720c */ /* 0x000fe20003f22070 */
[----:B------:R-:W-:Y:S01]  /*2100*/  VIADD R13, R13, 0xffffffff ;  /* 0xffffffff0d0d7836 */ /* 0x000fe20000000000 */
[C---:B------:R-:W-:Y:S01]  /*2110*/  ISETP.NE.AND P0, PT, R0.reuse, RZ, PT ;  /* 0x000000ff0000720c */ /* 0x040fe20003f05270 */
[----:B------:R-:W-:-:S03]  /*2120*/  VIADD R0, R0, 0x1 ;  /* 0x0000000100007836 */ /* 0x000fc60000000000 */
        /* <DEDUP_REMOVED lines=19> */
[----:B------:R-:W-:Y:S01]  /*2260*/  SEL R16, R18, R15, P0 ;  /* 0x0000000f12107207 */ /* 0x000fe20000000000 */
[----:B------:R-:W-:Y:S01]  /*2270*/  IMAD.MOV.U32 R18, RZ, RZ, R14 ;  /* 0x000000ffff127224 */ /* 0x000fe200078e000e */
        /* <DEDUP_REMOVED lines=13> */
[----:B------:R-:W-:Y:S02]  /*2350*/  ISETP.NE.AND P0, PT, R13, RZ, PT ;  /* 0x000000ff0d00720c */ /* 0x000fe40003f05270 */
[----:B------:R-:W-:Y:S02]  /*2360*/  ISETP.GE.AND P1, PT, R12, RZ, PT ;  /* 0x000000ff0c00720c */ /* 0x000fe40003f26270 */
[----:B------:R-:W-:Y:S02]  /*2370*/  LOP3.LUT R15, R20, 0xffff, RZ, 0xc, !PT ;  /* 0x0000ffff140f7812 */ /* 0x000fe400078e0cff */
[----:B------:R-:W-:-:S03]  /*2380*/  SEL R17, R22, 0x80000000, P1 ;  /* 0x8000000016117807 */ /* 0x000fc60000800000 */
[----:B------:R1:W-:Y:S01]  /*2390*/  STL [R8], R15 ;  /* 0x0000000f08007387 */ /* 0x0003e20000100800 */
[----:B------:R-:W-:-:S05]  /*23a0*/  LOP3.LUT R17, R17, R12, RZ, 0x3c, !PT ;  /* 0x0000000c11117212 */ /* 0x000fca00078e3cff */
[----:B------:R2:W-:Y:S01]  /*23b0*/  STL [R10], R17 ;  /* 0x000000110a007387 */ /* 0x0005e20000100800 */
[----:B-1----:R-:W-:Y:S02]  /*23c0*/  VIADD R8, R8, 0x4 ;  /* 0x0000000408087836 */ /* 0x002fe40000000000 */
[----:B--2---:R-:W-:Y:S01]  /*23d0*/  VIADD R10, R10, 0x4 ;  /* 0x000000040a0a7836 */ /* 0x004fe20000000000 */
[----:B------:R-:W-:Y:S06]  /*23e0*/  @P0 BRA `(.L_x_128) ;  /* 0xfffffffc00400947 */ /* 0x000fec000383ffff */
.L_x_125:
[----:B------:R-:W-:Y:S01]  /*23f0*/  ISETP.GE.U32.AND P0, PT, R4, R9, PT ;  /* 0x000000090400720c */ /* 0x000fe20003f06070 */
[----:B------:R-:W-:Y:S01]  /*2400*/  ULDC UR4, c[0x0][0x24c] ;  /* 0x0000930000047ab9 */ /* 0x000fe20000000800 */
[----:B------:R-:W-:Y:S02]  /*2410*/  IMAD.MOV.U32 R0, RZ, RZ, 0x17f ;  /* 0x0000017fff007424 */ /* 0x000fe400078e00ff */
[----:B------:R-:W-:Y:S01]  /*2420*/  ISETP.GE.AND.EX P0, PT, RZ, UR4, PT, P0 ;  /* 0x00000004ff007c0c */ /* 0x000fe2000bf06300 */
[----:B------:R-:W-:Y:S01]  /*2430*/  IMAD.MOV.U32 R6, RZ, RZ, RZ ;  /* 0x000000ffff067224 */ /* 0x000fe200078e00ff */
[----:B------:R-:W-:-:S11]  /*2440*/  ULDC.64 UR4, c[0x0][0x268] ;  /* 0x00009a0000047ab9 */ /* 0x000fd60000000a00 */
[----:B------:R-:W-:-:S05]  /*2450*/  @!P0 IMAD R7, R4, 0x4, R3 ;  /* 0x0000000404078824 */ /* 0x000fca00078e0203 */
[----:B------:R-:W2:Y:S01]  /*2460*/  @!P0 LDL R0, [R7] ;  /* 0x0000000007008983 */ /* 0x000ea20000100800 */
[----:B------:R-:W-:Y:S01]  /*2470*/  @!P0 MOV R2, 0x400 ;  /* 0x0000040000028802 */ /* 0x000fe20000000f00 */
[----:B------:R-:W-:Y:S01]  /*2480*/  UMOV UR6, 0xf0000000 ;  /* 0xf000000000067882 */ /* 0x000fe20000000000 */
[----:B------:R-:W-:Y:S01]  /*2490*/  UMOV UR7, 0x380fffff ;  /* 0x380fffff00077882 */ /* 0x000fe20000000000 */
[----:B------:R-:W1:Y:S02]  /*24a0*/  @!P0 S2R R3, SR_CgaCtaId ;  /* 0x0000000000038919 */ /* 0x000e640000008800 */
[----:B-1----:R-:W-:-:S05]  /*24b0*/  @!P0 LEA R3, R3, R2, 0x18 ;  /* 0x0000000203038211 */ /* 0x002fca00078ec0ff */
[----:B--2---:R-:W-:-:S05]  /*24c0*/  @!P0 IMAD R9, R0, 0x4, R3 ;  /* 0x0000000400098824 */ /* 0x004fca00078e0203 */
[----:B------:R-:W1:Y:S02]  /*24d0*/  @!P0 LDS R6, [R9] ;  /* 0x0000000009068984 */ /* 0x000e640000000800 */
[----:B-1----:R-:W-:-:S04]  /*24e0*/  FMUL.FTZ R10, R6, 1 ;  /* 0x3f800000060a7820 */ /* 0x002fc80000410000 */
[----:B------:R-:W1:Y:S02]  /*24f0*/  F2F.F64.F32 R2, R10 ;  /* 0x0000000a00027310 */ /* 0x000e640000201800 */
[----:B-1----:R-:W-:Y:S01]  /*2500*/  DMUL R2, R2, UR4 ;  /* 0x0000000402027c28 */ /* 0x002fe20008000000 */
[----:B------:R-:W-:Y:S02]  /*2510*/  ULDC.U8 UR4, c[0x0][0x260] ;  /* 0x0000980000047ab9 */ /* 0x000fe40000000000 */
[----:B------:R-:W-:-:S03]  /*2520*/  UPRMT UR4, UR4, 0x8880, URZ ;  /* 0x0000888004047896 */ /* 0x000fc6000800003f */
[----:B------:R-:W1:Y:S02]  /*2530*/  F2F.F32.F64 R8, R2 ;  /* 0x0000000200087310 */ /* 0x000e640000301000 */
[----:B------:R-:W-:Y:S01]  /*2540*/  DSETP.GEU.AND P1, PT, |R2|, UR6, PT ;  /* 0x0000000602007e2a */ /* 0x000fe2000bf2e200 */
[----:B------:R-:W-:-:S13]  /*2550*/  ISETP.NE.AND P2, PT, RZ, UR4, PT ;  /* 0x00000004ff007c0c */ /* 0x000fda000bf45270 */
[----:B-1----:R-:W-:Y:S01]  /*2560*/  @!P1 FMUL R8, R8, 1.175494350822287508e-38 ;  /* 0x0080000008089820 */ /* 0x002fe20000400000 */
[----:B------:R-:W-:Y:S06]  /*2570*/  @!P2 BRA `(.L_x_129) ;  /* 0x0000000000a0a947 */ /* 0x000fec0003800000 */
[----:B------:R-:W1:Y:S01]  /*2580*/  SHFL.BFLY PT, R3, R6, 0x10, 0x1f ;  /* 0x0e001f0006037f89 */ /* 0x000e6200000e0000 */
[----:B------:R-:W-:Y:S01]  /*2590*/  UMOV UR4, 0xc924223 ;  /* 0x0c92422300047882 */ /* 0x000fe20000000000 */
[----:B------:R-:W-:Y:S01]  /*25a0*/  UMOV UR5, 0x3bc79ca1 ;  /* 0x3bc79ca100057882 */ /* 0x000fe20000000000 */
[----:B------:R-:W-:Y:S01]  /*25b0*/  FMUL.FTZ R8, R8, 1 ;  /* 0x3f80000008087820 */ /* 0x000fe20000410000 */
[----:B------:R-:W-:Y:S01]  /*25c0*/  BSSY B0, `(.L_x_130) ;  /* 0x000001e000007945 */ /* 0x000fe20003800000 */
[----:B-1----:R-:W-:-:S05]  /*25d0*/  FADD.FTZ R3, R3, R6 ;  /* 0x0000000603037221 */ /* 0x002fca0000010000 */
[----:B------:R-:W1:Y:S02]  /*25e0*/  SHFL.BFLY PT, R2, R3, 0x8, 0x1f ;  /* 0x0d001f0003027f89 */ /* 0x000e6400000e0000 */
[----:B-1----:R-:W-:-:S05]  /*25f0*/  FADD.FTZ R9, R3, R2 ;  /* 0x0000000203097221 */ /* 0x002fca0000010000 */
[----:B------:R-:W1:Y:S02]  /*2600*/  SHFL.BFLY PT, R2, R9, 0x4, 0x1f ;  /* 0x0c801f0009027f89 */ /* 0x000e6400000e0000 */
[----:B-1----:R-:W-:Y:S02]  /*2610*/  FADD.FTZ R12, R9, R2 ;  /* 0x00000002090c7221 */ /* 0x002fe40000010000 */
[----:B------:R-:W1:Y:S03]  /*2620*/  F2F.F64.F32 R8, R8 ;  /* 0x0000000800087310 */ /* 0x000e660000201800 */
[----:B------:R-:W2:Y:S01]  /*2630*/  SHFL.BFLY PT, R7, R12, 0x2, 0x1f ;  /* 0x0c401f000c077f89 */ /* 0x000ea200000e0000 */
[----:B-1----:R-:W-:Y:S01]  /*2640*/  FSETP.GEU.AND P2, PT, |R9|, 6.5827683646048100446e-37, PT ;  /* 0x036000000900780b */ /* 0x002fe20003f4e200 */
[----:B--2---:R-:W-:-:S05]  /*2650*/  FADD.FTZ R13, R12, R7 ;  /* 0x000000070c0d7221 */ /* 0x004fca0000010000 */
[----:B------:R-:W1:Y:S02]  /*2660*/  SHFL.BFLY PT, R2, R13, 0x1, 0x1f ;  /* 0x0c201f000d027f89 */ /* 0x000e6400000e0000 */
[----:B-1----:R-:W-:-:S04]  /*2670*/  FADD.FTZ R2, R13, R2 ;  /* 0x000000020d027221 */ /* 0x002fc80000010000 */
[----:B----4-:R-:W-:Y:S01]  /*2680*/  FMUL.FTZ R14, R2, 1 ;  /* 0x3f800000020e7820 */ /* 0x010fe20000410000 */
[----:B------:R-:W-:-:S03]  /*2690*/  IMAD.MOV.U32 R2, RZ, RZ, 0x1 ;  /* 0x00000001ff027424 */ /* 0x000fc600078e00ff */
[----:B------:R-:W1:Y:S02]  /*26a0*/  F2F.F64.F32 R6, R14 ;  /* 0x0000000e00067310 */ /* 0x000e640000201800 */
[----:B-1----:R-:W-:-:S06]  /*26b0*/  DADD R6, R6, UR4 ;  /* 0x0000000406067e29 */ /* 0x002fcc0008000000 */
[----:B------:R-:W1:Y:S02]  /*26c0*/  MUFU.RCP64H R3, R7 ;  /* 0x0000000700037308 */ /* 0x000e640000001800 */
[----:B-1----:R-:W-:-:S08]  /*26d0*/  DFMA R10, -R6, R2, 1 ;  /* 0x3ff00000060a742b */ /* 0x002fd00000000102 */
        /* <DEDUP_REMOVED lines=11> */
[----:B0-----:R-:W-:Y:S05]  /*2790*/  CALL.REL.NOINC `($__internal_1_$__cuda_sm20_div_rn_f64_full) ;  /* 0x0000000000687944 */ /* 0x001fea0003c00000 */
.L_x_131:
[----:B------:R-:W-:Y:S05]  /*27a0*/  BSYNC B0 ;  /* 0x0000000000007941 */ /* 0x000fea0003800000 */
.L_x_130:
[----:B------:R-:W-:Y:S01]  /*27b0*/  UMOV UR4, 0xf0000000 ;  /* 0xf000000000047882 */ /* 0x000fe20000000000 */
[----:B------:R-:W-:Y:S01]  /*27c0*/  UMOV UR5, 0x380fffff ;  /* 0x380fffff00057882 */ /* 0x000fe20000000000 */
[----:B------:R-:W1:Y:S01]  /*27d0*/  F2F.F32.F64 R8, R2 ;  /* 0x0000000200087310 */ /* 0x000e620000301000 */
[----:B------:R-:W-:-:S14]  /*27e0*/  DSETP.GEU.AND P1, PT, |R2|, UR4, PT ;  /* 0x0000000402007e2a */ /* 0x000fdc000bf2e200 */
[----:B-1----:R-:W-:-:S07]  /*27f0*/  @!P1 FMUL R8, R8, 1.175494350822287508e-38 ;  /* 0x0080000008089820 */ /* 0x002fce0000400000 */
.L_x_129:
[----:B------:R-:W-:Y:S04]  /*2800*/  BSSY B0, `(.L_x_122) ;  /* 0x0000011000007945 */ /* 0x000fe80003800000 */
[----:B------:R-:W-:Y:S05]  /*2810*/  @P0 BRA `(.L_x_132) ;  /* 0x00000000003c0947 */ /* 0x000fea0003800000 */
[----:B------:R-:W1:Y:S01]  /*2820*/  S2UR UR4, SR_CTAID.X ;  /* 0x00000000000479c3 */ /* 0x000e620000002500 */
[----:B------:R-:W-:Y:S01]  /*2830*/  IMAD.MOV.U32 R5, RZ, RZ, RZ ;  /* 0x000000ffff057224 */ /* 0x000fe200078e00ff */
[----:B------:R-:W-:-:S06]  /*2840*/  ULDC.64 UR6, c[0x0][0x220] ;  /* 0x0000880000067ab9 */ /* 0x000fcc0000000a00 */
[----:B------:R-:W1:Y:S02]  /*2850*/  LDC.64 R2, c[0x0][0x248] ;  /* 0x00009200ff027b82 */ /* 0x000e640000000a00 */
[----:B-1----:R-:W-:-:S04]  /*2860*/  IMAD.WIDE.U32 R4, R2, UR4, R4 ;  /* 0x0000000402047c25 */ /* 0x002fc8000f8e0004 */
        /* <DEDUP_REMOVED lines=10> */
.L_x_132:
[----:B------:R-:W-:Y:S05]  /*2910*/  BSYNC B0 ;  /* 0x0000000000007941 */ /* 0x000fea0003800000 */
.L_x_122:
[----:B------:R-:W-:Y:S01]  /*2920*/  PREEXIT ;  /* 0x000000000000782d */ /* 0x000fe20000000000 */
[----:B------:R-:W-:Y:S05]  /*2930*/  EXIT ;  /* 0x000000000000794d */ /* 0x000fea0003800000 */
        .weak           $__internal_1_$__cuda_sm20_div_rn_f64_full
        .type           $__internal_1_$__cuda_sm20_div_rn_f64_full,@function
        .size           $__internal_1_$__cuda_sm20_div_rn_f64_full,(.L_x_4847 - $__internal_1_$__cuda_sm20_div_rn_f64_full)
$__internal_1_$__cuda_sm20_div_rn_f64_full:
        /* <DEDUP_REMOVED lines=67> */
.L_x_134:
        /* <DEDUP_REMOVED lines=16> */
.L_x_137:
[----:B------:R-:W-:Y:S01]  /*2e70*/  LOP3.LUT R15, R7, 0x80000, RZ, 0xfc, !PT ;  /* 0x00080000070f7812 */ /* 0x000fe200078efcff */
[----:B------:R-:W-:Y:S01]  /*2e80*/  IMAD.MOV.U32 R14, RZ, RZ, R6 ;  /* 0x000000ffff0e7224 */ /* 0x000fe200078e0006 */
[----:B------:R-:W-:Y:S06]  /*2e90*/  BRA `(.L_x_135) ;  /* 0x0000000000087947 */ /* 0x000fec0003800000 */
.L_x_136:
[----:B------:R-:W-:Y:S01]  /*2ea0*/  LOP3.LUT R15, R9, 0x80000, RZ, 0xfc, !PT ;  /* 0x00080000090f7812 */ /* 0x000fe200078efcff */
[----:B------:R-:W-:-:S07]  /*2eb0*/  IMAD.MOV.U32 R14, RZ, RZ, R8 ;  /* 0x000000ffff0e7224 */ /* 0x000fce00078e0008 */
.L_x_135:
[----:B------:R-:W-:Y:S05]  /*2ec0*/  BSYNC B1 ;  /* 0x0000000000017941 */ /* 0x000fea0003800000 */
.L_x_133:
[----:B------:R-:W-:Y:S02]  /*2ed0*/  IMAD.MOV.U32 R13, RZ, RZ, 0x0 ;  /* 0x00000000ff0d7424 */ /* 0x000fe400078e00ff */
[----:B------:R-:W-:Y:S02]  /*2ee0*/  IMAD.MOV.U32 R2, RZ, RZ, R14 ;  /* 0x000000ffff027224 */ /* 0x000fe400078e000e */
[----:B------:R-:W-:Y:S01]  /*2ef0*/  IMAD.MOV.U32 R3, RZ, RZ, R15 ;  /* 0x000000ffff037224 */ /* 0x000fe200078e000f */
[----:B------:R-:W-:Y:S06]  /*2f00*/  RET.REL.NODEC R12 `(_ZN4vllm3moe44grouped_topk_fused_small_expert_count_kernelI13__nv_bfloat16S2_iLNS0_11ScoringFuncE0ELi384ELb0ELi8EEEvPT_PfPT1_PKT0_llllllbd) ;  /* 0xffffffd00c3c7950 */ /* 0x000fec0003c3ffff */
.L_x_138:
        /* <DEDUP_REMOVED lines=15> */
.L_x_4847:


//--------------------- .text._ZN4vllm3moe44grouped_topk_fused_small_expert_count_kernelI13__nv_bfloat16S2_iLNS0_11ScoringFuncE0ELi512ELb0ELi8EEEvPT_PfPT1_PKT0_llllllbd --------------------------
	.section	.text._ZN4vllm3moe44grouped_topk_fused_small_expert_count_kernelI13__nv_bfloat16S2_iLNS0_11ScoringFuncE0ELi512ELb0ELi8EEEvPT_PfPT1_PKT0_llllllbd,"ax",@progbits
	.align	128
        .global         _ZN4vllm3moe44grouped_topk_fused_small_expert_count_kernelI13__nv_bfloat16S2_iLNS0_11ScoringFuncE0ELi512ELb0ELi8EEEvPT_PfPT1_PKT0_llllllbd
        .type           _ZN4vllm3moe44grouped_topk_fused_small_expert_count_kernelI13__nv_bfloat16S2_iLNS0_11ScoringFuncE0ELi512ELb0ELi8EEEvPT_PfPT1_PKT0_llllllbd,@function
        .size           _ZN4vllm3moe44grouped_topk_fused_small_expert_count_kernelI13__nv_bfloat16S2_iLNS0_11ScoringFuncE0ELi512ELb0ELi8EEEvPT_PfPT1_PKT0_llllllbd,(.L_x_4848 - _ZN4vllm3moe44grouped_topk_fused_small_expert_count_kernelI13__nv_bfloat16S2_iLNS0_11ScoringFuncE0ELi512ELb0ELi8EEEvPT_PfPT1_PKT0_llllllbd)
        .other          _ZN4vllm3moe44grouped_topk_fused_small_expert_count_kernelI13__nv_bfloat16S2_iLNS0_11ScoringFuncE0ELi512ELb0ELi8EEEvPT_PfPT1_PKT0_llllllbd,@"STO_CUDA_ENTRY STV_DEFAULT"
_ZN4vllm3moe44grouped_topk_fused_small_expert_count_kernelI13__nv_bfloat16S2_iLNS0_11ScoringFuncE0ELi512ELb0ELi8EEEvPT_PfPT1_PKT0_llllllbd:
.text._ZN4vllm3moe44grouped_topk_fused_small_expert_count_kernelI13__nv_bfloat16S2_iLNS0_11ScoringFuncE0ELi512ELb0ELi8EEEvPT_PfPT1_PKT0_llllllbd:
        /* <DEDUP_REMOVED lines=149> */
.L_x_142:
        /* <DEDUP_REMOVED lines=98> */
.L_x_141:
        /* <DEDUP_REMOVED lines=43> */
.L_x_140:
        /* <DEDUP_REMOVED lines=18> */
.L_x_143:
[----:B------:R-:W2:Y:S04]  /*1340*/  LDL R2, [R9] ;  /* 0x0000000009027983 */ /* 0x000ea80000100800 */
[----:B-1----:R-:W3:Y:S04]  /*1350*/  LDL R11, [R9+0x20] ;  /* 0x00002000090b7983 */ /* 0x002ee80000100800 */
[----:B--2---:R1:W-:Y:S04]  /*1360*/  STS [R7], R2 ;  /* 0x0000000207007388 */ /* 0x0043e80000000800 */
[----:B---3--:R1:W-:Y:S02]  /*1370*/  STS [R0], R11 ;  /* 0x0000000b00007388 */ /* 0x0083e40000000800 */
.L_x_144:
[----:B------:R-:W-:Y:S05]  /*1380*/  BSYNC B0 ;  /* 0x0000000000007941 */ /* 0x000fea0003800000 */
.L_x_139:
[----:B------:R-:W-:Y:S01]  /*1390*/  BAR.SYNC.DEFER_BLOCKING 0x0 ;  /* 0x0000000000007b1d */ /* 0x000fe20000010000 */
[----:B------:R-:W-:-:S13]  /*13a0*/  ISETP.NE.AND P0, PT, R5, RZ, PT ;  /* 0x000000ff0500720c */ /* 0x000fda0003f05270 */
[----:B------:R-:W-:Y:S05]  /*13b0*/  @P0 BRA `(.L_x_145) ;  /* 0x0000001400340947 */ /* 0x000fea0003800000 */
[----:B-12---:R-:W1:Y:S01]  /*13c0*/  S2R R7, SR_CgaCtaId ;  /* 0x0000000000077919 */ /* 0x006e620000008800 */
[----:B------:R-:W-:Y:S01]  /*13d0*/  MOV R2, 0x400 ;  /* 0x0000040000027802 */ /* 0x000fe20000000f00 */
[----:B------:R-:W-:-:S04]  /*13e0*/  IMAD.MOV.U32 R8, RZ, RZ, -0x1 ;  /* 0xffffffffff087424 */ /* 0x000fc800078e00ff */
[C---:B------:R-:W-:Y:S02]  /*13f0*/  VIADD R0, R2.reuse, 0x1000 ;  /* 0x0000100002007836 */ /* 0x040fe40000000000 */
[----:B------:R-:W-:-:S03]  /*1400*/  VIADD R6, R2, 0x1080 ;  /* 0x0000108002067836 */ /* 0x000fc60000000000 */
[C---:B-1----:R-:W-:Y:S02]  /*1410*/  LEA R9, R7.reuse, R0, 0x18 ;  /* 0x0000000007097211 */ /* 0x042fe400078ec0ff */
[----:B------:R-:W-:-:S03]  /*1420*/  LEA R11, R7, R6, 0x18 ;  /* 0x00000006070b7211 */ /* 0x000fc600078ec0ff */
[C---:B------:R-:W-:Y:S02]  /*1430*/  IMAD R0, R4.reuse, 0x4, R9 ;  /* 0x0000000404007824 */ /* 0x040fe400078e0209 */
[----:B------:R-:W1:Y:S01]  /*1440*/  LDC R9, c[0x0][0x248] ;  /* 0x00009200ff097b82 */ /* 0x000e620000000800 */
[----:B------:R-:W-:-:S03]  /*1450*/  IMAD R11, R4, 0x4, R11 ;  /* 0x00000004040b7824 */ /* 0x000fc600078e020b */
[----:B------:R-:W2:Y:S01]  /*1460*/  LDS R0, [R0] ;  /* 0x0000000000007984 */ /* 0x000ea20000000800 */
[----:B-1----:R-:W-:Y:S02]  /*1470*/  ISETP.GE.AND P1, PT, R9, 0x1, PT ;  /* 0x000000010900780c */ /* 0x002fe40003f26270 */
[----:B--2---:R-:W-:-:S04]  /*1480*/  ISETP.GE.AND P0, PT, R0, RZ, PT ;  /* 0x000000ff0000720c */ /* 0x004fc80003f06270 */
[----:B------:R-:W-:-:S04]  /*1490*/  SEL R13, R8, 0x80000000, !P0 ;  /* 0x80000000080d7807 */ /* 0x000fc80004000000 */
[----:B------:R-:W-:-:S03]  /*14a0*/  LOP3.LUT R13, R13, R0, RZ, 0x3c, !PT ;  /* 0x000000000d0d7212 */ /* 0x000fc600078e3cff */
[----:B------:R-:W-:Y:S05]  /*14b0*/  @!P1 BRA `(.L_x_146) ;  /* 0x0000000c00b09947 */ /* 0x000fea0003800000 */
[----:B------:R-:W1:Y:S01]  /*14c0*/  LDS R11, [R11] ;  /* 0x000000000b0b7984 */ /* 0x000e620000000800 */
[C---:B------:R-:W-:Y:S01]  /*14d0*/  VIADD R0, R9.reuse, 0xffffffff ;  /* 0xffffffff09007836 */ /* 0x040fe20000000000 */
[C---:B------:R-:W-:Y:S01]  /*14e0*/  LOP3.LUT P1, RZ, R9.reuse, 0x3, RZ, 0xc0, !PT ;  /* 0x0000000309ff7812 */ /* 0x040fe2000782c0ff */
[----:B------:R-:W-:Y:S01]  /*14f0*/  IMAD.MOV.U32 R16, RZ, RZ, R13 ;  /* 0x000000ffff107224 */ /* 0x000fe200078e000d */
[----:B------:R-:W-:Y:S01]  /*1500*/  LOP3.LUT R10, R9, 0x3, RZ, 0xc0, !PT ;  /* 0x00000003090a7812 */ /* 0x000fe200078ec0ff */
[----:B------:R-:W-:Y:S01]  /*1510*/  IMAD.MOV.U32 R22, RZ, RZ, RZ ;  /* 0x000000ffff167224 */ /* 0x000fe200078e00ff */
[----:B------:R-:W-:Y:S01]  /*1520*/  ISETP.GE.U32.AND P0, PT, R0, 0x3, PT ;  /* 0x000000030000780c */ /* 0x000fe20003f06070 */
[----:B------:R-:W-:Y:S02]  /*1530*/  IMAD.MOV.U32 R13, RZ, RZ, RZ ;  /* 0x000000ffff0d7224 */ /* 0x000fe400078e00ff */
[----:B------:R-:W-:Y:S01]  /*1540*/  IMAD.MOV.U32 R0, RZ, RZ, RZ ;  /* 0x000000ffff007224 */ /* 0x000fe200078e00ff */
[----:B-1----:R-:W-:-:S04]  /*1550*/  IADD3 R6, -R11, 0xffff, RZ ;  /* 0x0000ffff0b067810 */ /* 0x002fc80007ffe1ff */
[----:B------:R-:W-:-:S05]  /*1560*/  LOP3.LUT R6, R6, 0xffff, RZ, 0xc0, !PT ;  /* 0x0000ffff06067812 */ /* 0x000fca00078ec0ff */
[----:B------:R-:W-:Y:S01]  /*1570*/  IMAD.MOV.U32 R11, RZ, RZ, R6 ;  /* 0x000000ffff0b7224 */ /* 0x000fe200078e0006 */
[----:B------:R-:W-:Y:S06]  /*1580*/  @!P0 BRA `(.L_x_147) ;  /* 0x0000000800ac8947 */ /* 0x000fec0003800000 */
[----:B------:R-:W-:Y:S02]  /*1590*/  IMAD.IADD R12, R9, 0x1, -R10 ;  /* 0x00000001090c7824 */ /* 0x000fe400078e0a0a */
[----:B------:R-:W-:Y:S02]  /*15a0*/  IMAD.MOV.U32 R22, RZ, RZ, RZ ;  /* 0x000000ffff167224 */ /* 0x000fe400078e00ff */
[----:B------:R-:W-:Y:S02]  /*15b0*/  IMAD.MOV.U32 R13, RZ, RZ, RZ ;  /* 0x000000ffff0d7224 */ /* 0x000fe400078e00ff */
[----:B------:R-:W-:-:S07]  /*15c0*/  IMAD.MOV.U32 R0, RZ, RZ, RZ ;  /* 0x000000ffff007224 */ /* 0x000fce00078e00ff */
.L_x_148:
[----:B------:R-:W-:Y:S01]  /*15d0*/  ISETP.EQ.U32.AND P2, PT, R22, R11, PT ;  /* 0x0000000b1600720c */ /* 0x000fe20003f42070 */
[----:B------:R-:W-:Y:S01]  /*15e0*/  VIADD R12, R12, 0xfffffffc ;  /* 0xfffffffc0c0c7836 */ /* 0x000fe20000000000 */
[----:B------:R-:W-:-:S04]  /*15f0*/  ISETP.NE.AND P0, PT, R0, RZ, PT ;  /* 0x000000ff0000720c */ /* 0x000fc80003f05270 */
[----:B------:R-:W-:-:S04]  /*1600*/  ISETP.EQ.AND.EX P0, PT, R13, R16, P0, P2 ;  /* 0x000000100d00720c */ /* 0x000fc80000702320 */
[----:B------:R-:W-:Y:S02]  /*1610*/  SEL R11, R6, R11, P0 ;  /* 0x0000000b060b7207 */ /* 0x000fe40000000000 */
[----:B----4-:R-:W-:-:S03]  /*1620*/  SEL R15, R16, 0x7fffff, !P0 ;  /* 0x007fffff100f7807 */ /* 0x010fc60004000000 */
        /* <DEDUP_REMOVED lines=33> */
[----:B------:R-:W-:-:S03]  /*1840*/  SEL R20, R15, 0x7fffff, P0 ;  /* 0x007fffff0f147807 */ /* 0x000fc60000000000 */
        /* <DEDUP_REMOVED lines=30> */
[----:B------:R-:W-:Y:S02]  /*1a30*/  ISETP.NE.U32.AND P0, PT, R18, R11, PT ;  /* 0x0000000b1200720c */ /* 0x000fe40003f05070 */
[C---:B------:R-:W-:Y:S02]  /*1a40*/  ISETP.GE.AND P2, PT, R15.reuse, RZ, PT ;  /* 0x000000ff0f00720c */ /* 0x040fe40003f46270 */
[----:B------:R-:W-:-:S04]  /*1a50*/  ISETP.NE.AND.EX P0, PT, R15, R20, PT, P0 ;  /* 0x000000140f00720c */ /* 0x000fc80003f05300 */
[----:B------:R-:W-:Y:S02]  /*1a60*/  SEL R11, R6, R11, !P0 ;  /* 0x0000000b060b7207 */ /* 0x000fe40004000000 */
[----:B------:R-:W-:-:S03]  /*1a70*/  SEL R20, R20, 0x7fffff, P0 ;  /* 0x007fffff14147807 */ /* 0x000fc60000000000 */
        /* <DEDUP_REMOVED lines=59> */
[----:B------:R-:W-:Y:S01]  /*1e30*/  IMAD R20, R0, 0x4, R1 ;  /* 0x0000000400147824 */ /* 0x000fe200078e0201 */
[----:B------:R-:W-:Y:S01]  /*1e40*/  ISETP.GE.AND P0, PT, R14, RZ, PT ;  /* 0x000000ff0e00720c */ /* 0x000fe20003f06270 */
[----:B------:R-:W0:Y:S01]  /*1e50*/  SHFL.BFLY PT, R21, R22, 0x1, 0x1f ;  /* 0x0c201f0016157f89 */ /* 0x000e2200000e0000 */
[----:B------:R-:W-:Y:S01]  /*1e60*/  LOP3.LUT R27, R18, 0xffff, RZ, 0xc, !PT ;  /* 0x0000ffff121b7812 */ /* 0x000fe200078e0cff */
[----:B------:R-:W-:Y:S01]  /*1e70*/  VIADD R0, R0, 0x4 ;  /* 0x0000000400007836 */ /* 0x000fe20000000000 */
[C---:B------:R-:W-:Y:S01]  /*1e80*/  SEL R13, R8.reuse, 0x80000000, P0 ;  /* 0x80000000080d7807 */ /* 0x040fe20000000000 */
        /* <DEDUP_REMOVED lines=8> */
[----:B------:R4:W-:Y:S03]  /*1f10*/  STL [R20+0x24], R27 ;  /* 0x0000241b14007387 */ /* 0x0009e60000100800 */
[----:B------:R-:W-:Y:S01]  /*1f20*/  LOP3.LUT R17, R14, R17, RZ, 0x3c, !PT ;  /* 0x000000110e117212 */ /* 0x000fe200078e3cff */
[----:B------:R4:W-:Y:S01]  /*1f30*/  STL [R20+0x4], R15 ;  /* 0x0000040f14007387 */ /* 0x0009e20000100800 */
[----:B0-----:R-:W-:-:S03]  /*1f40*/  ISETP.GT.U32.AND P0, PT, R22, R21, PT ;  /* 0x000000151600720c */ /* 0x001fc60003f04070 */
[----:B------:R4:W-:Y:S01]  /*1f50*/  STL [R20+0x8], R17 ;  /* 0x0000081114007387 */ /* 0x0009e20000100800 */
[----:B-1----:R-:W-:-:S04]  /*1f60*/  ISETP.GT.U32.AND.EX P0, PT, R29, R24, PT, P0 ;  /* 0x000000181d00720c */ /* 0x002fc80003f04100 */
[----:B------:R-:W-:Y:S02]  /*1f70*/  SEL R13, R29, R24, P0 ;  /* 0x000000181d0d7207 */ /* 0x000fe40000000000 */
[----:B------:R-:W-:Y:S02]  /*1f80*/  SEL R22, R22, R21, P0 ;  /* 0x0000001516167207 */ /* 0x000fe40000000000 */
[----:B------:R-:W-:Y:S02]  /*1f90*/  ISETP.GE.AND P3, PT, R13, RZ, PT ;  /* 0x000000ff0d00720c */ /* 0x000fe40003f66270 */
[----:B------:R-:W-:Y:S01]  /*1fa0*/  LOP3.LUT R21, R16, 0xffff, RZ, 0xc, !PT ;  /* 0x0000ffff10157812 */ /* 0x000fe200078e0cff */
[----:B------:R-:W-:Y:S01]  /*1fb0*/  IMAD.MOV.U32 R16, RZ, RZ, R19 ;  /* 0x000000ffff107224 */ /* 0x000fe200078e0013 */
[----:B------:R-:W-:Y:S02]  /*1fc0*/  SEL R18, R8, 0x80000000, P3 ;  /* 0x8000000008127807 */ /* 0x000fe40001800000 */
[----:B--2---:R-:W-:Y:S01]  /*1fd0*/  LOP3.LUT R23, R22, 0xffff, RZ, 0xc, !PT ;  /* 0x0000ffff16177812 */ /* 0x004fe200078e0cff */
[----:B------:R4:W-:Y:S01]  /*1fe0*/  STL [R20+0x28], R21 ;  /* 0x0000281514007387 */ /* 0x0009e20000100800 */
[----:B---3--:R-:W-:-:S02]  /*1ff0*/  LOP3.LUT R25, R18, R13, RZ, 0x3c, !PT ;  /* 0x0000000d12197212 */ /* 0x008fc400078e3cff */
[----:B------:R-:W-:Y:S01]  /*2000*/  ISETP.NE.AND P0, PT, R12, RZ, PT ;  /* 0x000000ff0c00720c */ /* 0x000fe20003f05270 */
[----:B------:R4:W-:Y:S04]  /*2010*/  STL [R20+0x2c], R23 ;  /* 0x00002c1714007387 */ /* 0x0009e80000100800 */
[----:B------:R4:W-:Y:S08]  /*2020*/  STL [R20+0xc], R25 ;  /* 0x00000c1914007387 */ /* 0x0009f00000100800 */
[----:B------:R-:W-:Y:S05]  /*2030*/  @P0 BRA `(.L_x_148) ;  /* 0xfffffff400640947 */ /* 0x000fea000383ffff */
.L_x_147:
[----:B------:R-:W-:Y:S05]  /*2040*/  @!P1 BRA `(.L_x_146) ;  /* 0x0000000000cc9947 */ /* 0x000fea0003800000 */
[----:B------:R-:W-:Y:S02]  /*2050*/  IMAD.MOV.U32 R14, RZ, RZ, R10 ;  /* 0x000000ffff0e7224 */ /* 0x000fe400078e000a */
[C---:B------:R-:W-:Y:S02]  /*2060*/  IMAD R12, R0.reuse, 0x4, R1 ;  /* 0x00000004000c7824 */ /* 0x040fe400078e0201 */
[----:B------:R-:W-:-:S07]  /*2070*/  IMAD R10, R0, 0x4, R3 ;  /* 0x00000004000a7824 */ /* 0x000fce00078e0203 */
.L_x_149:
[----:B------:R-:W-:Y:S01]  /*2080*/  ISETP.EQ.U32.AND P1, PT, R22, R11, PT ;  /* 0x0000000b1600720c */ /* 0x000fe20003f22070 */
[----:B------:R-:W-:Y:S01]  /*2090*/  VIADD R14, R14, 0xffffffff ;  /* 0xffffffff0e0e7836 */ /* 0x000fe20000000000 */
[C---:B------:R-:W-:Y:S01]  /*20a0*/  ISETP.NE.AND P0, PT, R0.reuse, RZ, PT ;  /* 0x000000ff0000720c */ /* 0x040fe20003f05270 */
[----:B------:R-:W-:-:S03]  /*20b0*/  VIADD R0, R0, 0x1 ;  /* 0x0000000100007836 */ /* 0x000fc60000000000 */
        /* <DEDUP_REMOVED lines=38> */
[----:B------:R-:W-:Y:S01]  /*2320*/  LOP3.LUT R19, R16, R13, RZ, 0x3c, !PT ;  /* 0x0000000d10137212 */ /* 0x000fe200078e3cff */
[----:B------:R-:W-:-:S04]  /*2330*/  IMAD.MOV.U32 R16, RZ, RZ, R15 ;  /* 0x000000ffff107224 */ /* 0x000fc800078e000f */
[----:B------:R2:W-:Y:S01]  /*2340*/  STL [R12], R19 ;  /* 0x000000130c007387 */ /* 0x0005e20000100800 */
[----:B-1----:R-:W-:Y:S02]  /*2350*/  VIADD R10, R10, 0x4 ;  /* 0x000000040a0a7836 */ /* 0x002fe40000000000 */
[----:B--2---:R-:W-:Y:S01]  /*2360*/  VIADD R12, R12, 0x4 ;  /* 0x000000040c0c7836 */ /* 0x004fe20000000000 */
[----:B------:R-:W-:Y:S06]  /*2370*/  @P0 BRA `(.L_x_149) ;  /* 0xfffffffc00400947 */ /* 0x000fec000383ffff */
.L_x_146:
        /* <DEDUP_REMOVED lines=8> */
[----:B------:R-:W-:Y:S01]  /*2400*/  @!P0 LEA R7, R7, R2, 0x18 ;  /* 0x0000000207078211 */ /* 0x000fe200078ec0ff */
[----:B------:R-:W-:Y:S01]  /*2410*/  UMOV UR6, 0xf0000000 ;  /* 0xf000000000067882 */ /* 0x000fe20000000000 */
[----:B------:R-:W-:-:S03]  /*2420*/  UMOV UR7, 0x380fffff ;  /* 0x380fffff00077882 */ /* 0x000fc60000000000 */
        /* <DEDUP_REMOVED lines=28> */
[----:B------:R-:W-:Y:S01]  /*25f0*/  FMUL.FTZ R14, R2, 1 ;  /* 0x3f800000020e7820 */ /* 0x000fe20000410000 */
        /* <DEDUP_REMOVED lines=16> */
[----:B0---4-:R-:W-:Y:S05]  /*2700*/  CALL.REL.NOINC `($__internal_2_$__cuda_sm20_div_rn_f64_full) ;  /* 0x0000000000687944 */ /* 0x011fea0003c00000 */
.L_x_152:
[----:B------:R-:W-:Y:S05]  /*2710*/  BSYNC B0 ;  /* 0x0000000000007941 */ /* 0x000fea0003800000 */
.L_x_151:
[----:B------:R-:W-:Y:S01]  /*2720*/  UMOV UR4, 0xf0000000 ;  /* 0xf000000000047882 */ /* 0x000fe20000000000 */
[----:B------:R-:W-:Y:S01]  /*2730*/  UMOV UR5, 0x380fffff ;  /* 0x380fffff00057882 */ /* 0x000fe20000000000 */
[----:B------:R-:W1:Y:S01]  /*2740*/  F2F.F32.F64 R8, R2 ;  /* 0x0000000200087310 */ /* 0x000e620000301000 */
[----:B------:R-:W-:-:S14]  /*2750*/  DSETP.GEU.AND P1, PT, |R2|, UR4, PT ;  /* 0x0000000402007e2a */ /* 0x000fdc000bf2e200 */
[----:B-1----:R-:W-:-:S07]  /*2760*/  @!P1 FMUL R8, R8, 1.175494350822287508e-38 ;  /* 0x0080000008089820 */ /* 0x002fce0000400000 */
.L_x_150:
        /* <DEDUP_REMOVED lines=17> */
.L_x_153:
[----:B------:R-:W-:Y:S05]  /*2880*/  BSYNC B0 ;  /* 0x0000000000007941 */ /* 0x000fea0003800000 */
.L_x_145:
[----:B------:R-:W-:Y:S01]  /*2890*/  PREEXIT ;  /* 0x000000000000782d */ /* 0x000fe20000000000 */
[----:B------:R-:W-:Y:S05]  /*28a0*/  EXIT ;  /* 0x000000000000794d */ /* 0x000fea0003800000 */
        .weak           $__internal_2_$__cuda_sm20_div_rn_f64_full
        .type           $__internal_2_$__cuda_sm20_div_rn_f64_full,@function
        .size           $__internal_2_$__cuda_sm20_div_rn_f64_full,(.L_x_4848 - $__internal_2_$__cuda_sm20_div_rn_f64_full)
$__internal_2_$__cuda_sm20_div_rn_f64_full:
        /* <DEDUP_REMOVED lines=67> */
.L_x_155:
        /* <DEDUP_REMOVED lines=16> */
.L_x_158:
[----:B------:R-:W-:Y:S01]  /*2de0*/  LOP3.LUT R15, R7, 0x80000, RZ, 0xfc, !PT ;  /* 0x00080000070f7812 */ /* 0x000fe200078efcff */
[----:B------:R-:W-:Y:S01]  /*2df0*/  IMAD.MOV.U32 R14, RZ, RZ, R6 ;  /* 0x000000ffff0e7224 */ /* 0x000fe200078e0006 */
[----:B------:R-:W-:Y:S06]  /*2e00*/  BRA `(.L_x_156) ;  /* 0x0000000000087947 */ /* 0x000fec0003800000 */
.L_x_157:
[----:B------:R-:W-:Y:S01]  /*2e10*/  LOP3.LUT R15, R9, 0x80000, RZ, 0xfc, !PT ;  /* 0x00080000090f7812 */ /* 0x000fe200078efcff */
[----:B------:R-:W-:-:S07]  /*2e20*/  IMAD.MOV.U32 R14, RZ, RZ, R8 ;  /* 0x000000ffff0e7224 */ /* 0x000fce00078e0008 */
.L_x_156:
[----:B------:R-:W-:Y:S05]  /*2e30*/  BSYNC B1 ;  /* 0x0000000000017941 */ /* 0x000fea0003800000 */
.L_x_154:
[----:B------:R-:W-:Y:S02]  /*2e40*/  IMAD.MOV.U32 R13, RZ, RZ, 0x0 ;  /* 0x00000000ff0d7424 */ /* 0x000fe400078e00ff */
[----:B------:R-:W-:Y:S02]  /*2e50*/  IMAD.MOV.U32 R2, RZ, RZ, R14 ;  /* 0x000000ffff027224 */ /* 0x000fe400078e000e */
[----:B------:R-:W-:Y:S01]  /*2e60*/  IMAD.MOV.U32 R3, RZ, RZ, R15 ;  /* 0x000000ffff037224 */ /* 0x000fe200078e000f */
[----:B------:R-:W-:Y:S06]  /*2e70*/  RET.REL.NODEC R12 `(_ZN4vllm3moe44grouped_topk_fused_small_expert_count_kernelI13__nv_bfloat16S2_iLNS0_11ScoringFuncE0ELi512ELb0ELi8EEEvPT_PfPT1_PKT0_llllllbd) ;  /* 0xffffffd00c607950 */ /* 0x000fec0003c3ffff */
.L_x_159:
        /* <DEDUP_REMOVED lines=16> */
.L_x_4848:


//--------------------- .text._ZN4vllm3moe44grouped_topk_fused_small_expert_count_kernelI13__nv_bfloat16S2_iLNS0_11ScoringFuncE0ELi512ELb0ELi22EEEvPT_PfPT1_PKT0_llllllbd --------------------------
	.section	.text._ZN4vllm3moe44grouped_topk_fused_small_expert_count_kernelI13__nv_bfloat16S2_iLNS0_11ScoringFuncE0ELi512ELb0ELi22EEEvPT_PfPT1_PKT0_llllllbd,"ax",@progbits
	.align	128
        .global         _ZN4vllm3moe44grouped_topk_fused_small_expert_count_kernelI13__nv_bfloat16S2_iLNS0_11ScoringFuncE0ELi512ELb0ELi22EEEvPT_PfPT1_PKT0_llllllbd
        .type           _ZN4vllm3moe44grouped_topk_fused_small_expert_count_kernelI13__nv_bfloat16S2_iLNS0_11ScoringFuncE0ELi512ELb0ELi22EEEvPT_PfPT1_PKT0_llllllbd,@function
        .size           _ZN4vllm3moe44grouped_topk_fused_small_expert_count_kernelI13__nv_bfloat16S2_iLNS0_11ScoringFuncE0ELi512ELb0ELi22EEEvPT_PfPT1_PKT0_llllllbd,(.L_x_4849 - _ZN4vllm3moe44grouped_topk_fused_small_expert_count_kernelI13__nv_bfloat16S2_iLNS0_11ScoringFuncE0ELi512ELb0ELi22EEEvPT_PfPT1_PKT0_llllllbd)
        .other          _ZN4vllm3moe44grouped_topk_fused_small_expert_count_kernelI13__nv_bfloat16S2_iLNS0_11ScoringFuncE0ELi512ELb0ELi22EEEvPT_PfPT1_PKT0_llllllbd,@"STO_CUDA_ENTRY STV_DEFAULT"
_ZN4vllm3moe44grouped_topk_fused_small_expert_count_kernelI13__nv_bfloat16S2_iLNS0_11ScoringFuncE0ELi512ELb0ELi22EEEvPT_PfPT1_PKT0_llllllbd:
.text._ZN4vllm3moe44grouped_topk_fused_small_expert_count_kernelI13__nv_bfloat16S2_iLNS0_11ScoringFuncE0ELi512ELb0ELi22EEEvPT_PfPT1_PKT0_llllllbd:
        /* <DEDUP_REMOVED lines=56> */
[----:B------:R-:W-:Y:S01]  /*0380*/  ISETP.GE.AND.EX P0, PT, R6, UR11, PT, P0 ;  /* 0x0000000b06007c0c */ /* 0x000fe2000bf06300 */
[----:B------:R-:W-:Y:S01]  /*0390*/  VIADD R6, R8, 0x60 ;  /* 0x0000006008067836 */ /* 0x000fe20000000000 */
[----:B------:R-:W-:Y:S02]  /*03a0*/  ISETP.GE.AND.EX P2, PT, R2, UR11, PT, P2 ;  /* 0x0000000b02007c0c */ /* 0x000fe4000bf46320 */
[----:B------:R-:W-:Y:S02]  /*03b0*/  ISETP.GE.U32.AND P1, PT, R0, UR10, PT ;  /* 0x0000000a00007c0c */ /* 0x000fe4000bf26070 */
[----:B------:R-:W-:Y:S02]  /*03c0*/  SHF.R.S32.HI R0, RZ, 0x1f, R0 ;  /* 0x0000001fff007819 */ /* 0x000fe40000011400 */
[----:B------:R-:W-:Y:S01]  /*03d0*/  ISETP.GE.U32.AND P3, PT, R6, UR10, PT ;  /* 0x0000000a06007c0c */ /* 0x000fe2000bf66070 */
[----:B0-----:R-:W-:Y:S01]  /*03e0*/  ULEA UR4, UR6, UR4, 0x18 ;  /* 0x0000000406047291 */ /* 0x001fe2000f8ec03f */
[----:B------:R-:W-:Y:S01]  /*03f0*/  ISETP.GE.AND.EX P1, PT, R0, UR11, PT, P1 ;  /* 0x0000000b00007c0c */ /* 0x000fe2000bf26310 */
[----:B------:R-:W-:Y:S01]  /*0400*/  IMAD.MOV.U32 R0, RZ, RZ, -0x800000 ;  /* 0xff800000ff007424 */ /* 0x000fe200078e00ff */
[----:B------:R-:W-:-:S02]  /*0410*/  SHF.R.S32.HI R6, RZ, 0x1f, R6 ;  /* 0x0000001fff067819 */ /* 0x000fc40000011406 */
[C---:B------:R-:W-:Y:S02]  /*0420*/  IADD3 R15, -R8.reuse, 0xff9f, RZ ;  /* 0x0000ff9f080f7810 */ /* 0x040fe40007ffe1ff */
[----:B------:R-:W-:-:S05]  /*0430*/  LEA R2, R8, UR4, 0x2 ;  /* 0x0000000408027c11 */ /* 0x000fca000f8e10ff */
[----:B------:R-:W0:Y:S01]  /*0440*/  @!P0 LDS R7, [R2] ;  /* 0x0000000002078984 */ /* 0x000e220000000800 */
[----:B------:R-:W-:Y:S01]  /*0450*/  ISETP.GE.AND.EX P0, PT, R6, UR11, PT, P3 ;  /* 0x0000000b06007c0c */ /* 0x000fe2000bf06330 */
[----:B------:R-:W-:Y:S02]  /*0460*/  IMAD.MOV.U32 R6, RZ, RZ, -0x1 ;  /* 0xffffffffff067424 */ /* 0x000fe400078e00ff */
[----:B------:R-:W1:Y:S04]  /*0470*/  @!P2 LDS R10, [R2+0x100] ;  /* 0x00010000020aa984 */ /* 0x000e680000000800 */
[----:B------:R-:W2:Y:S06]  /*0480*/  @!P1 LDS R0, [R2+0x80] ;  /* 0x0000800002009984 */ /* 0x000eac0000000800 */
[----:B------:R3:W4:Y:S02]  /*0490*/  @!P0 LDS R9, [R2+0x180] ;  /* 0x0001800002098984 */ /* 0x0007240000000800 */
[----:B---3--:R-:W-:-:S02]  /*04a0*/  IADD3 R2, -R8, 0xffdf, RZ ;  /* 0x0000ffdf08027810 */ /* 0x008fc40007ffe1ff */
[----:B0-----:R-:W-:Y:S02]  /*04b0*/  ISETP.GE.AND P0, PT, R7, RZ, PT ;  /* 0x000000ff0700720c */ /* 0x001fe40003f06270 */
[----:B-1----:R-:W-:Y:S02]  /*04c0*/  ISETP.GE.AND P2, PT, R10, RZ, PT ;  /* 0x000000ff0a00720c */ /* 0x002fe40003f46270 */
[C---:B------:R-:W-:Y:S02]  /*04d0*/  SEL R12, R6.reuse, 0x80000000, !P0 ;  /* 0x80000000060c7807 */ /* 0x040fe40004000000 */
[----:B------:R-:W-:Y:S02]  /*04e0*/  SEL R13, R6, 0x80000000, !P2 ;  /* 0x80000000060d7807 */ /* 0x000fe40005000000 */
[----:B--2---:R-:W-:Y:S02]  /*04f0*/  ISETP.GE.AND P1, PT, R0, RZ, PT ;  /* 0x000000ff0000720c */ /* 0x004fe40003f26270 */
[----:B------:R-:W-:-:S02]  /*0500*/  LOP3.LUT R12, R12, R7, RZ, 0x3c, !PT ;  /* 0x000000070c0c7212 */ /* 0x000fc400078e3cff */
[----:B------:R-:W-:Y:S02]  /*0510*/  LOP3.LUT R13, R13, R10, RZ, 0x3c, !PT ;  /* 0x0000000a0d0d7212 */ /* 0x000fe400078e3cff */
[C---:B------:R-:W-:Y:S02]  /*0520*/  IADD3 R7, -R8.reuse, 0xffff, RZ ;  /* 0x0000ffff08077810 */ /* 0x040fe40007ffe1ff */
[----:B------:R-:W-:Y:S02]  /*0530*/  IADD3 R10, -R8, 0xffbf, RZ ;  /* 0x0000ffbf080a7810 */ /* 0x000fe40007ffe1ff */
[----:B------:R-:W-:Y:S02]  /*0540*/  SEL R11, R6, 0x80000000, !P1 ;  /* 0x80000000060b7807 */ /* 0x000fe40004800000 */
[----:B----4-:R-:W-:Y:S02]  /*0550*/  ISETP.GE.AND P0, PT, R9, RZ, PT ;  /* 0x000000ff0900720c */ /* 0x010fe40003f06270 */
[----:B------:R-:W-:-:S02]  /*0560*/  LOP3.LUT R7, R7, 0xffff, RZ, 0xc0, !PT ;  /* 0x0000ffff07077812 */ /* 0x000fc400078ec0ff */
[----:B------:R-:W-:Y:S02]  /*0570*/  LOP3.LUT R10, R10, 0xffbf, RZ, 0xc0, !PT ;  /* 0x0000ffbf0a0a7812 */ /* 0x000fe400078ec0ff */
[----:B------:R-:W-:Y:S02]  /*0580*/  LOP3.LUT R0, R11, R0, RZ, 0x3c, !PT ;  /* 0x000000000b007212 */ /* 0x000fe400078e3cff */
[----:B------:R-:W-:Y:S02]  /*0590*/  LOP3.LUT R11, R2, 0xffdf, RZ, 0xc0, !PT ;  /* 0x0000ffdf020b7812 */ /* 0x000fe400078ec0ff */
[----:B------:R-:W-:Y:S02]  /*05a0*/  SEL R14, R6, 0x80000000, !P0 ;  /* 0x80000000060e7807 */ /* 0x000fe40004000000 */
[CC--:B------:R-:W-:Y:S02]  /*05b0*/  ISETP.LT.U32.AND P0, PT, R7.reuse, R10.reuse, PT ;  /* 0x0000000a0700720c */ /* 0x0c0fe40003f01070 */
[----:B------:R-:W-:-:S02]  /*05c0*/  ISETP.GT.U32.AND P1, PT, R7, R10, PT ;  /* 0x0000000a0700720c */ /* 0x000fc40003f24070 */
[----:B------:R-:W-:Y:S02]  /*05d0*/  LOP3.LUT R2, R15, 0xff9f, RZ, 0xc0, !PT ;  /* 0x0000ff9f0f027812 */ /* 0x000fe400078ec0ff */
[----:B------:R-:W-:Y:S02]  /*05e0*/  LOP3.LUT R15, R14, R9, RZ, 0x3c, !PT ;  /* 0x000000090e0f7212 */ /* 0x000fe400078e3cff */
[CC--:B------:R-:W-:Y:S02]  /*05f0*/  ISETP.LT.U32.AND.EX P0, PT, R12.reuse, R13.reuse, PT, P0 ;  /* 0x0000000d0c00720c */ /* 0x0c0fe40003f01100 */
[----:B------:R-:W-:Y:S02]  /*0600*/  ISETP.GT.U32.AND.EX P1, PT, R12, R13, PT, P1 ;  /* 0x0000000d0c00720c */ /* 0x000fe40003f24110 */
[CC--:B------:R-:W-:Y:S02]  /*0610*/  ISETP.GT.U32.AND P3, PT, R11.reuse, R2.reuse, PT ;  /* 0x000000020b00720c */ /* 0x0c0fe40003f64070 */
[----:B------:R-:W-:-:S02]  /*0620*/  ISETP.LT.U32.AND P2, PT, R11, R2, PT ;  /* 0x000000020b00720c */ /* 0x000fc40003f41070 */
[CC--:B------:R-:W-:Y:S02]  /*0630*/  SEL R9, R7.reuse, R10.reuse, P0 ;  /* 0x0000000a07097207 */ /* 0x0c0fe40000000000 */
[----:B------:R-:W-:Y:S02]  /*0640*/  SEL R17, R7, R10, P1 ;  /* 0x0000000a07117207 */ /* 0x000fe40000800000 */
[CC--:B------:R-:W-:Y:S01]  /*0650*/  ISETP.GT.U32.AND.EX P3, PT, R0.reuse, R15.reuse, PT, P3 ;  /* 0x0000000f0000720c */ /* 0x0c0fe20003f64130 */
[----:B------:R-:W0:Y:S01]  /*0660*/  LDC R7, c[0x0][0x248] ;  /* 0x00009200ff077b82 */ /* 0x000e220000000800 */
[----:B------:R-:W-:Y:S02]  /*0670*/  ISETP.LT.U32.AND.EX P2, PT, R0, R15, PT, P2 ;  /* 0x0000000f0000720c */ /* 0x000fe40003f41120 */
[CC--:B------:R-:W-:Y:S02]  /*0680*/  SEL R18, R12.reuse, R13.reuse, P0 ;  /* 0x0000000d0c127207 */ /* 0x0c0fe40000000000 */
[----:B------:R-:W-:-:S02]  /*0690*/  SEL R14, R12, R13, P1 ;  /* 0x0000000d0c0e7207 */ /* 0x000fc40000800000 */
[CC--:B------:R-:W-:Y:S02]  /*06a0*/  SEL R10, R11.reuse, R2.reuse, P3 ;  /* 0x000000020b0a7207 */ /* 0x0c0fe40001800000 */
[----:B------:R-:W-:Y:S02]  /*06b0*/  SEL R12, R11, R2, P2 ;  /* 0x000000020b0c7207 */ /* 0x000fe40001000000 */
[CC--:B------:R-:W-:Y:S02]  /*06c0*/  SEL R19, R0.reuse, R15.reuse, P3 ;  /* 0x0000000f00137207 */ /* 0x0c0fe40001800000 */
[----:B------:R-:W-:Y:S02]  /*06d0*/  SEL R11, R0, R15, P2 ;  /* 0x0000000f000b7207 */ /* 0x000fe40001000000 */
[----:B------:R-:W-:Y:S02]  /*06e0*/  ISETP.LT.U32.AND P0, PT, R17, R10, PT ;  /* 0x0000000a1100720c */ /* 0x000fe40003f01070 */
[----:B------:R-:W-:-:S02]  /*06f0*/  ISETP.GT.U32.AND P3, PT, R9, R12, PT ;  /* 0x0000000c0900720c */ /* 0x000fc40003f64070 */
[CC--:B------:R-:W-:Y:S02]  /*0700*/  ISETP.GT.U32.AND P1, PT, R17.reuse, R10.reuse, PT ;  /* 0x0000000a1100720c */ /* 0x0c0fe40003f24070 */
[----:B------:R-:W-:Y:S02]  /*0710*/  ISETP.LT.U32.AND.EX P0, PT, R14, R19, PT, P0 ;  /* 0x000000130e00720c */ /* 0x000fe40003f01100 */
[----:B------:R-:W-:Y:S02]  /*0720*/  ISETP.GT.U32.AND.EX P3, PT, R18, R11, PT, P3 ;  /* 0x0000000b1200720c */ /* 0x000fe40003f64130 */
[----:B------:R-:W-:Y:S02]  /*0730*/  ISETP.GT.U32.AND.EX P1, PT, R14, R19, PT, P1 ;  /* 0x000000130e00720c */ /* 0x000fe40003f24110 */
[----:B------:R-:W-:Y:S02]  /*0740*/  SEL R13, R17, R10, P0 ;  /* 0x0000000a110d7207 */ /* 0x000fe40000000000 */
[----:B------:R-:W-:-:S02]  /*0750*/  SEL R16, R9, R12, P3 ;  /* 0x0000000c09107207 */ /* 0x000fc40001800000 */
[----:B------:R-:W-:Y:S02]  /*0760*/  SEL R15, R17, R10, P1 ;  /* 0x0000000a110f7207 */ /* 0x000fe40000800000 */
[----:B------:R-:W-:Y:S02]  /*0770*/  SEL R17, R18, R11, P3 ;  /* 0x0000000b12117207 */ /* 0x000fe40001800000 */
[CC--:B------:R-:W-:Y:S02]  /*0780*/  SEL R0, R14.reuse, R19.reuse, P0 ;  /* 0x000000130e007207 */ /* 0x0c0fe40000000000 */
[----:B------:R-:W-:Y:S02]  /*0790*/  ISETP.GT.U32.AND P3, PT, R13, R16, PT ;  /* 0x000000100d00720c */ /* 0x000fe40003f64070 */
[----:B------:R-:W-:Y:S02]  /*07a0*/  SEL R19, R14, R19, P1 ;  /* 0x000000130e137207 */ /* 0x000fe40000800000 */
[----:B------:R-:W-:-:S02]  /*07b0*/  ISETP.GT.U32.AND.EX P1, PT, R0, R17, PT, P3 ;  /* 0x000000110000720c */ /* 0x000fc40003f24130 */
[----:B0-----:R-:W-:Y:S02]  /*07c0*/  ISETP.GE.AND P3, PT, R7, 0x1, PT ;  /* 0x000000010700780c */ /* 0x001fe40003f66270 */
[----:B------:R-:W-:Y:S02]  /*07d0*/  ISETP.LT.U32.AND P2, PT, R9, R12, PT ;  /* 0x0000000c0900720c */ /* 0x000fe40003f41070 */
[----:B------:R-:W-:Y:S02]  /*07e0*/  ISETP.LT.U32.AND P0, PT, R13, R16, PT ;  /* 0x000000100d00720c */ /* 0x000fe40003f01070 */
[----:B------:R-:W-:Y:S02]  /*07f0*/  ISETP.LT.U32.AND.EX P2, PT, R18, R11, PT, P2 ;  /* 0x0000000b1200720c */ /* 0x000fe40003f41120 */
[----:B------:R-:W-:Y:S02]  /*0800*/  ISETP.LT.U32.AND.EX P0, PT, R0, R17, PT, P0 ;  /* 0x000000110000720c */ /* 0x000fe40003f01100 */
[----:B------:R-:W-:-:S02]  /*0810*/  SEL R9, R9, R12, P2 ;  /* 0x0000000c09097207 */ /* 0x000fc40001000000 */
[CC--:B------:R-:W-:Y:S02]  /*0820*/  SEL R14, R0.reuse, R17.reuse, P0 ;  /* 0x00000011000e7207 */ /* 0x0c0fe40000000000 */
[CC--:B------:R-:W-:Y:S02]  /*0830*/  SEL R12, R13.reuse, R16.reuse, P0 ;  /* 0x000000100d0c7207 */ /* 0x0c0fe40000000000 */
[----:B------:R-:W-:Y:S01]  /*0840*/  SEL R17, R0, R17, P1 ;  /* 0x0000001100117207 */ /* 0x000fe20000800000 */
[----:B------:R-:W-:Y:S01]  /*0850*/  IMAD.MOV.U32 R0, RZ, RZ, -0x800000 ;  /* 0xff800000ff007424 */ /* 0x000fe200078e00ff */
[----:B------:R-:W-:Y:S02]  /*0860*/  SEL R11, R18, R11, P2 ;  /* 0x0000000b120b7207 */ /* 0x000fe40001000000 */
        /* <DEDUP_REMOVED lines=13> */
.L_x_163:
[----:B------:R-:W-:Y:S01]  /*0940*/  ISETP.NE.U32.AND P0, PT, R20, R15, PT ;  /* 0x0000000f1400720c */ /* 0x000fe20003f05070 */
[----:B------:R-:W-:-:S03]  /*0950*/  VIADD R13, R13, 0xfffffffe ;  /* 0xfffffffe0d0d7836 */ /* 0x000fc60000000000 */
[----:B------:R-:W-:-:S04]  /*0960*/  ISETP.NE.AND.EX P0, PT, R18, R19, PT, P0 ;  /* 0x000000131200720c */ /* 0x000fc80003f05300 */
[----:B------:R-:W-:-:S04]  /*0970*/  ISETP.NE.AND P0, PT, R10, RZ, !P0 ;  /* 0x000000ff0a00720c */ /* 0x000fc80004705270 */
        /* <DEDUP_REMOVED lines=13> */
[----:B--2---:R-:W-:-:S03]  /*0a50*/  SEL R26, R18, R19, P1 ;  /* 0x00000013121a7207 */ /* 0x004fc60000800000 */
        /* <DEDUP_REMOVED lines=24> */
[C---:B------:R-:W-:Y:S02]  /*0be0*/  ISETP.NE.U32.AND P1, PT, R22.reuse, R15, PT ;  /* 0x0000000f1600720c */ /* 0x040fe40003f25070 */
[C---:B------:R-:W-:Y:S02]  /*0bf0*/  ISETP.GE.AND P4, PT, R21.reuse, RZ, PT ;  /* 0x000000ff1500720c */ /* 0x040fe40003f86270 */
[----:B------:R-:W-:Y:S02]  /*0c00*/  ISETP.NE.AND.EX P1, PT, R21, R18, PT, P1 ;  /* 0x000000121500720c */ /* 0x000fe40003f25310 */
[----:B------:R-:W-:-:S02]  /*0c10*/  LOP3.LUT R22, R22, 0xffff, RZ, 0xc, !PT ;  /* 0x0000ffff16167812 */ /* 0x000fc400078e0cff */
[----:B------:R-:W-:Y:S02]  /*0c20*/  SEL R15, R16, R15, !P1 ;  /* 0x0000000f100f7207 */ /* 0x000fe40004800000 */
[----:B------:R-:W-:Y:S02]  /*0c30*/  SEL R19, R17, R18, !P1 ;  /* 0x0000001211137207 */ /* 0x000fe40004800000 */
[----:B------:R-:W-:Y:S01]  /*0c40*/  SEL R16, R12, R16, !P1 ;  /* 0x000000100c107207 */ /* 0x000fe20004800000 */
[----:B------:R-:W0:Y:S01]  /*0c50*/  SHFL.BFLY PT, R20, R15, 0x10, 0x1f ;  /* 0x0e001f000f147f89 */ /* 0x000e2200000e0000 */
[----:B------:R-:W-:Y:S02]  /*0c60*/  SEL R17, R14, R17, !P1 ;  /* 0x000000110e117207 */ /* 0x000fe40004800000 */
[----:B------:R-:W-:Y:S01]  /*0c70*/  SEL R12, R9, R12, !P1 ;  /* 0x0000000c090c7207 */ /* 0x000fe20004800000 */
[----:B------:R-:W1:Y:S01]  /*0c80*/  SHFL.BFLY PT, R18, R19, 0x10, 0x1f ;  /* 0x0e001f0013127f89 */ /* 0x000e6200000e0000 */
[----:B------:R-:W-:-:S02]  /*0c90*/  SEL R14, R11, R14, !P1 ;  /* 0x0000000e0b0e7207 */ /* 0x000fc40004800000 */
[----:B------:R-:W-:Y:S02]  /*0ca0*/  SEL R9, R2, R9, !P1 ;  /* 0x0000000902097207 */ /* 0x000fe40004800000 */
[----:B------:R-:W-:Y:S02]  /*0cb0*/  SEL R11, R11, 0x7fffff, P1 ;  /* 0x007fffff0b0b7807 */ /* 0x000fe40000800000 */
        /* <DEDUP_REMOVED lines=22> */
[----:B------:R-:W-:Y:S01]  /*0e20*/  SEL R24, R6, 0x80000000, P4 ;  /* 0x8000000006187807 */ /* 0x000fe20002000000 */
[----:B------:R-:W0:Y:S03]  /*0e30*/  SHFL.BFLY PT, R20, R23, 0x1, 0x1f ;  /* 0x0c201f0017147f89 */ /* 0x000e2600000e0000 */
[----:B------:R-:W-:Y:S01]  /*0e40*/  LOP3.LUT R24, R24, R21, RZ, 0x3c, !PT ;  /* 0x0000001518187212 */ /* 0x000fe200078e3cff */
[----:B------:R-:W1:Y:S01]  /*0e50*/  SHFL.BFLY PT, R18, R27, 0x1, 0x1f ;  /* 0x0c201f001b127f89 */ /* 0x000e6200000e0000 */
[----:B------:R-:W-:-:S02]  /*0e60*/  IMAD R21, R10, 0x4, R1 ;  /* 0x000000040a157824 */ /* 0x000fc400078e0201 */
[----:B------:R-:W-:-:S03]  /*0e70*/  VIADD R10, R10, 0x2 ;  /* 0x000000020a0a7836 */ /* 0x000fc60000000000 */
[----:B------:R2:W-:Y:S04]  /*0e80*/  STL [R21+0x58], R22 ;  /* 0x0000581615007387 */ /* 0x0005e80000100800 */
[----:B------:R2:W-:Y:S01]  /*0e90*/  STL [R21], R24 ;  /* 0x0000001815007387 */ /* 0x0005e20000100800 */
[----:B0-----:R-:W-:-:S04]  /*0ea0*/  ISETP.GT.U32.AND P3, PT, R23, R20, PT ;  /* 0x000000141700720c */ /* 0x001fc80003f64070 */
[----:B-1----:R-:W-:-:S04]  /*0eb0*/  ISETP.GT.U32.AND.EX P3, PT, R27, R18, PT, P3 ;  /* 0x000000121b00720c */ /* 0x002fc80003f64130 */
[----:B------:R-:W-:Y:S02]  /*0ec0*/  SEL R18, R27, R18, P3 ;  /* 0x000000121b127207 */ /* 0x000fe40001800000 */
[----:B------:R-:W-:Y:S02]  /*0ed0*/  SEL R20, R23, R20, P3 ;  /* 0x0000001417147207 */ /* 0x000fe40001800000 */
[----:B------:R-:W-:Y:S02]  /*0ee0*/  ISETP.GE.AND P5, PT, R18, RZ, PT ;  /* 0x000000ff1200720c */ /* 0x000fe40003fa6270 */
[----:B------:R-:W-:Y:S02]  /*0ef0*/  LOP3.LUT R26, R20, 0xffff, RZ, 0xc, !PT ;  /* 0x0000ffff141a7812 */ /* 0x000fe400078e0cff */
[----:B------:R-:W-:Y:S02]  /*0f00*/  SEL R25, R6, 0x80000000, P5 ;  /* 0x8000000006197807 */ /* 0x000fe40002800000 */
[----:B------:R-:W-:Y:S01]  /*0f10*/  ISETP.NE.AND P3, PT, R13, RZ, PT ;  /* 0x000000ff0d00720c */ /* 0x000fe20003f65270 */
[----:B------:R2:W-:Y:S01]  /*0f20*/  STL [R21+0x5c], R26 ;  /* 0x00005c1a15007387 */ /* 0x0005e20000100800 */
[----:B------:R-:W-:-:S05]  /*0f30*/  LOP3.LUT R28, R25, R18, RZ, 0x3c, !PT ;  /* 0x00000012191c7212 */ /* 0x000fca00078e3cff */
[----:B------:R2:W-:Y:S06]  /*0f40*/  STL [R21+0x4], R28 ;  /* 0x0000041c15007387 */ /* 0x0005ec0000100800 */
[----:B------:R-:W-:Y:S05]  /*0f50*/  @P3 BRA `(.L_x_163) ;  /* 0xfffffff800783947 */ /* 0x000fea000383ffff */
.L_x_162:
[----:B------:R-:W-:Y:S05]  /*0f60*/  @!P2 BRA `(.L_x_161) ;  /* 0x0000000000a8a947 */ /* 0x000fea0003800000 */
[----:B------:R-:W-:-:S04]  /*0f70*/  ISETP.NE.U32.AND P0, PT, R20, R15, PT ;  /* 0x0000000f1400720c */ /* 0x000fc80003f05070 */
[----:B------:R-:W-:-:S04]  /*0f80*/  ISETP.NE.AND.EX P0, PT, R18, R19, PT, P0 ;  /* 0x000000131200720c */ /* 0x000fc80003f05300 */
[C---:B------:R-:W-:Y:S01]  /*0f90*/  ISETP.NE.AND P0, PT, R10.reuse, RZ, !P0 ;  /* 0x000000ff0a00720c */ /* 0x040fe20004705270 */
[----:B------:R-:W-:-:S03]  /*0fa0*/  IMAD R10, R10, 0x4, R1 ;  /* 0x000000040a0a7824 */ /* 0x000fc600078e0201 */
        /* <DEDUP_REMOVED lines=38> */
.L_x_161:
        /* <DEDUP_REMOVED lines=14> */
[----:B0-----:R-:W-:Y:S01]  /*12f0*/  IMAD.MOV.U32 R9, RZ, RZ, 0x1ff ;  /* 0x000001ffff097424 */ /* 0x001fe200078e00ff */
[----:B------:R1:W-:Y:S04]  /*1300*/  STS [R7], R0 ;  /* 0x0000000007007388 */ /* 0x0003e80000000800 */
[----:B------:R1:W-:Y:S01]  /*1310*/  STS [R8], R9 ;  /* 0x0000000908007388 */ /* 0x0003e20000000800 */
[----:B------:R-:W-:Y:S05]  /*1320*/  BRA `(.L_x_165) ;  /* 0x0000000000187947 */ /* 0x000fea0003800000 */
.L_x_164:
[C---:B------:R-:W-:Y:S02]  /*1330*/  IMAD R2, R4.reuse, 0x4, R1 ;  /* 0x0000000404027824 */ /* 0x040fe400078e0201 */
[----:B------:R-:W-:-:S04]  /*1340*/  IMAD R0, R4, 0x4, R3 ;  /* 0x0000000404007824 */ /* 0x000fc800078e0203 */
[----:B------:R-:W3:Y:S04]  /*1350*/  LDL R2, [R2] ;  /* 0x0000000002027983 */ /* 0x000ee80000100800 */
[----:B0-----:R-:W4:Y:S04]  /*1360*/  LDL R9, [R0] ;  /* 0x0000000000097983 */ /* 0x001f280000100800 */
[----:B---3--:R0:W-:Y:S04]  /*1370*/  STS [R7], R2 ;  /* 0x0000000207007388 */ /* 0x0081e80000000800 */
[----:B----4-:R0:W-:Y:S02]  /*1380*/  STS [R8], R9 ;  /* 0x0000000908007388 */ /* 0x0101e40000000800 */
.L_x_165:
[----:B------:R-:W-:Y:S05]  /*1390*/  BSYNC B0 ;  /* 0x0000000000007941 */ /* 0x000fea0003800000 */
.L_x_160:
[----:B------:R-:W-:Y:S01]  /*13a0*/  BAR.SYNC.DEFER_BLOCKING 0x0 ;  /* 0x0000000000007b1d */ /* 0x000fe20000010000 */
[----:B------:R-:W-:-:S13]  /*13b0*/  ISETP.NE.AND P0, PT, R5, RZ, PT ;  /* 0x000000ff0500720c */ /* 0x000fda0003f05270 */
[----:B------:R-:W-:Y:S05]  /*13c0*/  @P0 BRA `(.L_x_166) ;  /* 0x0000001000940947 */ /* 0x000fea0003800000 */
[----:B0-----:R-:W0:Y:S01]  /*13d0*/  S2R R2, SR_CgaCtaId ;  /* 0x0000000000027919 */ /* 0x001e220000008800 */
[----:B-1----:R-:W-:Y:S01]  /*13e0*/  MOV R9, 0x400 ;  /* 0x0000040000097802 */ /* 0x002fe20000000f00 */
[----:B------:R-:W-:Y:S01]  /*13f0*/  IMAD.MOV.U32 R13, RZ, RZ, -0x800000 ;  /* 0xff800000ff0d7424 */ /* 0x000fe200078e00ff */
[----:B------:R-:W-:-:S03]  /*1400*/  LOP3.LUT R0, R4, 0x40, RZ, 0xfc, !PT ;  /* 0x0000004004007812 */ /* 0x000fc600078efcff */
[C---:B------:R-:W-:Y:S01]  /*1410*/  VIADD R7, R9.reuse, 0x1000 ;  /* 0x0000100009077836 */ /* 0x040fe20000000000 */
[----:B------:R-:W-:Y:S01]  /*1420*/  ISETP.GT.U32.AND P1, PT, R0, 0x57, PT ;  /* 0x000000570000780c */ /* 0x000fe20003f24070 */
[----:B------:R-:W-:Y:S02]  /*1430*/  VIADD R11, R9, 0x1180 ;  /* 0x00001180090b7836 */ /* 0x000fe40000000000 */
[----:B------:R-:W-:Y:S01]  /*1440*/  IMAD.MOV.U32 R0, RZ, RZ, -0x1 ;  /* 0xffffffffff007424 */ /* 0x000fe200078e00ff */
[C---:B0-----:R-:W-:Y:S02]  /*1450*/  LEA R7, R2.reuse, R7, 0x18 ;  /* 0x0000000702077211 */ /* 0x041fe400078ec0ff */
[----:B------:R-:W-:-:S03]  /*1460*/  LEA R11, R2, R11, 0x18 ;  /* 0x0000000b020b7211 */ /* 0x000fc600078ec0ff */
[C---:B------:R-:W-:Y:S02]  /*1470*/  IMAD R6, R4.reuse, 0x4, R7 ;  /* 0x0000000404067824 */ /* 0x040fe400078e0207 */
[----:B------:R-:W-:-:S03]  /*1480*/  IMAD R8, R4, 0x4, R11 ;  /* 0x0000000404087824 */ /* 0x000fc600078e020b */
[----:B------:R-:W0:Y:S04]  /*1490*/  LDS R11, [R6+0x80] ;  /* 0x00008000060b7984 */ /* 0x000e280000000800 */
[----:B------:R-:W1:Y:S04]  /*14a0*/  LDS R12, [R8+0x80] ;  /* 0x00008000080c7984 */ /* 0x000e680000000800 */
[----:B------:R-:W3:Y:S04]  /*14b0*/  LDS R7, [R6] ;  /* 0x0000000006077984 */ /* 0x000ee80000000800 */
[----:B------:R-:W4:Y:S04]  /*14c0*/  LDS R10, [R8] ;  /* 0x00000000080a7984 */ /* 0x000f280000000800 */
[----:B------:R5:W2:Y:S04]  /*14d0*/  @!P1 LDS R13, [R6+0x100] ;  /* 0x00010000060d9984 */ /* 0x000aa80000000800 */
[----:B------:R-:W2:Y:S01]  /*14e0*/  @!P1 LDS R14, [R8+0x100] ;  /* 0x00010000080e9984 */ /* 0x000ea20000000800 */
[----:B-----5:R-:W-:Y:S01]  /*14f0*/  IMAD.MOV.U32 R6, RZ, RZ, 0xfe00 ;  /* 0x0000fe00ff067424 */ /* 0x020fe200078e00ff */
[----:B0-----:R-:W-:-:S02]  /*1500*/  ISETP.GE.AND P2, PT, R11, RZ, PT ;  /* 0x000000ff0b00720c */ /* 0x001fc40003f46270 */
[----:B-1----:R-:W-:Y:S02]  /*1510*/  IADD3 R15, -R12, 0xffff, RZ ;  /* 0x0000ffff0c0f7810 */ /* 0x002fe40007ffe1ff */
[----:B------:R-:W-:Y:S02]  /*1520*/  SEL R12, R0, 0x80000000, !P2 ;  /* 0x80000000000c7807 */ /* 0x000fe40005000000 */
[----:B---3--:R-:W-:Y:S02]  /*1530*/  ISETP.GE.AND P0, PT, R7, RZ, PT ;  /* 0x000000ff0700720c */ /* 0x008fe40003f06270 */
[----:B------:R-:W-:Y:S02]  /*1540*/  LOP3.LUT R17, R15, 0xffff, RZ, 0xc0, !PT ;  /* 0x0000ffff0f117812 */ /* 0x000fe400078ec0ff */
[----:B----4-:R-:W-:Y:S02]  /*1550*/  IADD3 R10, -R10, 0xffff, RZ ;  /* 0x0000ffff0a0a7810 */ /* 0x010fe40007ffe1ff */
[----:B------:R-:W-:-:S02]  /*1560*/  LOP3.LUT R15, R12, R11, RZ, 0x3c, !PT ;  /* 0x0000000b0c0f7212 */ /* 0x000fc400078e3cff */
[----:B------:R-:W0:Y:S01]  /*1570*/  LDC R11, c[0x0][0x248] ;  /* 0x00009200ff0b7b82 */ /* 0x000e220000000800 */
[----:B------:R-:W-:Y:S02]  /*1580*/  SEL R16, R0, 0x80000000, !P0 ;  /* 0x8000000000107807 */ /* 0x000fe40004000000 */
[----:B------:R-:W-:Y:S02]  /*1590*/  LOP3.LUT R10, R10, 0xffff, RZ, 0xc0, !PT ;  /* 0x0000ffff0a0a7812 */ /* 0x000fe400078ec0ff */
[----:B------:R-:W-:Y:S01]  /*15a0*/  LOP3.LUT R16, R16, R7, RZ, 0x3c, !PT ;  /* 0x0000000710107212 */ /* 0x000fe200078e3cff */
[----:B------:R-:W-:Y:S01]  /*15b0*/  IMAD.MOV.U32 R7, RZ, RZ, 0x0 ;  /* 0x00000000ff077424 */ /* 0x000fe200078e00ff */
[----:B------:R-:W-:Y:S01]  /*15c0*/  ISETP.LT.U32.AND P0, PT, R10, R17, PT ;  /* 0x000000110a00720c */ /* 0x000fe20003f01070 */
[----:B------:R-:W-:Y:S01]  /*15d0*/  @!P1 IMAD.MOV.U32 R7, RZ, RZ, RZ ;  /* 0x000000ffff079224 */ /* 0x000fe200078e00ff */
[----:B--2---:R-:W-:Y:S02]  /*15e0*/  ISETP.GE.AND P2, PT, R13, RZ, PT ;  /* 0x000000ff0d00720c */ /* 0x004fe40003f46270 */
[----:B------:R-:W-:-:S02]  /*15f0*/  @!P1 IADD3 R14, -R14, 0xffff, RZ ;  /* 0x0000ffff0e0e9810 */ /* 0x000fc40007ffe1ff */
[----:B------:R-:W-:Y:S02]  /*1600*/  ISETP.LT.U32.AND.EX P0, PT, R16, R15, PT, P0 ;  /* 0x0000000f1000720c */ /* 0x000fe40003f01100 */
[----:B------:R-:W-:Y:S02]  /*1610*/  SEL R8, R0, 0x80000000, !P2 ;  /* 0x8000000000087807 */ /* 0x000fe40005000000 */
[----:B------:R-:W-:Y:S02]  /*1620*/  @!P1 LOP3.LUT R6, R14, 0xffff, RZ, 0xc0, !PT ;  /* 0x0000ffff0e069812 */ /* 0x000fe400078ec0ff */
[CC--:B------:R-:W-:Y:S02]  /*1630*/  SEL R19, R10.reuse, R17.reuse, P0 ;  /* 0x000000110a137207 */ /* 0x0c0fe40000000000 */
[----:B------:R-:W-:Y:S02]  /*1640*/  LOP3.LUT R13, R7, R8, R13, 0xf6, !PT ;  /* 0x00000008070d7212 */ /* 0x000fe400078ef60d */
[----:B------:R-:W-:-:S02]  /*1650*/  ISETP.GT.U32.AND P1, PT, R10, R17, PT ;  /* 0x000000110a00720c */ /* 0x000fc40003f24070 */
[CC--:B------:R-:W-:Y:S02]  /*1660*/  SEL R8, R16.reuse, R15.reuse, P0 ;  /* 0x0000000f10087207 */ /* 0x0c0fe40000000000 */
[----:B------:R-:W-:Y:S02]  /*1670*/  ISETP.GT.U32.AND P2, PT, R19, R6, PT ;  /* 0x000000061300720c */ /* 0x000fe40003f44070 */
[----:B------:R-:W-:Y:S02]  /*1680*/  ISETP.GT.U32.AND.EX P0, PT, R16, R15, PT, P1 ;  /* 0x0000000f1000720c */ /* 0x000fe40003f04110 */
[----:B------:R-:W-:Y:S02]  /*1690*/  ISETP.GT.U32.AND.EX P1, PT, R8, R13, PT, P2 ;  /* 0x0000000d0800720c */ /* 0x000fe40003f24120 */
[----:B0-----:R-:W-:Y:S02]  /*16a0*/  ISETP.GE.AND P3, PT, R11, 0x1, PT ;  /* 0x000000010b00780c */ /* 0x001fe40003f66270 */
[----:B------:R-:W-:-:S02]  /*16b0*/  SEL R10, R10, R17, P0 ;  /* 0x000000110a0a7207 */ /* 0x000fc40000000000 */
[CC--:B------:R-:W-:Y:S02]  /*16c0*/  SEL R21, R19.reuse, R6.reuse, P1 ;  /* 0x0000000613157207 */ /* 0x0c0fe40000800000 */
[----:B------:R-:W-:Y:S02]  /*16d0*/  SEL R15, R16, R15, P0 ;  /* 0x0000000f100f7207 */ /* 0x000fe40000000000 */
[----:B------:R-:W-:Y:S02]  /*16e0*/  SEL R16, R8, R13, P1 ;  /* 0x0000000d08107207 */ /* 0x000fe40000800000 */
[----:B------:R-:W-:Y:S02]  /*16f0*/  ISETP.LT.U32.AND P0, PT, R19, R6, PT ;  /* 0x000000061300720c */ /* 0x000fe40003f01070 */
[CC--:B------:R-:W-:Y:S02]  /*1700*/  ISETP.LT.U32.AND P1, PT, R10.reuse, R21.reuse, PT ;  /* 0x000000150a00720c */ /* 0x0c0fe40003f21070 */
[----:B------:R-:W-:-:S02]  /*1710*/  ISETP.GT.U32.AND P2, PT, R10, R21, PT ;  /* 0x000000150a00720c */ /* 0x000fc40003f44070 */
[CC--:B------:R-:W-:Y:S02]  /*1720*/  ISETP.LT.U32.AND.EX P0, PT, R8.reuse, R13.reuse, PT, P0 ;  /* 0x0000000d0800720c */ /* 0x0c0fe40003f01100 */
[CC--:B------:R-:W-:Y:S02]  /*1730*/  ISETP.LT.U32.AND.EX P1, PT, R15.reuse, R16.reuse, PT, P1 ;  /* 0x000000100f00720c */ /* 0x0c0fe40003f21110 */
[CC--:B------:R-:W-:Y:S02]  /*1740*/  ISETP.GT.U32.AND.EX P2, PT, R15.reuse, R16.reuse, PT, P2 ;  /* 0x000000100f00720c */ /* 0x0c0fe40003f44120 */
[----:B------:R-:W-:Y:S02]  /*1750*/  SEL R8, R8, R13, P0 ;  /* 0x0000000d08087207 */ /* 0x000fe40000000000 */
[----:B------:R-:W-:Y:S02]  /*1760*/  SEL R14, R10, R21, P1 ;  /* 0x000000150a0e7207 */ /* 0x000fe40000800000 */
[----:B------:R-:W-:-:S02]  /*1770*/  SEL R17, R15, R16, P1 ;  /* 0x000000100f117207 */ /* 0x000fc40000800000 */
[----:B------:R-:W-:Y:S02]  /*1780*/  SEL R21, R10, R21, P2 ;  /* 0x000000150a157207 */ /* 0x000fe40001000000 */
        /* <DEDUP_REMOVED lines=9> */
[----:B------:R-:W-:Y:S01]  /*1820*/  LOP3.LUT R12, R11, 0x1, RZ, 0xc0, !PT ;  /* 0x000000010b0c7812 */ /* 0x000fe200078ec0ff */
[----:B------:R-:W-:Y:S01]  /*1830*/  IMAD.MOV.U32 R20, RZ, RZ, RZ ;  /* 0x000000ffff147224 */ /* 0x000fe200078e00ff */
[----:B------:R-:W-:Y:S01]  /*1840*/  LOP3.LUT R15, R7, 0x7fffff, RZ, 0xfc, !PT ;  /* 0x007fffff070f7812 */ /* 0x000fe200078efcff */
[----:B------:R-:W-:Y:S02]  /*1850*/  IMAD.MOV.U32 R18, RZ, RZ, RZ ;  /* 0x000000ffff127224 */ /* 0x000fe400078e00ff */
[----:B------:R-:W-:Y:S02]  /*1860*/  IMAD.MOV.U32 R10, RZ, RZ, RZ ;  /* 0x000000ffff0a7224 */ /* 0x000fe400078e00ff */
[----:B------:R-:W-:-:S07]  /*1870*/  IMAD.IADD R12, R11, 0x1, -R12 ;  /* 0x000000010b0c7824 */ /* 0x000fce00078e0a0c */
.L_x_169:
        /* <DEDUP_REMOVED lines=8> */
[----:B------:R-:W-:-:S03]  /*1900*/  SEL R8, R15, R8, P0 ;  /* 0x000000080f087207 */ /* 0x000fc60000000000 */
[----:B--2---:R-:W1:Y:S01]  /*1910*/  SHFL.BFLY PT, R19, R16, 0x10, 0x1f ;  /* 0x0e001f0010137f89 */ /* 0x004e6200000e0000 */
        /* <DEDUP_REMOVED lines=19> */
[----:B------:R-:W-:Y:S01]  /*1a50*/  ISETP.NE.AND P0, PT, R12, RZ, PT ;  /* 0x000000ff0c00720c */ /* 0x000fe20003f05270 */
        /* <DEDUP_REMOVED lines=13> */
[----:B------:R-:W-:Y:S02]  /*1b30*/  ISETP.NE.AND.EX P1, PT, R19, R16, PT, P1 ;  /* 0x000000101300720c */ /* 0x000fe40003f25310 */
[----:B------:R-:W-:-:S02]  /*1b40*/  LOP3.LUT R25, R25, 0xffff, RZ, 0xc, !PT ;  /* 0x0000ffff19197812 */ /* 0x000fc400078e0cff */
[----:B------:R-:W-:Y:S02]  /*1b50*/  SEL R21, R23, R18, !P1 ;  /* 0x0000001217157207 */ /* 0x000fe40004800000 */
[----:B------:R-:W-:Y:S02]  /*1b60*/  SEL R16, R17, R16, !P1 ;  /* 0x0000001011107207 */ /* 0x000fe40004800000 */
[----:B------:R-:W-:Y:S01]  /*1b70*/  SEL R17, R8, R17, !P1 ;  /* 0x0000001108117207 */ /* 0x000fe20004800000 */
[----:B------:R-:W0:Y:S01]  /*1b80*/  SHFL.BFLY PT, R14, R21, 0x10, 0x1f ;  /* 0x0e001f00150e7f89 */ /* 0x000e2200000e0000 */
[----:B------:R-:W-:-:S03]  /*1b90*/  SEL R8, R15, R8, !P1 ;  /* 0x000000080f087207 */ /* 0x000fc60004800000 */
        /* <DEDUP_REMOVED lines=23> */
[----:B------:R-:W-:Y:S01]  /*1d10*/  IMAD R22, R10, 0x4, R1 ;  /* 0x000000040a167824 */ /* 0x000fe200078e0201 */
[----:B------:R-:W-:Y:S01]  /*1d20*/  SEL R14, R0, 0x80000000, P4 ;  /* 0x80000000000e7807 */ /* 0x000fe20002000000 */
[----:B------:R-:W0:Y:S01]  /*1d30*/  SHFL.BFLY PT, R20, R27, 0x1, 0x1f ;  /* 0x0c201f001b147f89 */ /* 0x000e2200000e0000 */
[----:B------:R-:W-:Y:S02]  /*1d40*/  VIADD R10, R10, 0x2 ;  /* 0x000000020a0a7836 */ /* 0x000fe40000000000 */
[----:B------:R-:W-:Y:S01]  /*1d50*/  LOP3.LUT R19, R14, R19, RZ, 0x3c, !PT ;  /* 0x000000130e137212 */ /* 0x000fe200078e3cff */
[----:B------:R-:W1:Y:S01]  /*1d60*/  SHFL.BFLY PT, R18, R24, 0x1, 0x1f ;  /* 0x0c201f0018127f89 */ /* 0x000e6200000e0000 */
[----:B------:R-:W-:-:S02]  /*1d70*/  SEL R14, R13, R23, !P1 ;  /* 0x000000170d0e7207 */ /* 0x000fc40004800000 */
[----:B------:R-:W-:Y:S01]  /*1d80*/  SEL R13, R6, R13, !P1 ;  /* 0x0000000d060d7207 */ /* 0x000fe20004800000 */
        /* <DEDUP_REMOVED lines=11> */
[----:B------:R2:W-:Y:S01]  /*1e40*/  STL [R22+0x4], R29 ;  /* 0x0000041d16007387 */ /* 0x0005e20000100800 */
[----:B------:R-:W-:Y:S05]  /*1e50*/  @P0 BRA `(.L_x_169) ;  /* 0xfffffff800880947 */ /* 0x000fea000383ffff */
.L_x_168:
        /* <DEDUP_REMOVED lines=43> */
.L_x_167:
[----:B------:R-:W-:Y:S01]  /*2110*/  ISETP.GE.U32.AND P0, PT, R4, R11, PT ;  /* 0x0000000b0400720c */ /* 0x000fe20003f06070 */
[----:B------:R-:W-:Y:S01]  /*2120*/  ULDC UR4, c[0x0][0x24c] ;  /* 0x0000930000047ab9 */ /* 0x000fe20000000800 */
[----:B------:R-:W-:Y:S02]  /*2130*/  IMAD.MOV.U32 R0, RZ, RZ, 0x1ff ;  /* 0x000001ffff007424 */ /* 0x000fe400078e00ff */
[----:B------:R-:W-:Y:S01]  /*2140*/  ISETP.GE.AND.EX P0, PT, RZ, UR4, PT, P0 ;  /* 0x00000004ff007c0c */ /* 0x000fe2000bf06300 */
[----:B------:R-:W-:Y:S01]  /*2150*/  IMAD.MOV.U32 R6, RZ, RZ, RZ ;  /* 0x000000ffff067224 */ /* 0x000fe200078e00ff */
[----:B------:R-:W-:-:S11]  /*2160*/  ULDC.64 UR4, c[0x0][0x268] ;  /* 0x00009a0000047ab9 */ /* 0x000fd60000000a00 */
[----:B------:R-:W-:-:S05]  /*2170*/  @!P0 IMAD R8, R4, 0x4, R3 ;  /* 0x0000000404088824 */ /* 0x000fca00078e0203 */
[----:B------:R-:W3:Y:S01]  /*2180*/  @!P0 LDL R0, [R8] ;  /* 0x0000000008008983 */ /* 0x000ee20000100800 */
[----:B0-----:R-:W-:Y:S01]  /*2190*/  @!P0 LEA R7, R2, R9, 0x18 ;  /* 0x0000000902078211 */ /* 0x001fe200078ec0ff */
[----:B------:R-:W-:Y:S01]  /*21a0*/  UMOV UR6, 0xf0000000 ;  /* 0xf000000000067882 */ /* 0x000fe20000000000 */
[----:B------:R-:W-:-:S03]  /*21b0*/  UMOV UR7, 0x380fffff ;  /* 0x380fffff00077882 */ /* 0x000fc60000000000 */
[----:B---3--:R-:W-:-:S05]  /*21c0*/  @!P0 IMAD R7, R0, 0x4, R7 ;  /* 0x0000000400078824 */ /* 0x008fca00078e0207 */
[----:B------:R-:W0:Y:S02]  /*21d0*/  @!P0 LDS R6, [R7] ;  /* 0x0000000007068984 */ /* 0x000e240000000800 */
[----:B0-----:R-:W-:-:S04]  /*21e0*/  FMUL.FTZ R9, R6, 1 ;  /* 0x3f80000006097820 */ /* 0x001fc80000410000 */
[----:B------:R-:W0:Y:S02]  /*21f0*/  F2F.F64.F32 R2, R9 ;  /* 0x0000000900027310 */ /* 0x000e240000201800 */
        /* <DEDUP_REMOVED lines=41> */
[----:B--2---:R-:W-:Y:S05]  /*2490*/  CALL.REL.NOINC `($__internal_3_$__cuda_sm20_div_rn_f64_full) ;  /* 0x0000000000687944 */ /* 0x004fea0003c00000 */
.L_x_172:
[----:B------:R-:W-:Y:S05]  /*24a0*/  BSYNC B0 ;  /* 0x0000000000007941 */ /* 0x000fea0003800000 */
.L_x_171:
[----:B------:R-:W-:Y:S01]  /*24b0*/  UMOV UR4, 0xf0000000 ;  /* 0xf000000000047882 */ /* 0x000fe20000000000 */
[----:B------:R-:W-:Y:S01]  /*24c0*/  UMOV UR5, 0x380fffff ;  /* 0x380fffff00057882 */ /* 0x000fe20000000000 */
[----:B------:R-:W0:Y:S01]  /*24d0*/  F2F.F32.F64 R8, R2 ;  /* 0x0000000200087310 */ /* 0x000e220000301000 */
[----:B------:R-:W-:-:S14]  /*24e0*/  DSETP.GEU.AND P1, PT, |R2|, UR4, PT ;  /* 0x0000000402007e2a */ /* 0x000fdc000bf2e200 */
[----:B0-----:R-:W-:-:S07]  /*24f0*/  @!P1 FMUL R8, R8, 1.175494350822287508e-38 ;  /* 0x0080000008089820 */ /* 0x001fce0000400000 */
.L_x_170:
        /* <DEDUP_REMOVED lines=17> */
.L_x_173:
[----:B------:R-:W-:Y:S05]  /*2610*/  BSYNC B0 ;  /* 0x0000000000007941 */ /* 0x000fea0003800000 */
.L_x_166:
[----:B------:R-:W-:Y:S01]  /*2620*/  PREEXIT ;  /* 0x000000000000782d */ /* 0x000fe20000000000 */
[----:B------:R-:W-:Y:S05]  /*2630*/  EXIT ;  /* 0x000000000000794d */ /* 0x000fea0003800000 */
        .weak           $__internal_3_$__cuda_sm20_div_rn_f64_full
        .type           $__internal_3_$__cuda_sm20_div_rn_f64_full,@function
        .size           $__internal_3_$__cuda_sm20_div_rn_f64_full,(.L_x_4849 - $__internal_3_$__cuda_sm20_div_rn_f64_full)
$__internal_3_$__cuda_sm20_div_rn_f64_full:
        /* <DEDUP_REMOVED lines=67> */
.L_x_175:
        /* <DEDUP_REMOVED lines=16> */
.L_x_178:
[----:B------:R-:W-:Y:S01]  /*2b70*/  LOP3.LUT R15, R7, 0x80000, RZ, 0xfc, !PT ;  /* 0x00080000070f7812 */ /* 0x000fe200078efcff */
[----:B------:R-:W-:Y:S01]  /*2b80*/  IMAD.MOV.U32 R14, RZ, RZ, R6 ;  /* 0x000000ffff0e7224 */ /* 0x000fe200078e0006 */
[----:B------:R-:W-:Y:S06]  /*2b90*/  BRA `(.L_x_176) ;  /* 0x0000000000087947 */ /* 0x000fec0003800000 */
.L_x_177:
[----:B------:R-:W-:Y:S01]  /*2ba0*/  LOP3.LUT R15, R9, 0x80000, RZ, 0xfc, !PT ;  /* 0x00080000090f7812 */ /* 0x000fe200078efcff */
[----:B------:R-:W-:-:S07]  /*2bb0*/  IMAD.MOV.U32 R14, RZ, RZ, R8 ;  /* 0x000000ffff0e7224 */ /* 0x000fce00078e0008 */
.L_x_176:
[----:B------:R-:W-:Y:S05]  /*2bc0*/  BSYNC B1 ;  /* 0x0000000000017941 */ /* 0x000fea0003800000 */
.L_x_174:
[----:B------:R-:W-:Y:S02]  /*2bd0*/  IMAD.MOV.U32 R13, RZ, RZ, 0x0 ;  /* 0x00000000ff0d7424 */ /* 0x000fe400078e00ff */
[----:B------:R-:W-:Y:S02]  /*2be0*/  IMAD.MOV.U32 R2, RZ, RZ, R14 ;  /* 0x000000ffff027224 */ /* 0x000fe400078e000e */
[----:B------:R-:W-:Y:S01]  /*2bf0*/  IMAD.MOV.U32 R3, RZ, RZ, R15 ;  /* 0x000000ffff037224 */ /* 0x000fe200078e000f */
[----:B------:R-:W-:Y:S06]  /*2c00*/  RET.REL.NODEC R12 `(_ZN4vllm3moe44grouped_topk_fused_small_expert_count_kernelI13__nv_bfloat16S2_iLNS0_11ScoringFuncE0ELi512ELb0ELi22EEEvPT_PfPT1_PKT0_llllllbd) ;  /* 0xffffffd00cfc7950 */ /* 0x000fec0003c3ffff */
.L_x_179:
        /* <DEDUP_REMOVED lines=15> */
.L_x_4849:


//--------------------- .text._ZN4vllm3moe44grouped_topk_fused_small_expert_count_kernelI13__nv_bfloat16S2_iLNS0_11ScoringFuncE0ELi256ELb1ELi8EEEvPT_PfPT1_PKT0_llllllbd --------------------------
	.section	.text._ZN4vllm3moe44grouped_topk_fused_small_expert_count_kernelI13__nv_bfloat16S2_iLNS0_11ScoringFuncE0ELi256ELb1ELi8EEEvPT_PfPT1_PKT0_llllllbd,"ax",@progbits
	.align	128
        .global         _ZN4vllm3moe44grouped_topk_fused_small_expert_count_kernelI13__nv_bfloat16S2_iLNS0_11ScoringFuncE0ELi256ELb1ELi8EEEvPT_PfPT1_PKT0_llllllbd
        .type           _ZN4vllm3moe44grouped_topk_fused_small_expert_count_kernelI13__nv_bfloat16S2_iLNS0_11ScoringFuncE0ELi256ELb1ELi8EEEvPT_PfPT1_PKT0_llllllbd,@function
        .size           _ZN4vllm3moe44grouped_topk_fused_small_expert_count_kernelI13__nv_bfloat16S2_iLNS0_11ScoringFuncE0ELi256ELb1ELi8EEEvPT_PfPT1_PKT0_llllllbd,(.L_x_4850 - _ZN4vllm3moe44grouped_topk_fused_small_expert_count_kernelI13__nv_bfloat16S2_iLNS0_11ScoringFuncE0ELi256ELb1ELi8EEEvPT_PfPT1_PKT0_llllllbd)
        .other          _ZN4vllm3moe44grouped_topk_fused_small_expert_count_kernelI13__nv_bfloat16S2_iLNS0_11ScoringFuncE0ELi256ELb1ELi8EEEvPT_PfPT1_PKT0_llllllbd,@"STO_CUDA_ENTRY STV_DEFAULT"
_ZN4vllm3moe44grouped_topk_fused_small_expert_count_kernelI13__nv_bfloat16S2_iLNS0_11ScoringFuncE0ELi256ELb1ELi8EEEvPT_PfPT1_PKT0_llllllbd:
.text._ZN4vllm3moe44grouped_topk_fused_small_expert_count_kernelI13__nv_bfloat16S2_iLNS0_11ScoringFuncE0ELi256ELb1ELi8EEEvPT_PfPT1_PKT0_llllllbd:
[----:B------:R-:W0:Y:S01]  /*0000*/  LDC R1, c[0x0][0x28] ;  /* 0x00000a00ff017b82 */ /* 0x000e220000000800 */
[----:B------:R-:W1:Y:S01]  /*0010*/  S2R R6, SR_TID.X ;  /* 0x0000000000067919 */ /* 0x000e620000002100 */
[----:B------:R-:W-:Y:S01]  /*0020*/  ULDC.64 UR8, c[0x0][0x238] ;  /* 0x00008e0000087ab9 */ /* 0x000fe20000000a00 */
[----:B------:R-:W-:Y:S01]  /*0030*/  ACQBULK ;  /* 0x000000000000782e */ /* 0x000fe20000000000 */
[----:B0-----:R-:W-:Y:S01]  /*0040*/  VIADD R1, R1, 0xffffffe0 ;  /* 0xffffffe001017836 */ /* 0x001fe20000000000 */
[----:B-1----:R-:W-:-:S06]  /*0050*/  SHF.R.U32.HI R5, RZ, 0x5, R6 ;  /* 0x00000005ff057819 */ /* 0x002fcc0000011606 */
[----:B------:R-:W0:Y:S02]  /*0060*/  SHFL.IDX PT, R5, R5, RZ, 0x1f ;  /* 0x00001fff05057589 */ /* 0x000e2400000e0000 */
[----:B0-----:R-:W-:Y:S02]  /*0070*/  ISETP.GE.U32.AND P0, PT, R5, UR8, PT ;  /* 0x0000000805007c0c */ /* 0x001fe4000bf06070 */
[----:B------:R-:W-:-:S04]  /*0080*/  SHF.R.S32.HI R0, RZ, 0x1f, R5 ;  /* 0x0000001fff007819 */ /* 0x000fc80000011405 */
[----:B------:R-:W-:-:S13]  /*0090*/  ISETP.GE.AND.EX P0, PT, R0, UR9, PT, P0 ;  /* 0x0000000900007c0c */ /* 0x000fda000bf06300 */
[----:B------:R-:W-:Y:S05]  /*00a0*/  @P0 EXIT ;  /* 0x000000000000094d */ /* 0x000fea0003800000 */
[----:B------:R-:W-:Y:S01]  /*00b0*/  LOP3.LUT R4, R6, 0x1f, RZ, 0xc0, !PT ;  /* 0x0000001f06047812 */ /* 0x000fe200078ec0ff */
[----:B------:R-:W-:Y:S01]  /*00c0*/  ULDC.64 UR10, c[0x0][0x258] ;  /* 0x00009600000a7ab9 */ /* 0x000fe20000000a00 */
[----:B------:R-:W0:Y:S01]  /*00d0*/  S2UR UR4, SR_CTAID.X ;  /* 0x00000000000479c3 */ /* 0x000e220000002500 */
[----:B------:R-:W-:Y:S01]  /*00e0*/  ULDC.64 UR6, c[0x0][0x208] ;  /* 0x0000820000067ab9 */ /* 0x000fe20000000a00 */
[----:B------:R-:W-:Y:S01]  /*00f0*/  ISETP.GE.U32.AND P0, PT, R4, UR10, PT ;  /* 0x0000000a04007c0c */ /* 0x000fe2000bf06070 */
[----:B------:R-:W-:-:S03]  /*0100*/  IMAD R2, R5, UR10, R4 ;  /* 0x0000000a05027c24 */ /* 0x000fc6000f8e0204 */
[----:B------:R-:W-:-:S13]  /*0110*/  ISETP.GE.AND.EX P0, PT, RZ, UR11, PT, P0 ;  /* 0x0000000bff007c0c */ /* 0x000fda000bf06300 */
[----:B------:R-:W0:Y:S01]  /*0120*/  @!P0 LDC.64 R12, c[0x0][0x250] ;  /* 0x00009400ff0c8b82 */ /* 0x000e220000000a00 */
[----:B------:R-:W-:-:S07]  /*0130*/  @!P0 IMAD.MOV.U32 R3, RZ, RZ, RZ ;  /* 0x000000ffff038224 */ /* 0x000fce00078e00ff */
[----:B------:R-:W1:Y:S08]  /*0140*/  @!P0 LDC.64 R10, c[0x0][0x228] ;  /* 0x00008a00ff0a8b82 */ /* 0x000e700000000a00 */
[----:B------:R-:W2:Y:S01]  /*0150*/  @!P0 LDC.64 R14, c[0x0][0x210] ;  /* 0x00008400ff0e8b82 */ /* 0x000ea20000000a00 */
[----:B0-----:R-:W-:-:S04]  /*0160*/  @!P0 IMAD.WIDE.U32 R8, R12, UR4, R2 ;  /* 0x000000040c088c25 */ /* 0x001fc8000f8e0002 */
[----:B------:R-:W-:Y:S01]  /*0170*/  @!P0 IMAD R0, R13, UR4, R9 ;  /* 0x000000040d008c24 */ /* 0x000fe2000f8e0209 */
[----:B-1----:R-:W-:-:S04]  /*0180*/  @!P0 LEA R10, P1, R2, R10, 0x1 ;  /* 0x0000000a020a8211 */ /* 0x002fc800078208ff */
[----:B------:R-:W-:Y:S02]  /*0190*/  @!P0 LEA.HI.X R11, R2, R11, RZ, 0x1, P1 ;  /* 0x0000000b020b8211 */ /* 0x000fe400008f0cff */
[----:B--2---:R-:W-:-:S03]  /*01a0*/  @!P0 LEA R12, P2, R8, R14, 0x1 ;  /* 0x0000000e080c8211 */ /* 0x004fc600078408ff */
[----:B------:R-:W2:Y:S01]  /*01b0*/  @!P0 LDG.E.U16 R10, desc[UR6][R10.64] ;  /* 0x000000060a0a8981 */ /* 0x000ea2000c1e1500 */
[----:B------:R-:W-:-:S05]  /*01c0*/  @!P0 LEA.HI.X R13, R8, R15, R0, 0x1, P2 ;  /* 0x0000000f080d8211 */ /* 0x000fca00010f0c00 */
[----:B------:R-:W3:Y:S01]  /*01d0*/  @!P0 LDG.E.U16 R12, desc[UR6][R12.64] ;  /* 0x000000060c0c8981 */ /* 0x000ee2000c1e1500 */
[----:B------:R-:W-:Y:S02]  /*01e0*/  IMAD.MOV.U32 R0, RZ, RZ, -0x800000 ;  /* 0xff800000ff007424 */ /* 0x000fe400078e00ff */
[----:B------:R-:W-:Y:S01]  /*01f0*/  IMAD.MOV.U32 R3, RZ, RZ, -0x800000 ;  /* 0xff800000ff037424 */ /* 0x000fe200078e00ff */
[----:B------:R-:W-:-:S04]  /*0200*/  IADD3 R9, -R2, 0xffff, RZ ;  /* 0x0000ffff02097810 */ /* 0x000fc80007ffe1ff */
[----:B------:R-:W-:Y:S01]  /*0210*/  LOP3.LUT R9, R9, 0xffff, RZ, 0xc0, !PT ;  /* 0x0000ffff09097812 */ /* 0x000fe200078ec0ff */
[----:B--2---:R-:W-:Y:S02]  /*0220*/  @!P0 IMAD.U32 R0, R10, 0x10000, RZ ;  /* 0x000100000a008824 */ /* 0x004fe400078e00ff */
[----:B---3--:R-:W-:-:S04]  /*0230*/  @!P0 IMAD.U32 R3, R12, 0x10000, RZ ;  /* 0x000100000c038824 */ /* 0x008fc800078e00ff */
[----:B------:R-:W-:Y:S01]  /*0240*/  FADD.FTZ R7, R0, R3 ;  /* 0x0000000300077221 */ /* 0x000fe20000010000 */
[----:B------:R-:W-:-:S04]  /*0250*/  IMAD.MOV.U32 R0, RZ, RZ, -0x1 ;  /* 0xffffffffff007424 */ /* 0x000fc800078e00ff */
[----:B------:R-:W-:-:S04]  /*0260*/  ISETP.GE.AND P1, PT, R7, RZ, PT ;  /* 0x000000ff0700720c */ /* 0x000fc80003f26270 */
[----:B------:R-:W-:Y:S01]  /*0270*/  SEL R8, R0, 0x80000000, !P1 ;  /* 0x8000000000087807 */ /* 0x000fe20004800000 */
[----:B------:R-:W0:Y:S03]  /*0280*/  SHFL.BFLY PT, R10, R9, 0x10, 0x1f ;  /* 0x0e001f00090a7f89 */ /* 0x000e2600000e0000 */
[----:B------:R-:W-:-:S05]  /*0290*/  LOP3.LUT R11, R8, R7, RZ, 0x3c, !PT ;  /* 0x00000007080b7212 */ /* 0x000fca00078e3cff */
        /* <DEDUP_REMOVED lines=31> */
[----:B------:R-:W-:-:S05]  /*0490*/  SEL R16, R11, 0x7fffff, P2 ;  /* 0x007fffff0b107807 */ /* 0x000fca0001000000 */
[----:B------:R-:W0:Y:S02]  /*04a0*/  SHFL.BFLY PT, R11, R16, 0x10, 0x1f ;  /* 0x0e001f00100b7f89 */ /* 0x000e2400000e0000 */
[----:B0-----:R-:W-:-:S04]  /*04b0*/  ISETP.GT.U32.AND.EX P1, PT, R16, R11, PT, P1 ;  /* 0x0000000b1000720c */ /* 0x001fc80003f24110 */
        /* <DEDUP_REMOVED lines=10> */
[----:B------:R-:W2:Y:S01]  /*0560*/  S2R R14, SR_TID.Z ;  /* 0x00000000000e7919 */ /* 0x000ea20000002300 */
[----:B0-----:R-:W-:-:S04]  /*0570*/  ISETP.GT.U32.AND P1, PT, R11, R10, PT ;  /* 0x0000000a0b00720c */ /* 0x001fc80003f24070 */
[----:B-1----:R-:W-:-:S04]  /*0580*/  ISETP.GT.U32.AND.EX P1, PT, R12, R9, PT, P1 ;  /* 0x000000090c00720c */ /* 0x002fc80003f24110 */
[----:B------:R-:W-:Y:S02]  /*0590*/  SEL R19, R11, R10, P1 ;  /* 0x0000000a0b137207 */ /* 0x000fe40000800000 */
[----:B------:R-:W-:Y:S01]  /*05a0*/  SEL R18, R12, R9, P1 ;  /* 0x000000090c127207 */ /* 0x000fe20000800000 */
[----:B------:R-:W2:Y:S02]  /*05b0*/  S2R R15, SR_TID.Y ;  /* 0x00000000000f7919 */ /* 0x000ea40000002200 */
[----:B------:R-:W0:Y:S04]  /*05c0*/  SHFL.BFLY PT, R10, R19, 0x2, 0x1f ;  /* 0x0c401f00130a7f89 */ /* 0x000e2800000e0000 */
[----:B------:R-:W1:Y:S01]  /*05d0*/  SHFL.BFLY PT, R9, R18, 0x2, 0x1f ;  /* 0x0c401f0012097f89 */ /* 0x000e6200000e0000 */
[----:B------:R-:W3:Y:S01]  /*05e0*/  @!P0 S2R R11, SR_CgaCtaId ;  /* 0x00000000000b8919 */ /* 0x000ee20000008800 */
[----:B------:R-:W4:Y:S01]  /*05f0*/  @!P0 S2R R21, SR_CgaCtaId ;  /* 0x0000000000158919 */ /* 0x000f220000008800 */
[----:B------:R-:W-:Y:S01]  /*0600*/  ULDC UR4, c[0x0][0x4] ;  /* 0x0000010000047ab9 */ /* 0x000fe20000000800 */
[----:B0-----:R-:W-:-:S04]  /*0610*/  ISETP.GT.U32.AND P1, PT, R19, R10, PT ;  /* 0x0000000a1300720c */ /* 0x001fc80003f24070 */
[----:B-1----:R-:W-:-:S04]  /*0620*/  ISETP.GT.U32.AND.EX P1, PT, R18, R9, PT, P1 ;  /* 0x000000091200720c */ /* 0x002fc80003f24110 */
[----:B------:R-:W-:Y:S01]  /*0630*/  SEL R17, R18, R9, P1 ;  /* 0x0000000912117207 */ /* 0x000fe20000800000 */
[----:B--2---:R-:W-:Y:S01]  /*0640*/  IMAD R9, R14, UR4, R15 ;  /* 0x000000040e097c24 */ /* 0x004fe2000f8e020f */
[----:B------:R-:W-:Y:S01]  /*0650*/  SEL R16, R19, R10, P1 ;  /* 0x0000000a13107207 */ /* 0x000fe20000800000 */
[----:B------:R-:W-:Y:S01]  /*0660*/  ULDC UR4, c[0x0][0x0] ;  /* 0x0000000000047ab9 */ /* 0x000fe20000000800 */
[----:B------:R-:W-:Y:S01]  /*0670*/  @!P0 MOV R10, 0x400 ;  /* 0x00000400000a8802 */ /* 0x000fe20000000f00 */
[----:B------:R-:W-:Y:S01]  /*0680*/  IMAD R9, R9, UR4, R6 ;  /* 0x0000000409097c24 */ /* 0x000fe2000f8e0206 */
[----:B------:R-:W-:-:S03]  /*0690*/  @!P0 MOV R6, 0x400 ;  /* 0x0000040000068802 */ /* 0x000fc60000000f00 */
[----:B------:R-:W-:Y:S01]  /*06a0*/  @!P0 VIADD R10, R10, 0x400 ;  /* 0x000004000a0a8836 */ /* 0x000fe20000000000 */
[----:B------:R-:W0:Y:S01]  /*06b0*/  SHFL.BFLY PT, R13, R16, 0x1, 0x1f ;  /* 0x0c201f00100d7f89 */ /* 0x000e2200000e0000 */
[----:B------:R-:W-:Y:S02]  /*06c0*/  LOP3.LUT P2, RZ, R9, 0x1f, RZ, 0xc0, !PT ;  /* 0x0000001f09ff7812 */ /* 0x000fe4000784c0ff */
[----:B---3--:R-:W-:Y:S02]  /*06d0*/  @!P0 LEA R9, R11, R6, 0x18 ;  /* 0x000000060b098211 */ /* 0x008fe400078ec0ff */
[----:B----4-:R-:W-:Y:S01]  /*06e0*/  @!P0 LEA R11, R21, R10, 0x18 ;  /* 0x0000000a150b8211 */ /* 0x010fe200078ec0ff */
[----:B------:R-:W1:Y:S02]  /*06f0*/  SHFL.BFLY PT, R12, R17, 0x1, 0x1f ;  /* 0x0c201f00110c7f89 */ /* 0x000e6400000e0000 */
[C---:B------:R-:W-:Y:S02]  /*0700*/  @!P0 IMAD R6, R2.reuse, 0x4, R9 ;  /* 0x0000000402068824 */ /* 0x040fe400078e0209 */
[----:B------:R-:W-:-:S03]  /*0710*/  @!P0 IMAD R2, R2, 0x4, R11 ;  /* 0x0000000402028824 */ /* 0x000fc600078e020b */
[----:B------:R2:W-:Y:S04]  /*0720*/  @!P0 STS [R6], R3 ;  /* 0x0000000306008388 */ /* 0x0005e80000000800 */
[----:B------:R2:W-:Y:S01]  /*0730*/  @!P0 STS [R2], R7 ;  /* 0x0000000702008388 */ /* 0x0005e20000000800 */
[----:B------:R-:W-:Y:S01]  /*0740*/  ISETP.GE.AND P3, PT, R8, RZ, PT ;  /* 0x000000ff0800720c */ /* 0x000fe20003f66270 */
[----:B------:R-:W-:Y:S01]  /*0750*/  BSSY B0, `(.L_x_180) ;  /* 0x0000011000007945 */ /* 0x000fe20003800000 */
[----:B0-----:R-:W-:Y:S02]  /*0760*/  ISETP.GT.U32.AND P1, PT, R16, R13, PT ;  /* 0x0000000d1000720c */ /* 0x001fe40003f24070 */
[----:B------:R-:W-:Y:S02]  /*0770*/  SEL R9, R0, 0x80000000, P3 ;  /* 0x8000000000097807 */ /* 0x000fe40001800000 */
[----:B-1----:R-:W-:-:S02]  /*0780*/  ISETP.GT.U32.AND.EX P1, PT, R17, R12, PT, P1 ;  /* 0x0000000c1100720c */ /* 0x002fc40003f24110 */
[----:B------:R-:W-:Y:S02]  /*0790*/  LOP3.LUT R9, R9, R8, RZ, 0x3c, !PT ;  /* 0x0000000809097212 */ /* 0x000fe400078e3cff */
[----:B------:R-:W-:Y:S01]  /*07a0*/  SEL R17, R17, R12, P1 ;  /* 0x0000000c11117207 */ /* 0x000fe20000800000 */
[----:B--2---:R-:W-:Y:S08]  /*07b0*/  @P2 BRA `(.L_x_181) ;  /* 0x0000000000282947 */ /* 0x004ff00003800000 */
[----:B------:R-:W0:Y:S01]  /*07c0*/  S2R R6, SR_CgaCtaId ;  /* 0x0000000000067919 */ /* 0x000e220000008800 */
[----:B------:R-:W-:Y:S02]  /*07d0*/  MOV R3, 0x400 ;  /* 0x0000040000037802 */ /* 0x000fe40000000f00 */
[----:B------:R-:W-:-:S03]  /*07e0*/  ISETP.GE.AND P1, PT, R17, RZ, PT ;  /* 0x000000ff1100720c */ /* 0x000fc60003f26270 */
[----:B------:R-:W-:Y:S01]  /*07f0*/  VIADD R3, R3, 0x800 ;  /* 0x0000080003037836 */ /* 0x000fe20000000000 */
[----:B------:R-:W-:-:S04]  /*0800*/  SEL R2, R0, 0x80000000, P1 ;  /* 0x8000000000027807 */ /* 0x000fc80000800000 */
[----:B------:R-:W-:-:S05]  /*0810*/  LOP3.LUT R2, R2, R17, RZ, 0x3c, !PT ;  /* 0x0000001102027212 */ /* 0x000fca00078e3cff */
[----:B------:R-:W-:Y:S01]  /*0820*/  FADD.FTZ R2, R9, R2 ;  /* 0x0000000209027221 */ /* 0x000fe20000010000 */
[----:B0-----:R-:W-:-:S05]  /*0830*/  LEA R6, R6, R3, 0x18 ;  /* 0x0000000306067211 */ /* 0x001fca00078ec0ff */
[----:B------:R-:W-:-:S05]  /*0840*/  IMAD R3, R5, 0x4, R6 ;  /* 0x0000000405037824 */ /* 0x000fca00078e0206 */
[----:B------:R0:W-:Y:S02]  /*0850*/  STS [R3], R2 ;  /* 0x0000000203007388 */ /* 0x0001e40000000800 */
.L_x_181:
[----:B------:R-:W-:Y:S05]  /*0860*/  BSYNC B0 ;  /* 0x0000000000007941 */ /* 0x000fea0003800000 */
.L_x_180:
[----:B------:R-:W-:Y:S01]  /*0870*/  BAR.SYNC.DEFER_BLOCKING 0x0 ;  /* 0x0000000000007b1d */ /* 0x000fe20000010000 */
[----:B------:R-:W-:-:S13]  /*0880*/  ISETP.NE.AND P1, PT, R5, RZ, PT ;  /* 0x000000ff0500720c */ /* 0x000fda0003f25270 */
[----:B------:R-:W-:Y:S05]  /*0890*/  @P1 BRA `(.L_x_182) ;  /* 0x0000001c00401947 */ /* 0x000fea0003800000 */
[----:B------:R-:W-:-:S04]  /*08a0*/  ISETP.GE.U32.AND P1, PT, R4, UR8, PT ;  /* 0x0000000804007c0c */ /* 0x000fc8000bf26070 */
[----:B------:R-:W-:-:S13]  /*08b0*/  ISETP.GE.AND.EX P1, PT, RZ, UR9, PT, P1 ;  /* 0x00000009ff007c0c */ /* 0x000fda000bf26310 */
[----:B0-----:R-:W0:Y:S01]  /*08c0*/  @!P1 S2R R3, SR_CgaCtaId ;  /* 0x0000000000039919 */ /* 0x001e220000008800 */
[----:B------:R-:W-:-:S05]  /*08d0*/  @!P1 MOV R2, 0x400 ;  /* 0x0000040000029802 */ /* 0x000fca0000000f00 */
[----:B------:R-:W-:-:S05]  /*08e0*/  @!P1 VIADD R2, R2, 0x800 ;  /* 0x0000080002029836 */ /* 0x000fca0000000000 */
[----:B0-----:R-:W-:Y:S01]  /*08f0*/  @!P1 LEA R7, R3, R2, 0x18 ;  /* 0x0000000203079211 */ /* 0x001fe200078ec0ff */
[----:B------:R-:W-:Y:S01]  /*0900*/  IMAD.MOV.U32 R3, RZ, RZ, -0x800000 ;  /* 0xff800000ff037424 */ /* 0x000fe200078e00ff */
[----:B------:R-:W-:-:S03]  /*0910*/  LOP3.LUT R2, R4, 0xffff, RZ, 0x3c, !PT ;  /* 0x0000ffff04027812 */ /* 0x000fc600078e3cff */
[----:B------:R-:W-:-:S05]  /*0920*/  @!P1 IMAD R6, R4, 0x4, R7 ;  /* 0x0000000404069824 */ /* 0x000fca00078e0207 */
[----:B------:R-:W0:Y:S02]  /*0930*/  @!P1 LDS R3, [R6] ;  /* 0x0000000006039984 */ /* 0x000e240000000800 */
[----:B0-----:R-:W-:-:S04]  /*0940*/  ISETP.GE.AND P1, PT, R3, RZ, PT ;  /* 0x000000ff0300720c */ /* 0x001fc80003f26270 */
[----:B------:R-:W-:-:S04]  /*0950*/  SEL R8, R0, 0x80000000, !P1 ;  /* 0x8000000000087807 */ /* 0x000fc80004800000 */
[----:B------:R-:W-:Y:S02]  /*0960*/  LOP3.LUT R8, R8, R3, RZ, 0x3c, !PT ;  /* 0x0000000308087212 */ /* 0x000fe400078e3cff */
        /* <DEDUP_REMOVED lines=31> */
[----:B------:R-:W-:Y:S02]  /*0b60*/  LOP3.LUT R7, R7, 0xffff, RZ, 0xc, !PT ;  /* 0x0000ffff07077812 */ /* 0x000fe400078e0cff */
[----:B------:R-:W-:-:S03]  /*0b70*/  ISETP.NE.AND.EX P2, PT, R9, R8, PT, P2 ;  /* 0x000000080900720c */ /* 0x000fc60003f45320 */
[----:B------:R-:W-:Y:S01]  /*0b80*/  IMAD R7, R7, UR10, R4 ;  /* 0x0000000a07077c24 */ /* 0x000fe2000f8e0204 */
        /* <DEDUP_REMOVED lines=78> */
[----:B------:R-:W0:Y:S01]  /*1070*/  LDC.64 R2, c[0x0][0x240] ;  /* 0x00009000ff027b82 */ /* 0x000e220000000a00 */
[----:B------:R-:W-:Y:S02]  /*1080*/  SEL R19, R15, R6, P1 ;  /* 0x000000060f137207 */ /* 0x000fe40000800000 */
[----:B------:R-:W1:Y:S04]  /*1090*/  SHFL.BFLY PT, R8, R17, 0x2, 0x1f ;  /* 0x0c401f0011087f89 */ /* 0x000e6800000e0000 */
[----:B------:R-:W2:Y:S01]  /*10a0*/  SHFL.BFLY PT, R6, R19, 0x2, 0x1f ;  /* 0x0c401f0013067f89 */ /* 0x000ea200000e0000 */
[----:B0-----:R-:W-:-:S02]  /*10b0*/  ISETP.LT.U32.AND P1, PT, R2, 0x1, PT ;  /* 0x000000010200780c */ /* 0x001fc40003f21070 */
[C---:B------:R-:W-:Y:S02]  /*10c0*/  ISETP.LT.U32.AND P2, PT, R2.reuse, 0x2, PT ;  /* 0x000000020200780c */ /* 0x040fe40003f41070 */
[----:B-1----:R-:W-:Y:S02]  /*10d0*/  ISETP.GT.U32.AND P3, PT, R17, R8, PT ;  /* 0x000000081100720c */ /* 0x002fe40003f64070 */
[----:B------:R-:W-:Y:S02]  /*10e0*/  ISETP.LT.OR.EX P1, PT, R3, RZ, P0, P1 ;  /* 0x000000ff0300720c */ /* 0x000fe40000721710 */
[----:B--2---:R-:W-:Y:S02]  /*10f0*/  ISETP.GT.U32.AND.EX P3, PT, R19, R6, PT, P3 ;  /* 0x000000061300720c */ /* 0x004fe40003f64130 */
[----:B------:R-:W-:Y:S02]  /*1100*/  ISETP.LT.OR.EX P2, PT, R3, RZ, P0, P2 ;  /* 0x000000ff0300720c */ /* 0x000fe40000741720 */
[----:B------:R-:W-:-:S02]  /*1110*/  ISETP.LT.U32.AND P4, PT, R2, 0x3, PT ;  /* 0x000000030200780c */ /* 0x000fc40003f81070 */
[----:B------:R-:W-:Y:S02]  /*1120*/  SEL R13, R17, R8, P3 ;  /* 0x00000008110d7207 */ /* 0x000fe40001800000 */
[----:B------:R-:W-:Y:S02]  /*1130*/  SEL R15, R19, R6, P3 ;  /* 0x00000006130f7207 */ /* 0x000fe40001800000 */
[C---:B------:R-:W-:Y:S01]  /*1140*/  ISETP.LT.OR.EX P3, PT, R3.reuse, RZ, P0, P4 ;  /* 0x000000ff0300720c */ /* 0x040fe20000761740 */
[----:B------:R-:W0:Y:S01]  /*1150*/  SHFL.BFLY PT, R10, R13, 0x1, 0x1f ;  /* 0x0c201f000d0a7f89 */ /* 0x000e2200000e0000 */
[----:B------:R-:W-:Y:S01]  /*1160*/  ISETP.LT.U32.AND P4, PT, R2, 0x4, PT ;  /* 0x000000040200780c */ /* 0x000fe20003f81070 */
[----:B------:R-:W1:Y:S03]  /*1170*/  @!P1 S2R R12, SR_CgaCtaId ;  /* 0x00000000000c9919 */ /* 0x000e660000008800 */
[----:B------:R-:W-:-:S02]  /*1180*/  ISETP.LT.OR.EX P0, PT, R3, RZ, P0, P4 ;  /* 0x000000ff0300720c */ /* 0x000fc40000701740 */
[----:B------:R-:W-:Y:S01]  /*1190*/  @!P1 MOV R3, 0x400 ;  /* 0x0000040000039802 */ /* 0x000fe20000000f00 */
[----:B------:R-:W2:Y:S01]  /*11a0*/  SHFL.BFLY PT, R8, R15, 0x1, 0x1f ;  /* 0x0c201f000f087f89 */ /* 0x000ea200000e0000 */
[----:B------:R-:W-:Y:S01]  /*11b0*/  @!P2 MOV R14, 0x400 ;  /* 0x00000400000ea802 */ /* 0x000fe20000000f00 */
[----:B------:R-:W3:Y:S02]  /*11c0*/  @!P2 S2R R17, SR_CgaCtaId ;  /* 0x000000000011a919 */ /* 0x000ee40000008800 */
[----:B------:R-:W-:Y:S02]  /*11d0*/  @!P1 VIADD R3, R3, 0x400 ;  /* 0x0000040003039836 */ /* 0x000fe40000000000 */
[----:B------:R-:W-:Y:S01]  /*11e0*/  @!P2 VIADD R14, R14, 0x400 ;  /* 0x000004000e0ea836 */ /* 0x000fe20000000000 */
[----:B------:R-:W4:Y:S03]  /*11f0*/  @!P3 S2R R6, SR_CgaCtaId ;  /* 0x000000000006b919 */ /* 0x000f260000008800 */
[----:B------:R-:W-:Y:S01]  /*1200*/  @!P0 MOV R16, 0x400 ;  /* 0x0000040000108802 */ /* 0x000fe20000000f00 */
[----:B------:R-:W5:Y:S01]  /*1210*/  @!P0 S2R R2, SR_CgaCtaId ;  /* 0x0000000000028919 */ /* 0x000f620000008800 */
[----:B0-----:R-:W-:-:S04]  /*1220*/  ISETP.GT.U32.AND P4, PT, R13, R10, PT ;  /* 0x0000000a0d00720c */ /* 0x001fc80003f84070 */
[----:B--2---:R-:W-:-:S04]  /*1230*/  ISETP.GT.U32.AND.EX P4, PT, R15, R8, PT, P4 ;  /* 0x000000080f00720c */ /* 0x004fc80003f84140 */
[----:B------:R-:W-:Y:S02]  /*1240*/  SEL R8, R13, R10, P4 ;  /* 0x0000000a0d087207 */ /* 0x000fe40002000000 */
[----:B-1----:R-:W-:Y:S02]  /*1250*/  @!P1 LEA R12, R12, R3, 0x18 ;  /* 0x000000030c0c9211 */ /* 0x002fe400078ec0ff */
[----:B------:R-:W-:Y:S01]  /*1260*/  LOP3.LUT R3, R9, 0xffff, RZ, 0xc, !PT ;  /* 0x0000ffff09037812 */ /* 0x000fe200078e0cff */
[----:B------:R-:W-:Y:S01]  /*1270*/  IMAD.MOV.U32 R9, RZ, RZ, -0x800000 ;  /* 0xff800000ff097424 */ /* 0x000fe200078e00ff */
[----:B------:R-:W-:Y:S01]  /*1280*/  @!P3 MOV R10, 0x400 ;  /* 0x00000400000ab802 */ /* 0x000fe20000000f00 */
[----:B------:R-:W-:Y:S01]  /*1290*/  @!P1 IMAD R12, R7, 0x4, R12 ;  /* 0x00000004070c9824 */ /* 0x000fe200078e020c */
[----:B---3--:R-:W-:Y:S01]  /*12a0*/  @!P2 LEA R14, R17, R14, 0x18 ;  /* 0x0000000e110ea211 */ /* 0x008fe200078ec0ff */
[----:B------:R-:W-:Y:S01]  /*12b0*/  IMAD R3, R3, UR10, R4 ;  /* 0x0000000a03037c24 */ /* 0x000fe2000f8e0204 */
[----:B------:R-:W-:Y:S01]  /*12c0*/  LOP3.LUT R13, R11, 0xffff, RZ, 0xc, !PT ;  /* 0x0000ffff0b0d7812 */ /* 0x000fe200078e0cff */
[----:B------:R-:W-:Y:S01]  /*12d0*/  @!P3 VIADD R15, R10, 0x400 ;  /* 0x000004000a0fb836 */ /* 0x000fe20000000000 */
[----:B------:R0:W1:Y:S01]  /*12e0*/  @!P1 LDS R9, [R12] ;  /* 0x000000000c099984 */ /* 0x0000620000000800 */
[----:B------:R-:W-:Y:S01]  /*12f0*/  IMAD.MOV.U32 R10, RZ, RZ, -0x800000 ;  /* 0xff800000ff0a7424 */ /* 0x000fe200078e00ff */
[----:B------:R-:W-:Y:S01]  /*1300*/  IADD3 R7, -R7, 0xffff, RZ ;  /* 0x0000ffff07077810 */ /* 0x000fe20007ffe1ff */
[----:B------:R-:W-:Y:S01]  /*1310*/  @!P2 IMAD R11, R3, 0x4, R14 ;  /* 0x00000004030ba824 */ /* 0x000fe200078e020e */
[----:B----4-:R-:W-:Y:S01]  /*1320*/  @!P3 LEA R15, R6, R15, 0x18 ;  /* 0x0000000f060fb211 */ /* 0x010fe200078ec0ff */
[--C-:B------:R-:W-:Y:S01]  /*1330*/  IMAD R14, R13, UR10, R4.reuse ;  /* 0x0000000a0d0e7c24 */ /* 0x100fe2000f8e0204 */
[----:B------:R-:W-:Y:S01]  /*1340*/  LOP3.LUT R13, R8, 0xffff, RZ, 0xc, !PT ;  /* 0x0000ffff080d7812 */ /* 0x000fe200078e0cff */
[----:B------:R-:W-:Y:S01]  /*1350*/  @!P0 VIADD R17, R16, 0x400 ;  /* 0x0000040010118836 */ /* 0x000fe20000000000 */
[----:B------:R-:W2:Y:S01]  /*1360*/  @!P2 LDS R10, [R11] ;  /* 0x000000000b0aa984 */ /* 0x000ea20000000800 */
[----:B------:R-:W-:Y:S01]  /*1370*/  IMAD.MOV.U32 R6, RZ, RZ, -0x800000 ;  /* 0xff800000ff067424 */ /* 0x000fe200078e00ff */
[----:B------:R-:W-:Y:S01]  /*1380*/  LOP3.LUT R7, R7, 0xffff, RZ, 0xc0, !PT ;  /* 0x0000ffff07077812 */ /* 0x000fe200078ec0ff */
[----:B------:R-:W-:Y:S01]  /*1390*/  @!P3 IMAD R8, R14, 0x4, R15 ;  /* 0x000000040e08b824 */ /* 0x000fe200078e020f */
[----:B-----5:R-:W-:Y:S01]  /*13a0*/  @!P0 LEA R2, R2, R17, 0x18 ;  /* 0x0000001102028211 */ /* 0x020fe200078ec0ff */
[----:B------:R-:W-:Y:S01]  /*13b0*/  IMAD R15, R13, UR10, R4 ;  /* 0x0000000a0d0f7c24 */ /* 0x000fe2000f8e0204 */
[----:B------:R-:W-:Y:S01]  /*13c0*/  IADD3 R3, -R3, 0xffff, RZ ;  /* 0x0000ffff03037810 */ /* 0x000fe20007ffe1ff */
[----:B0-----:R-:W-:Y:S01]  /*13d0*/  IMAD.MOV.U32 R12, RZ, RZ, -0x800000 ;  /* 0xff800000ff0c7424 */ /* 0x001fe200078e00ff */
[----:B------:R0:W3:Y:S01]  /*13e0*/  @!P3 LDS R6, [R8] ;  /* 0x000000000806b984 */ /* 0x0000e20000000800 */
[----:B------:R-:W-:Y:S01]  /*13f0*/  @!P0 IMAD R13, R15, 0x4, R2 ;  /* 0x000000040f0d8824 */ /* 0x000fe200078e0202 */
[----:B------:R-:W-:-:S04]  /*1400*/  LOP3.LUT R3, R3, 0xffff, RZ, 0xc0, !PT ;  /* 0x0000ffff03037812 */ /* 0x000fc800078ec0ff */
[----:B------:R-:W4:Y:S01]  /*1410*/  @!P0 LDS R12, [R13] ;  /* 0x000000000d0c8984 */ /* 0x000f220000000800 */
[----:B0-----:R-:W-:-:S04]  /*1420*/  IADD3 R8, -R14, 0xffff, RZ ;  /* 0x0000ffff0e087810 */ /* 0x001fc80007ffe1ff */
[----:B------:R-:W-:Y:S02]  /*1430*/  LOP3.LUT R8, R8, 0xffff, RZ, 0xc0, !PT ;  /* 0x0000ffff08087812 */ /* 0x000fe400078ec0ff */
[----:B-1----:R-:W-:-:S04]  /*1440*/  ISETP.GE.AND P0, PT, R9, RZ, PT ;  /* 0x000000ff0900720c */ /* 0x002fc80003f06270 */
[----:B------:R-:W-:Y:S02]  /*1450*/  SEL R2, R0, 0x80000000, !P0 ;  /* 0x8000000000027807 */ /* 0x000fe40004000000 */
[----:B--2---:R-:W-:Y:S02]  /*1460*/  ISETP.GE.AND P1, PT, R10, RZ, PT ;  /* 0x000000ff0a00720c */ /* 0x004fe40003f26270 */
[----:B------:R-:W-:Y:S02]  /*1470*/  LOP3.LUT R9, R2, R9, RZ, 0x3c, !PT ;  /* 0x0000000902097212 */ /* 0x000fe400078e3cff */
[----:B------:R-:W-:Y:S02]  /*1480*/  SEL R11, R0, 0x80000000, !P1 ;  /* 0x80000000000b7807 */ /* 0x000fe40004800000 */
[----:B------:R-:W-:Y:S02]  /*1490*/  ISETP.LT.U32.AND P1, PT, R7, R8, PT ;  /* 0x000000080700720c */ /* 0x000fe40003f21070 */
[----:B---3--:R-:W-:-:S02]  /*14a0*/  ISETP.GE.AND P0, PT, R6, RZ, PT ;  /* 0x000000ff0600720c */ /* 0x008fc40003f06270 */
[----:B------:R-:W-:Y:S02]  /*14b0*/  LOP3.LUT R2, R11, R10, RZ, 0x3c, !PT ;  /* 0x0000000a0b027212 */ /* 0x000fe400078e3cff */
[----:B------:R-:W-:Y:S02]  /*14c0*/  SEL R11, R0, 0x80000000, !P0 ;  /* 0x80000000000b7807 */ /* 0x000fe40004000000 */
[----:B----4-:R-:W-:Y:S02]  /*14d0*/  ISETP.GE.AND P0, PT, R12, RZ, PT ;  /* 0x000000ff0c00720c */ /* 0x010fe40003f06270 */
[----:B------:R-:W-:Y:S02]  /*14e0*/  IADD3 R10, -R15, 0xffff, RZ ;  /* 0x0000ffff0f0a7810 */ /* 0x000fe40007ffe1ff */
[----:B------:R-:W-:Y:S02]  /*14f0*/  LOP3.LUT R6, R11, R6, RZ, 0x3c, !PT ;  /* 0x000000060b067212 */ /* 0x000fe400078e3cff */
[----:B------:R-:W-:-:S02]  /*1500*/  SEL R11, R0, 0x80000000, !P0 ;  /* 0x80000000000b7807 */ /* 0x000fc40004000000 */
[----:B------:R-:W-:Y:S02]  /*1510*/  ISETP.GT.U32.AND P0, PT, R7, R8, PT ;  /* 0x000000080700720c */ /* 0x000fe40003f04070 */
[----:B------:R-:W-:Y:S02]  /*1520*/  LOP3.LUT R0, R10, 0xffff, RZ, 0xc0, !PT ;  /* 0x0000ffff0a007812 */ /* 0x000fe400078ec0ff */
[----:B------:R-:W-:Y:S02]  /*1530*/  ISETP.LT.U32.AND.EX P1, PT, R9, R6, PT, P1 ;  /* 0x000000060900720c */ /* 0x000fe40003f21110 */
[----:B------:R-:W-:Y:S02]  /*1540*/  LOP3.LUT R11, R11, R12, RZ, 0x3c, !PT ;  /* 0x0000000c0b0b7212 */ /* 0x000fe400078e3cff */
[----:B------:R-:W-:Y:S02]  /*1550*/  ISETP.GT.U32.AND.EX P0, PT, R9, R6, PT, P0 ;  /* 0x000000060900720c */ /* 0x000fe40003f04100 */
[----:B------:R-:W-:-:S02]  /*1560*/  ISETP.GT.U32.AND P3, PT, R3, R0, PT ;  /* 0x000000000300720c */ /* 0x000fc40003f64070 */
[----:B------:R-:W-:Y:S02]  /*1570*/  ISETP.LT.U32.AND P2, PT, R3, R0, PT ;  /* 0x000000000300720c */ /* 0x000fe40003f41070 */
[CC--:B------:R-:W-:Y:S02]  /*1580*/  SEL R12, R7.reuse, R8.reuse, P1 ;  /* 0x00000008070c7207 */ /* 0x0c0fe40000800000 */
[----:B------:R-:W-:Y:S02]  /*1590*/  SEL R13, R7, R8, P0 ;  /* 0x00000008070d7207 */ /* 0x000fe40000000000 */
[CC--:B------:R-:W-:Y:S01]  /*15a0*/  ISETP.GT.U32.AND.EX P3, PT, R2.reuse, R11.reuse, PT, P3 ;  /* 0x0000000b0200720c */ /* 0x0c0fe20003f64130 */
[----:B------:R-:W0:Y:S01]  /*15b0*/  LDC R7, c[0x0][0x248] ;  /* 0x00009200ff077b82 */ /* 0x000e220000000800 */
[----:B------:R-:W-:Y:S02]  /*15c0*/  SEL R8, R9, R6, P1 ;  /* 0x0000000609087207 */ /* 0x000fe40000800000 */
[----:B------:R-:W-:-:S02]  /*15d0*/  ISETP.LT.U32.AND.EX P1, PT, R2, R11, PT, P2 ;  /* 0x0000000b0200720c */ /* 0x000fc40003f21120 */
[----:B------:R-:W-:Y:S02]  /*15e0*/  SEL R14, R3, R0, P3 ;  /* 0x00000000030e7207 */ /* 0x000fe40001800000 */
[----:B------:R-:W-:Y:S02]  /*15f0*/  SEL R6, R9, R6, P0 ;  /* 0x0000000609067207 */ /* 0x000fe40000000000 */
[----:B------:R-:W-:Y:S02]  /*1600*/  SEL R3, R3, R0, P1 ;  /* 0x0000000003037207 */ /* 0x000fe40000800000 */
[CC--:B------:R-:W-:Y:S02]  /*1610*/  SEL R9, R2.reuse, R11.reuse, P1 ;  /* 0x0000000b02097207 */ /* 0x0c0fe40000800000 */
[----:B------:R-:W-:Y:S02]  /*1620*/  SEL R11, R2, R11, P3 ;  /* 0x0000000b020b7207 */ /* 0x000fe40001800000 */
[----:B------:R-:W-:-:S02]  /*1630*/  ISETP.LT.U32.AND P0, PT, R13, R14, PT ;  /* 0x0000000e0d00720c */ /* 0x000fc40003f01070 */
[CC--:B------:R-:W-:Y:S02]  /*1640*/  ISETP.GT.U32.AND P1, PT, R13.reuse, R14.reuse, PT ;  /* 0x0000000e0d00720c */ /* 0x0c0fe40003f24070 */
[----:B------:R-:W-:Y:S02]  /*1650*/  ISETP.GT.U32.AND P3, PT, R12, R3, PT ;  /* 0x000000030c00720c */ /* 0x000fe40003f64070 */
[CC--:B------:R-:W-:Y:S02]  /*1660*/  ISETP.LT.U32.AND.EX P0, PT, R6.reuse, R11.reuse, PT, P0 ;  /* 0x0000000b0600720c */ /* 0x0c0fe40003f01100 */
[----:B------:R-:W-:Y:S02]  /*1670*/  ISETP.GT.U32.AND.EX P1, PT, R6, R11, PT, P1 ;  /* 0x0000000b0600720c */ /* 0x000fe40003f24110 */
[----:B------:R-:W-:Y:S02]  /*1680*/  ISETP.GT.U32.AND.EX P3, PT, R8, R9, PT, P3 ;  /* 0x000000090800720c */ /* 0x000fe40003f64130 */
[----:B------:R-:W-:-:S02]  /*1690*/  SEL R2, R13, R14, P0 ;  /* 0x0000000e0d027207 */ /* 0x000fc40000000000 */
[----:B------:R-:W-:Y:S02]  /*16a0*/  SEL R14, R13, R14, P1 ;  /* 0x0000000e0d0e7207 */ /* 0x000fe40000800000 */
[----:B------:R-:W-:Y:S02]  /*16b0*/  SEL R13, R12, R3, P3 ;  /* 0x000000030c0d7207 */ /* 0x000fe40001800000 */
[----:B------:R-:W-:Y:S02]  /*16c0*/  SEL R15, R8, R9, P3 ;  /* 0x00000009080f7207 */ /* 0x000fe40001800000 */
[----:B------:R-:W-:Y:S02]  /*16d0*/  SEL R10, R6, R11, P0 ;  /* 0x0000000b060a7207 */ /* 0x000fe40000000000 */
[----:B------:R-:W-:Y:S02]  /*16e0*/  ISETP.GT.U32.AND P3, PT, R2, R13, PT ;  /* 0x0000000d0200720c */ /* 0x000fe40003f64070 */
[----:B------:R-:W-:-:S02]  /*16f0*/  SEL R16, R6, R11, P1 ;  /* 0x0000000b06107207 */ /* 0x000fc40000800000 */
[----:B------:R-:W-:Y:S02]  /*1700*/  ISETP.GT.U32.AND.EX P1, PT, R10, R15, PT, P3 ;  /* 0x0000000f0a00720c */ /* 0x000fe40003f24130 */
[----:B0-----:R-:W-:Y:S02]  /*1710*/  ISETP.GE.AND P3, PT, R7, 0x1, PT ;  /* 0x000000010700780c */ /* 0x001fe40003f66270 */
[----:B------:R-:W-:Y:S02]  /*1720*/  ISETP.LT.U32.AND P2, PT, R12, R3, PT ;  /* 0x000000030c00720c */ /* 0x000fe40003f41070 */
[----:B------:R-:W-:Y:S02]  /*1730*/  ISETP.LT.U32.AND P0, PT, R2, R13, PT ;  /* 0x0000000d0200720c */ /* 0x000fe40003f01070 */
[----:B------:R-:W-:Y:S02]  /*1740*/  ISETP.LT.U32.AND.EX P2, PT, R8, R9, PT, P2 ;  /* 0x000000090800720c */ /* 0x000fe40003f41120 */
[----:B------:R-:W-:-:S02]  /*1750*/  ISETP.LT.U32.AND.EX P0, PT, R10, R15, PT, P0 ;  /* 0x0000000f0a00720c */ /* 0x000fc40003f01100 */
[----:B------:R-:W-:Y:S02]  /*1760*/  SEL R9, R8, R9, P2 ;  /* 0x0000000908097207 */ /* 0x000fe40001000000 */
[----:B------:R-:W-:Y:S02]  /*1770*/  SEL R8, R2, R13, P0 ;  /* 0x0000000d02087207 */ /* 0x000fe40000000000 */
[----:B------:R-:W-:Y:S02]  /*1780*/  SEL R6, R10, R15, P0 ;  /* 0x0000000f0a067207 */ /* 0x000fe40000000000 */
[----:B------:R-:W-:Y:S02]  /*1790*/  SEL R11, R12, R3, P2 ;  /* 0x000000030c0b7207 */ /* 0x000fe40001000000 */
[----:B------:R-:W-:Y:S02]  /*17a0*/  SEL R13, R2, R13, P1 ;  /* 0x0000000d020d7207 */ /* 0x000fe40000800000 */
[----:B------:R-:W-:Y:S01]  /*17b0*/  SEL R15, R10, R15, P1 ;  /* 0x0000000f0a0f7207 */ /* 0x000fe20000800000 */
        /* <DEDUP_REMOVED lines=12> */
.L_x_185:
[----:B------:R-:W-:Y:S01]  /*1880*/  ISETP.NE.U32.AND P0, PT, R17, R14, PT ;  /* 0x0000000e1100720c */ /* 0x000fe20003f05070 */
[----:B------:R-:W-:-:S03]  /*1890*/  VIADD R12, R12, 0xfffffffe ;  /* 0xfffffffe0c0c7836 */ /* 0x000fc60000000000 */
[----:B------:R-:W-:Y:S02]  /*18a0*/  ISETP.NE.AND.EX P0, PT, R19, R16, PT, P0 ;  /* 0x000000101300720c */ /* 0x000fe40003f05300 */
[----:B------:R-:W-:Y:S02]  /*18b0*/  ISETP.NE.AND P4, PT, R12, RZ, PT ;  /* 0x000000ff0c00720c */ /* 0x000fe40003f85270 */
[----:B------:R-:W-:-:S04]  /*18c0*/  ISETP.NE.AND P0, PT, R10, RZ, !P0 ;  /* 0x000000ff0a00720c */ /* 0x000fc80004705270 */
[----:B------:R-:W-:Y:S02]  /*18d0*/  SEL R14, R13, R14, P0 ;  /* 0x0000000e0d0e7207 */ /* 0x000fe40000000000 */
[----:B------:R-:W-:Y:S02]  /*18e0*/  SEL R16, R15, R16, P0 ;  /* 0x000000100f107207 */ /* 0x000fe40000000000 */
[----:B------:R-:W-:Y:S01]  /*18f0*/  SEL R13, R8, R13, P0 ;  /* 0x0000000d080d7207 */ /* 0x000fe20000000000 */
[----:B0-----:R-:W0:Y:S01]  /*1900*/  SHFL.BFLY PT, R17, R14, 0x10, 0x1f ;  /* 0x0e001f000e117f89 */ /* 0x001e2200000e0000 */
        /* <DEDUP_REMOVED lines=36> */
[----:B------:R-:W-:-:S04]  /*1b50*/  ISETP.NE.AND.EX P1, PT, R3, R16, PT, P1 ;  /* 0x000000100300720c */ /* 0x000fc80003f25310 */
        /* <DEDUP_REMOVED lines=30> */
[----:B------:R-:W-:Y:S01]  /*1d40*/  SEL R20, R18, R17, P3 ;  /* 0x0000001112147207 */ /* 0x000fe20001800000 */
[----:B------:R-:W-:Y:S01]  /*1d50*/  IMAD R18, R10, 0x4, R1 ;  /* 0x000000040a127824 */ /* 0x000fe200078e0201 */
[----:B------:R-:W-:Y:S01]  /*1d60*/  SEL R22, R24, R3, P3 ;  /* 0x0000000318167207 */ /* 0x000fe20001800000 */
[----:B------:R-:W-:Y:S02]  /*1d70*/  VIADD R10, R10, 0x2 ;  /* 0x000000020a0a7836 */ /* 0x000fe40000000000 */
[----:B------:R-:W0:Y:S04]  /*1d80*/  SHFL.BFLY PT, R17, R20, 0x1, 0x1f ;  /* 0x0c201f0014117f89 */ /* 0x000e2800000e0000 */
[----:B------:R-:W1:Y:S01]  /*1d90*/  SHFL.BFLY PT, R19, R22, 0x1, 0x1f ;  /* 0x0c201f0016137f89 */ /* 0x000e6200000e0000 */
[----:B0-----:R-:W-:-:S04]  /*1da0*/  ISETP.GT.U32.AND P3, PT, R20, R17, PT ;  /* 0x000000111400720c */ /* 0x001fc80003f64070 */
[----:B-1----:R-:W-:-:S04]  /*1db0*/  ISETP.GT.U32.AND.EX P3, PT, R22, R19, PT, P3 ;  /* 0x000000131600720c */ /* 0x002fc80003f64130 */
[----:B------:R-:W-:Y:S02]  /*1dc0*/  SEL R17, R20, R17, P3 ;  /* 0x0000001114117207 */ /* 0x000fe40001800000 */
[----:B------:R-:W-:Y:S02]  /*1dd0*/  SEL R19, R22, R19, P3 ;  /* 0x0000001316137207 */ /* 0x000fe40001800000 */
[----:B------:R-:W-:-:S05]  /*1de0*/  LOP3.LUT R3, R17, 0xffff, RZ, 0xc, !PT ;  /* 0x0000ffff11037812 */ /* 0x000fca00078e0cff */
[----:B------:R0:W-:Y:S01]  /*1df0*/  STL.64 [R18], R2 ;  /* 0x0000000212007387 */ /* 0x0001e20000100a00 */
[----:B------:R-:W-:Y:S05]  /*1e00*/  @P4 BRA `(.L_x_185) ;  /* 0xfffffff8009c4947 */ /* 0x000fea000383ffff */
.L_x_184:
        /* <DEDUP_REMOVED lines=38> */
.L_x_183:
        /* <DEDUP_REMOVED lines=8> */
[----:B0-----:R-:W-:Y:S01]  /*20f0*/  @!P0 MOV R2, 0x400 ;  /* 0x0000040000028802 */ /* 0x001fe20000000f00 */
[----:B------:R-:W-:Y:S01]  /*2100*/  UMOV UR12, 0xf0000000 ;  /* 0xf0000000000c7882 */ /* 0x000fe20000000000 */
[----:B------:R-:W-:Y:S01]  /*2110*/  UMOV UR13, 0x380fffff ;  /* 0x380fffff000d7882 */ /* 0x000fe20000000000 */
[----:B-1----:R-:W0:Y:S02]  /*2120*/  @!P0 S2R R3, SR_CgaCtaId ;  /* 0x0000000000038919 */ /* 0x002e240000008800 */
[----:B0-----:R-:W-:-:S05]  /*2130*/  @!P0 LEA R3, R3, R2, 0x18 ;  /* 0x0000000203038211 */ /* 0x001fca00078ec0ff */
[----:B--2---:R-:W-:-:S05]  /*2140*/  @!P0 IMAD R9, R0, 0x4, R3 ;  /* 0x0000000400098824 */ /* 0x004fca00078e0203 */
        /* <DEDUP_REMOVED lines=44> */
[----:B------:R-:W-:Y:S05]  /*2410*/  CALL.REL.NOINC `($__internal_4_$__cuda_sm20_div_rn_f64_full) ;  /* 0x0000000000687944 */ /* 0x000fea0003c00000 */
.L_x_188:
[----:B------:R-:W-:Y:S05]  /*2420*/  BSYNC B0 ;  /* 0x0000000000007941 */ /* 0x000fea0003800000 */
.L_x_187:
[----:B------:R-:W-:Y:S01]  /*2430*/  UMOV UR4, 0xf0000000 ;  /* 0xf000000000047882 */ /* 0x000fe20000000000 */
[----:B------:R-:W-:Y:S01]  /*2440*/  UMOV UR5, 0x380fffff ;  /* 0x380fffff00057882 */ /* 0x000fe20000000000 */
[----:B------:R-:W0:Y:S01]  /*2450*/  F2F.F32.F64 R8, R2 ;  /* 0x0000000200087310 */ /* 0x000e220000301000 */
[----:B------:R-:W-:-:S14]  /*2460*/  DSETP.GEU.AND P1, PT, |R2|, UR4, PT ;  /* 0x0000000402007e2a */ /* 0x000fdc000bf2e200 */
[----:B0-----:R-:W-:-:S07]  /*2470*/  @!P1 FMUL R8, R8, 1.175494350822287508e-38 ;  /* 0x0080000008089820 */ /* 0x001fce0000400000 */
.L_x_186:
        /* <DEDUP_REMOVED lines=17> */
.L_x_189:
[----:B------:R-:W-:Y:S05]  /*2590*/  BSYNC B0 ;  /* 0x0000000000007941 */ /* 0x000fea0003800000 */
.L_x_182:
[----:B------:R-:W-:Y:S01]  /*25a0*/  PREEXIT ;  /* 0x000000000000782d */ /* 0x000fe20000000000 */
[----:B------:R-:W-:Y:S05]  /*25b0*/  EXIT ;  /* 0x000000000000794d */ /* 0x000fea0003800000 */
        .weak           $__internal_4_$__cuda_sm20_div_rn_f64_full
        .type           $__internal_4_$__cuda_sm20_div_rn_f64_full,@function
        .size           $__internal_4_$__cuda_sm20_div_rn_f64_full,(.L_x_4850 - $__internal_4_$__cuda_sm20_div_rn_f64_full)
$__internal_4_$__cuda_sm20_div_rn_f64_full:
        /* <DEDUP_REMOVED lines=67> */
.L_x_191:
        /* <DEDUP_REMOVED lines=16> */
.L_x_194:
[----:B------:R-:W-:Y:S01]  /*2af0*/  LOP3.LUT R15, R7, 0x80000, RZ, 0xfc, !PT ;  /* 0x00080000070f7812 */ /* 0x000fe200078efcff */
[----:B------:R-:W-:Y:S01]  /*2b00*/  IMAD.MOV.U32 R14, RZ, RZ, R6 ;  /* 0x000000ffff0e7224 */ /* 0x000fe200078e0006 */
[----:B------:R-:W-:Y:S06]  /*2b10*/  BRA `(.L_x_192) ;  /* 0x0000000000087947 */ /* 0x000fec0003800000 */
.L_x_193:
[----:B------:R-:W-:Y:S01]  /*2b20*/  LOP3.LUT R15, R9, 0x80000, RZ, 0xfc, !PT ;  /* 0x00080000090f7812 */ /* 0x000fe200078efcff */
[----:B------:R-:W-:-:S07]  /*2b30*/  IMAD.MOV.U32 R14, RZ, RZ, R8 ;  /* 0x000000ffff0e7224 */ /* 0x000fce00078e0008 */
.L_x_192:
[----:B------:R-:W-:Y:S05]  /*2b40*/  BSYNC B1 ;  /* 0x0000000000017941 */ /* 0x000fea0003800000 */
.L_x_190:
[----:B------:R-:W-:Y:S02]  /*2b50*/  IMAD.MOV.U32 R13, RZ, RZ, 0x0 ;  /* 0x00000000ff0d7424 */ /* 0x000fe400078e00ff */
[----:B------:R-:W-:Y:S02]  /*2b60*/  IMAD.MOV.U32 R2, RZ, RZ, R14 ;  /* 0x000000ffff027224 */ /* 0x000fe400078e000e */
[----:B------:R-:W-:Y:S01]  /*2b70*/  IMAD.MOV.U32 R3, RZ, RZ, R15 ;  /* 0x000000ffff037224 */ /* 0x000fe200078e000f */
[----:B------:R-:W-:Y:S06]  /*2b80*/  RET.REL.NODEC R12 `(_ZN4vllm3moe44grouped_topk_fused_small_expert_count_kernelI13__nv_bfloat16S2_iLNS0_11ScoringFuncE0ELi256ELb1ELi8EEEvPT_PfPT1_PKT0_llllllbd) ;  /* 0xffffffd40c1c7950 */ /* 0x000fec0003c3ffff */
.L_x_195:
        /* <DEDUP_REMOVED lines=15> */
.L_x_4850:


//--------------------- .text._ZN4vllm3moe25grouped_topk_fused_kernelI13__nv_bfloat166__halfiLNS0_11ScoringFuncE0EEEvPT_PfPT1_PKT0_lllllbd --------------------------
	.section	.text._ZN4vllm3moe25grouped_topk_fused_kernelI13__nv_bfloat166__halfiLNS0_11ScoringFuncE0EEEvPT_PfPT1_PKT0_lllllbd,"ax",@progbits
	.align	128
        .global         _ZN4vllm3moe25grouped_topk_fused_kernelI13__nv_bfloat166__halfiLNS0_11ScoringFuncE0EEEvPT_PfPT1_PKT0_lllllbd
        .type           _ZN4vllm3moe25grouped_topk_fused_kernelI13__nv_bfloat166__halfiLNS0_11ScoringFuncE0EEEvPT_PfPT1_PKT0_lllllbd,@function
        .size           _ZN4vllm3moe25grouped_topk_fused_kernelI13__nv_bfloat166__halfiLNS0_11ScoringFuncE0EEEvPT_PfPT1_PKT0_lllllbd,(.L_x_4942 - _ZN4vllm3moe25grouped_topk_fused_kernelI13__nv_bfloat166__halfiLNS0_11ScoringFuncE0EEEvPT_PfPT1_PKT0_lllllbd)
        .other          _ZN4vllm3moe25grouped_topk_fused_kernelI13__nv_bfloat166__halfiLNS0_11ScoringFuncE0EEEvPT_PfPT1_PKT0_lllllbd,@"STO_CUDA_ENTRY STV_DEFAULT"
_ZN4vllm3moe25grouped_topk_fused_kernelI13__nv_bfloat166__halfiLNS0_11ScoringFuncE0EEEvPT_PfPT1_PKT0_lllllbd:
.text._ZN4vllm3moe25grouped_topk_fused_kernelI13__nv_bfloat166__halfiLNS0_11ScoringFuncE0EEEvPT_PfPT1_PKT0_lllllbd:
        /* <DEDUP_REMOVED lines=24> */
[----:B------:R-:W-:Y:S01]  /*0180*/  LOP3.LUT R5, R5, 0x1f, RZ, 0xc0, !PT ;  /* 0x0000001f05057812 */ /* 0x000fe200078ec0ff */
        /* <DEDUP_REMOVED lines=10> */
[----:B------:R-:W-:Y:S02]  /*0230*/  UIADD3.X UR8, URZ, UR8, URZ, UP1, !UPT ;  /* 0x000000083f087290 */ /* 0x000fe40008ffe43f */
        /* <DEDUP_REMOVED lines=20> */
[----:B------:R-:W-:Y:S02]  /*0380*/  IMAD.MOV.U32 R11, RZ, RZ, 0xff80 ;  /* 0x0000ff80ff0b7424 */ /* 0x000fe400078e00ff */
[----:B------:R-:W-:-:S04]  /*0390*/  IMAD.HI.U32 R0, R3, R6, RZ ;  /* 0x0000000603007227 */ /* 0x000fc800078e00ff */
[----:B------:R-:W-:-:S04]  /*03a0*/  IMAD.MOV R3, RZ, RZ, -R0 ;  /* 0x000000ffff037224 */ /* 0x000fc800078e0a00 */
[C---:B------:R-:W-:Y:S02]  /*03b0*/  IMAD R2, R7.reuse, R3, R6 ;  /* 0x0000000307027224 */ /* 0x040fe400078e0206 */
[----:B------:R-:W0:Y:S03]  /*03c0*/  LDC R3, c[0x0][0x23c] ;  /* 0x00008f00ff037b82 */ /* 0x000e260000000800 */
        /* <DEDUP_REMOVED lines=8> */
[----:B------:R-:W-:-:S05]  /*0450*/  ULDC.64 UR12, c[0x0][0x208] ;  /* 0x00008200000c7ab9 */ /* 0x000fca0000000a00 */
[----:B------:R-:W-:-:S06]  /*0460*/  @P0 VIADD R0, R0, 0x1 ;  /* 0x0000000100000836 */ /* 0x000fcc0000000000 */
[----:B------:R-:W-:Y:S01]  /*0470*/  @!P2 IMAD.MOV R0, RZ, RZ, -R0 ;  /* 0x000000ffff00a224 */ /* 0x000fe200078e0a00 */
[----:B------:R-:W-:Y:S01]  /*0480*/  @!P1 LOP3.LUT R0, RZ, R4, RZ, 0x33, !PT ;  /* 0x00000004ff009212 */ /* 0x000fe200078e33ff */
[----:B------:R-:W-:-:S03]  /*0490*/  IMAD.MOV.U32 R4, RZ, RZ, 0xff80 ;  /* 0x0000ff80ff047424 */ /* 0x000fc600078e00ff */
[----:B------:R-:W-:Y:S01]  /*04a0*/  ISETP.GT.AND P0, PT, R0, 0x20, PT ;  /* 0x000000200000780c */ /* 0x000fe20003f04270 */
[----:B------:R-:W-:-:S05]  /*04b0*/  IMAD R8, R9, R0, RZ ;  /* 0x0000000009087224 */ /* 0x000fca00078e02ff */
[----:B------:R-:W-:-:S03]  /*04c0*/  SHF.R.S32.HI R9, RZ, 0x1f, R8 ;  /* 0x0000001fff097819 */ /* 0x000fc60000011408 */
[----:B------:R-:W-:-:S04]  /*04d0*/  IMAD.WIDE.U32 R6, R13, UR11, R8 ;  /* 0x0000000b0d067c25 */ /* 0x000fc8000f8e0008 */
[----:B0-----:R-:W-:Y:S02]  /*04e0*/  IMAD R13, R3, UR11, R2 ;  /* 0x0000000b030d7c24 */ /* 0x001fe4000f8e0202 */
[----:B------:R-:W-:Y:S02]  /*04f0*/  IMAD.U32 R2, RZ, RZ, UR6 ;  /* 0x00000006ff027e24 */ /* 0x000fe4000f8e00ff */
[----:B------:R-:W-:Y:S02]  /*0500*/  IMAD.U32 R3, RZ, RZ, UR4 ;  /* 0x00000004ff037e24 */ /* 0x000fe4000f8e00ff */
        /* <DEDUP_REMOVED lines=10> */
[----:B------:R-:W-:Y:S02]  /*05b0*/  IMAD.IADD R19, R0, 0x1, R13 ;  /* 0x0000000100137824 */ /* 0x000fe400078e020d */
[----:B------:R-:W-:-:S03]  /*05c0*/  IMAD.MOV.U32 R13, RZ, RZ, R5 ;  /* 0x000000ffff0d7224 */ /* 0x000fc600078e0005 */
[----:B------:R-:W-:-:S04]  /*05d0*/  LEA.HI R12, R19, 0x1, RZ, 0x1b ;  /* 0x00000001130c7811 */ /* 0x000fc800078fd8ff */
[----:B------:R-:W-:-:S13]  /*05e0*/  LOP3.LUT P0, R12, R12, 0x3, RZ, 0xc0, !PT ;  /* 0x000000030c0c7812 */ /* 0x000fda000780c0ff */
[----:B------:R-:W-:Y:S05]  /*05f0*/  @!P0 BRA `(.L_x_200) ;  /* 0x0000000000508947 */ /* 0x000fea0003800000 */
[----:B------:R-:W-:Y:S01]  /*0600*/  BSSY B2, `(.L_x_200) ;  /* 0x0000013000027945 */ /* 0x000fe20003800000 */
[----:B------:R-:W-:-:S07]  /*0610*/  IMAD.MOV.U32 R13, RZ, RZ, R5 ;  /* 0x000000ffff0d7224 */ /* 0x000fce00078e0005 */
.L_x_201:
[----:B------:R-:W-:Y:S02]  /*0620*/  SHF.R.S32.HI R11, RZ, 0x1f, R13 ;  /* 0x0000001fff0b7819 */ /* 0x000fe4000001140d */
[----:B------:R-:W-:-:S05]  /*0630*/  IADD3 R14, P0, R8, R13, RZ ;  /* 0x0000000d080e7210 */ /* 0x000fca0007f1e0ff */
[----:B------:R-:W-:Y:S01]  /*0640*/  IMAD.X R15, R9, 0x1, R11, P0 ;  /* 0x00000001090f7824 */ /* 0x000fe200000e060b */
[----:B------:R-:W-:-:S04]  /*0650*/  LEA R16, P0, R14, UR6, 0x1 ;  /* 0x000000060e107c11 */ /* 0x000fc8000f8008ff */
[----:B------:R-:W-:Y:S02]  /*0660*/  LEA.HI.X R17, R14, UR7, R15, 0x1, P0 ;  /* 0x000000070e117c11 */ /* 0x000fe400080f0c0f */
[----:B------:R-:W-:-:S03]  /*0670*/  IADD3 R15, P0, R13, R6, RZ ;  /* 0x000000060d0f7210 */ /* 0x000fc60007f1e0ff */
[----:B------:R-:W2:Y:S02]  /*0680*/  LDG.E.U16 R16, desc[UR12][R16.64] ;  /* 0x0000000c10107981 */ /* 0x000ea4000c1e1500 */
[----:B------:R-:W-:Y:S01]  /*0690*/  IMAD.X R18, R11, 0x1, R10, P0 ;  /* 0x000000010b127824 */ /* 0x000fe200000e060a */
[----:B------:R-:W-:-:S04]  /*06a0*/  LEA R14, P0, R15, UR4, 0x1 ;  /* 0x000000040f0e7c11 */ /* 0x000fc8000f8008ff */
[----:B------:R-:W-:-:S05]  /*06b0*/  LEA.HI.X R15, R15, UR5, R18, 0x1, P0 ;  /* 0x000000050f0f7c11 */ /* 0x000fca00080f0c12 */
[----:B------:R-:W3:Y:S01]  /*06c0*/  LDG.E.U16 R14, desc[UR12][R14.64] ;  /* 0x0000000c0e0e7981 */ /* 0x000ee2000c1e1500 */
[----:B------:R-:W-:Y:S02]  /*06d0*/  VIADD R12, R12, 0xffffffff ;  /* 0xffffffff0c0c7836 */ /* 0x000fe40000000000 */
[----:B------:R-:W-:-:S03]  /*06e0*/  VIADD R13, R13, 0x20 ;  /* 0x000000200d0d7836 */ /* 0x000fc60000000000 */
[----:B------:R-:W-:Y:S01]  /*06f0*/  ISETP.NE.AND P0, PT, R12, RZ, PT ;  /* 0x000000ff0c00720c */ /* 0x000fe20003f05270 */
[----:B--2---:R-:W3:Y:S02]  /*0700*/  F2F.BF16.F16 R11, R16 ;  /* 0x00000010000b7304 */ /* 0x004ee40000102000 */
[----:B---3--:R-:W-:-:S10]  /*0710*/  HADD2.BF16_V2 R11, R14.H0_H0, R11.H0_H0 ;  /* 0x2000000b0e0b7230 */ /* 0x008fd40000200800 */
[----:B------:R-:W-:Y:S05]  /*0720*/  @P0 BRA `(.L_x_201) ;  /* 0xfffffffc00bc0947 */ /* 0x000fea000383ffff */
[----:B------:R-:W-:Y:S05]  /*0730*/  BSYNC B2 ;  /* 0x0000000000027941 */ /* 0x000fea0003800000 */
.L_x_200:
[----:B------:R-:W-:Y:S05]  /*0740*/  BSYNC B1 ;  /* 0x0000000000017941 */ /* 0x000fea0003800000 */
.L_x_199:
        /* <DEDUP_REMOVED lines=10> */
.L_x_204:
[----:B------:R-:W-:-:S05]  /*07f0*/  VIADD R11, R13, 0x1e0 ;  /* 0x000001e00d0b7836 */ /* 0x000fca0000000000 */
        /* <DEDUP_REMOVED lines=11> */
[----:B------:R-:W-:-:S05]  /*08b0*/  VIADD R13, R13, 0x200 ;  /* 0x000002000d0d7836 */ /* 0x000fca0000000000 */
[----:B------:R-:W-:Y:S01]  /*08c0*/  ISETP.GE.AND P1, PT, R13, R18, PT ;  /* 0x000000120d00720c */ /* 0x000fe20003f26270 */
[----:B--2---:R-:W3:Y:S02]  /*08d0*/  F2F.BF16.F16 R11, R16 ;  /* 0x00000010000b7304 */ /* 0x004ee40000102000 */
[----:B---3--:R-:W-:-:S10]  /*08e0*/  HADD2.BF16_V2 R11, R14.H0_H0, R11.H0_H0 ;  /* 0x2000000b0e0b7230 */ /* 0x008fd40000200800 */
[----:B------:R-:W-:Y:S05]  /*08f0*/  @!P1 BRA `(.L_x_204) ;  /* 0xfffffffc00bc9947 */ /* 0x000fea000383ffff */
[----:B------:R-:W-:Y:S05]  /*0900*/  BSYNC B2 ;  /* 0x0000000000027941 */ /* 0x000fea0003800000 */
.L_x_203:
[----:B------:R-:W-:Y:S05]  /*0910*/  BSYNC B1 ;  /* 0x0000000000017941 */ /* 0x000fea0003800000 */
.L_x_202:
[----:B------:R-:W-:Y:S01]  /*0920*/  IMAD.IADD R12, R0, 0x1, -R13 ;  /* 0x00000001000c7824 */ /* 0x000fe200078e0a0d */
[----:B------:R-:W-:Y:S04]  /*0930*/  BSSY B1, `(.L_x_205) ;  /* 0x0000015000017945 */ /* 0x000fe80003800000 */
[----:B------:R-:W-:-:S13]  /*0940*/  ISETP.GT.AND P1, PT, R12, 0x80, PT ;  /* 0x000000800c00780c */ /* 0x000fda0003f24270 */
[----:B------:R-:W-:Y:S05]  /*0950*/  @!P1 BRA `(.L_x_206) ;  /* 0x0000000000489947 */ /* 0x000fea0003800000 */
[----:B------:R-:W-:Y:S01]  /*0960*/  VIADD R11, R13, 0xe0 ;  /* 0x000000e00d0b7836 */ /* 0x000fe20000000000 */
[----:B------:R-:W-:-:S04]  /*0970*/  ULDC.64 UR14, c[0x0][0x228] ;  /* 0x00008a00000e7ab9 */ /* 0x000fc80000000a00 */
[----:B------:R-:W-:Y:S02]  /*0980*/  SHF.R.S32.HI R15, RZ, 0x1f, R11 ;  /* 0x0000001fff0f7819 */ /* 0x000fe4000001140b */
[----:B------:R-:W-:-:S05]  /*0990*/  IADD3 R12, P0, R8, R11, RZ ;  /* 0x0000000b080c7210 */ /* 0x000fca0007f1e0ff */
[----:B------:R-:W-:Y:S01]  /*09a0*/  IMAD.X R17, R9, 0x1, R15, P0 ;  /* 0x0000000109117824 */ /* 0x000fe200000e060f */
[----:B------:R-:W-:-:S04]  /*09b0*/  LEA R16, P0, R12, UR14, 0x1 ;  /* 0x0000000e0c107c11 */ /* 0x000fc8000f8008ff */
[----:B------:R-:W-:Y:S01]  /*09c0*/  LEA.HI.X R17, R12, UR15, R17, 0x1, P0 ;  /* 0x0000000f0c117c11 */ /* 0x000fe200080f0c11 */
[----:B------:R-:W-:Y:S01]  /*09d0*/  ULDC.64 UR14, c[0x0][0x210] ;  /* 0x00008400000e7ab9 */ /* 0x000fe20000000a00 */
[----:B------:R-:W-:-:S03]  /*09e0*/  IADD3 R11, P0, R11, R6, RZ ;  /* 0x000000060b0b7210 */ /* 0x000fc60007f1e0ff */
[----:B------:R-:W2:Y:S02]  /*09f0*/  LDG.E.U16 R16, desc[UR12][R16.64] ;  /* 0x0000000c10107981 */ /* 0x000ea4000c1e1500 */
[----:B------:R-:W-:Y:S01]  /*0a00*/  IMAD.X R12, R15, 0x1, R10, P0 ;  /* 0x000000010f0c7824 */ /* 0x000fe200000e060a */
[----:B------:R-:W-:-:S04]  /*0a10*/  LEA R14, P0, R11, UR14, 0x1 ;  /* 0x0000000e0b0e7c11 */ /* 0x000fc8000f8008ff */
[----:B------:R-:W-:-:S05]  /*0a20*/  LEA.HI.X R15, R11, UR15, R12, 0x1, P0 ;  /* 0x0000000f0b0f7c11 */ /* 0x000fca00080f0c0c */
[----:B------:R-:W3:Y:S01]  /*0a30*/  LDG.E.U16 R14, desc[UR12][R14.64] ;  /* 0x0000000c0e0e7981 */ /* 0x000ee2000c1e1500 */
[----:B------:R-:W-:Y:S01]  /*0a40*/  PLOP3.LUT P0, PT, PT, PT, PT, 0x8, 0x0 ;  /* 0x000000000000781c */ /* 0x000fe20003f0e170 */
[----:B------:R-:W-:Y:S01]  /*0a50*/  VIADD R13, R13, 0x100 ;  /* 0x000001000d0d7836 */ /* 0x000fe20000000000 */
[----:B--2---:R-:W3:Y:S02]  /*0a60*/  F2F.BF16.F16 R11, R16 ;  /* 0x00000010000b7304 */ /* 0x004ee40000102000 */
[----:B---3--:R-:W-:-:S09]  /*0a70*/  HADD2.BF16_V2 R11, R14.H0_H0, R11.H0_H0 ;  /* 0x2000000b0e0b7230 */ /* 0x008fd20000200800 */
.L_x_206:
[----:B------:R-:W-:Y:S05]  /*0a80*/  BSYNC B1 ;  /* 0x0000000000017941 */ /* 0x000fea0003800000 */
.L_x_205:
[----:B------:R-:W-:-:S13]  /*0a90*/  ISETP.LT.OR P0, PT, R13, R0, P0 ;  /* 0x000000000d00720c */ /* 0x000fda0000701670 */
[----:B------:R-:W-:Y:S05]  /*0aa0*/  @!P0 BRA `(.L_x_198) ;  /* 0x0000000400c88947 */ /* 0x000fea0003800000 */
[----:B------:R-:W-:Y:S01]  /*0ab0*/  VIADD R7, R13, 0x60 ;  /* 0x000000600d077836 */ /* 0x000fe20000000000 */
[----:B------:R-:W-:-:S04]  /*0ac0*/  ULDC.64 UR14, c[0x0][0x228] ;  /* 0x00008a00000e7ab9 */ /* 0x000fc80000000a00 */
[----:B------:R-:W-:Y:S02]  /*0ad0*/  IADD3 R12, P0, R8, R7, RZ ;  /* 0x00000007080c7210 */ /* 0x000fe40007f1e0ff */
[----:B------:R-:W-:-:S05]  /*0ae0*/  SHF.R.S32.HI R11, RZ, 0x1f, R7 ;  /* 0x0000001fff0b7819 */ /* 0x000fca0000011407 */
        /* <DEDUP_REMOVED lines=10> */
[----:B--2---:R-:W3:Y:S02]  /*0b90*/  F2F.BF16.F16 R11, R8 ;  /* 0x00000008000b7304 */ /* 0x004ee40000102000 */
[----:B---3--:R-:W-:Y:S01]  /*0ba0*/  HADD2.BF16_V2 R11, R6.H0_H0, R11.H0_H0 ;  /* 0x2000000b060b7230 */ /* 0x008fe20000200800 */
[----:B------:R-:W-:Y:S06]  /*0bb0*/  BRA `(.L_x_198) ;  /* 0x0000000400847947 */ /* 0x000fec0003800000 */
.L_x_197:
[----:B------:R-:W-:Y:S01]  /*0bc0*/  ISETP.GE.AND P0, PT, R5, R0, PT ;  /* 0x000000000500720c */ /* 0x000fe20003f06270 */
[----:B------:R-:W-:Y:S01]  /*0bd0*/  ULDC.64 UR4, c[0x0][0x210] ;  /* 0x0000840000047ab9 */ /* 0x000fe20000000a00 */
[----:B------:R-:W-:-:S11]  /*0be0*/  ULDC.64 UR6, c[0x0][0x228] ;  /* 0x00008a0000067ab9 */ /* 0x000fd60000000a00 */
[----:B------:R-:W-:Y:S05]  /*0bf0*/  @P0 BRA `(.L_x_198) ;  /* 0x0000000400740947 */ /* 0x000fea0003800000 */
[----:B------:R-:W-:Y:S01]  /*0c00*/  LOP3.LUT R13, RZ, R5, RZ, 0x33, !PT ;  /* 0x00000005ff0d7212 */ /* 0x000fe200078e33ff */
[----:B------:R-:W-:Y:S04]  /*0c10*/  BSSY B1, `(.L_x_207) ;  /* 0x0000022000017945 */ /* 0x000fe80003800000 */
[C-C-:B------:R-:W-:Y:S02]  /*0c20*/  IMAD.IADD R12, R0.reuse, 0x1, R13.reuse ;  /* 0x00000001000c7824 */ /* 0x140fe400078e020d */
[----:B------:R-:W-:-:S03]  /*0c30*/  IMAD.IADD R13, R0, 0x1, R13 ;  /* 0x00000001000d7824 */ /* 0x000fc600078e020d */
[----:B------:R-:W-:Y:S02]  /*0c40*/  LEA.HI R12, R12, 0x1, RZ, 0x1b ;  /* 0x000000010c0c7811 */ /* 0x000fe400078fd8ff */
[----:B------:R-:W-:Y:S01]  /*0c50*/  ISETP.GE.U32.AND P0, PT, R13, 0x60, PT ;  /* 0x000000600d00780c */ /* 0x000fe20003f06070 */
[----:B------:R-:W-:Y:S01]  /*0c60*/  IMAD.MOV.U32 R13, RZ, RZ, R5 ;  /* 0x000000ffff0d7224 */ /* 0x000fe200078e0005 */
[----:B------:R-:W-:-:S13]  /*0c70*/  LOP3.LUT P1, R12, R12, 0x3, RZ, 0xc0, !PT ;  /* 0x000000030c0c7812 */ /* 0x000fda000782c0ff */
[----:B------:R-:W-:Y:S05]  /*0c80*/  @!P1 BRA `(.L_x_208) ;  /* 0x0000000000689947 */ /* 0x000fea0003800000 */
[----:B------:R-:W-:Y:S02]  /*0c90*/  IMAD.MOV.U32 R18, RZ, RZ, 0xff80 ;  /* 0x0000ff80ff127424 */ /* 0x000fe400078e00ff */
[----:B------:R-:W-:-:S07]  /*0ca0*/  IMAD.MOV.U32 R13, RZ, RZ, R5 ;  /* 0x000000ffff0d7224 */ /* 0x000fce00078e0005 */
.L_x_209:
        /* <DEDUP_REMOVED lines=12> */
[----:B------:R-:W-:Y:S01]  /*0d70*/  VIADD R13, R13, 0x20 ;  /* 0x000000200d0d7836 */ /* 0x000fe20000000000 */
[----:B--2---:R-:W3:Y:S02]  /*0d80*/  F2F.BF16.F16 R11, R16 ;  /* 0x00000010000b7304 */ /* 0x004ee40000102000 */
[----:B---3--:R-:W-:-:S05]  /*0d90*/  HADD2.BF16_V2 R11, R14.H0_H0, R11.H0_H0 ;  /* 0x2000000b0e0b7230 */ /* 0x008fca0000200800 */
        /* <DEDUP_REMOVED lines=9> */
.L_x_208:
[----:B------:R-:W-:Y:S05]  /*0e30*/  BSYNC B1 ;  /* 0x0000000000017941 */ /* 0x000fea0003800000 */
.L_x_207:
        /* <DEDUP_REMOVED lines=11> */
.L_x_210:
[----:B------:R-:W2:Y:S04]  /*0ef0*/  LDG.E.U16 R12, desc[UR12][R6.64] ;  /* 0x0000000c060c7981 */ /* 0x000ea8000c1e1500 */
[----:B------:R-:W3:Y:S04]  /*0f00*/  LDG.E.U16 R10, desc[UR12][R8.64] ;  /* 0x0000000c080a7981 */ /* 0x000ee8000c1e1500 */
[----:B------:R-:W4:Y:S04]  /*0f10*/  LDG.E.U16 R16, desc[UR12][R6.64+0x40] ;  /* 0x0000400c06107981 */ /* 0x000f28000c1e1500 */
[----:B------:R-:W5:Y:S04]  /*0f20*/  LDG.E.U16 R14, desc[UR12][R8.64+0x40] ;  /* 0x0000400c080e7981 */ /* 0x000f68000c1e1500 */
[----:B------:R-:W5:Y:S04]  /*0f30*/  LDG.E.U16 R19, desc[UR12][R6.64+0x80] ;  /* 0x0000800c06137981 */ /* 0x000f68000c1e1500 */
[----:B------:R-:W5:Y:S04]  /*0f40*/  LDG.E.U16 R18, desc[UR12][R8.64+0x80] ;  /* 0x0000800c08127981 */ /* 0x000f68000c1e1500 */
[----:B------:R0:W5:Y:S04]  /*0f50*/  LDG.E.U16 R21, desc[UR12][R6.64+0xc0] ;  /* 0x0000c00c06157981 */ /* 0x000168000c1e1500 */
[----:B------:R1:W5:Y:S01]  /*0f60*/  LDG.E.U16 R20, desc[UR12][R8.64+0xc0] ;  /* 0x0000c00c08147981 */ /* 0x000362000c1e1500 */
[----:B------:R-:W-:-:S05]  /*0f70*/  VIADD R13, R13, 0x80 ;  /* 0x000000800d0d7836 */ /* 0x000fca0000000000 */
[----:B------:R-:W-:Y:S02]  /*0f80*/  ISETP.GE.AND P2, PT, R13, R0, PT ;  /* 0x000000000d00720c */ /* 0x000fe40003f46270 */
[----:B0-----:R-:W-:Y:S02]  /*0f90*/  IADD3 R6, P3, R6, 0x100, RZ ;  /* 0x0000010006067810 */ /* 0x001fe40007f7e0ff */
[----:B-1----:R-:W-:-:S03]  /*0fa0*/  IADD3 R8, P4, R8, 0x100, RZ ;  /* 0x0000010008087810 */ /* 0x002fc60007f9e0ff */
[----:B------:R-:W-:Y:S02]  /*0fb0*/  IMAD.X R7, RZ, RZ, R7, P3 ;  /* 0x000000ffff077224 */ /* 0x000fe400018e0607 */
[----:B------:R-:W-:Y:S01]  /*0fc0*/  IMAD.X R9, RZ, RZ, R9, P4 ;  /* 0x000000ffff097224 */ /* 0x000fe200020e0609 */
[----:B--2---:R-:W3:Y:S08]  /*0fd0*/  F2F.BF16.F16 R15, R12 ;  /* 0x0000000c000f7304 */ /* 0x004ef00000102000 */
[----:B----4-:R-:W0:Y:S01]  /*0fe0*/  F2F.BF16.F16 R17, R16 ;  /* 0x0000001000117304 */ /* 0x010e220000102000 */
[----:B---3--:R-:W-:-:S07]  /*0ff0*/  HADD2.BF16_V2 R15, R10.H0_H0, R15.H0_H0 ;  /* 0x2000000f0a0f7230 */ /* 0x008fce0000200800 */
[----:B-----5:R-:W1:Y:S01]  /*1000*/  F2F.BF16.F16 R19, R19 ;  /* 0x0000001300137304 */ /* 0x020e620000102000 */
[----:B------:R-:W-:Y:S01]  /*1010*/  HSETP2.BF16_V2.GT.AND P0, PT, R15.H0_H0, R11.H0_H0, PT ;  /* 0x2000000b0f007234 */ /* 0x000fe20003f04802 */
[----:B0-----:R-:W-:-:S06]  /*1020*/  HADD2.BF16_V2 R14, R14.H0_H0, R17.H0_H0 ;  /* 0x200000110e0e7230 */ /* 0x001fcc0000200800 */
[----:B------:R-:W0:Y:S01]  /*1030*/  F2F.BF16.F16 R21, R21 ;  /* 0x0000001500157304 */ /* 0x000e220000102000 */
[----:B------:R-:W-:Y:S01]  /*1040*/  PRMT R10, R14, 0x7610, R10 ;  /* 0x000076100e0a7816 */ /* 0x000fe2000000000a */
[----:B-1----:R-:W-:-:S04]  /*1050*/  HADD2.BF16_V2 R18, R18.H0_H0, R19.H0_H0 ;  /* 0x2000001312127230 */ /* 0x002fc80000200800 */
[----:B------:R-:W-:-:S05]  /*1060*/  @!P0 HSETP2.BF16_V2.GT.AND P1, PT, R15.H0_H0, R4.H0_H0, PT ;  /* 0x200000040f008234 */ /* 0x000fca0003f24802 */
[----:B------:R-:W-:Y:S01]  /*1070*/  @!P0 SEL R4, R4, R15, !P1 ;  /* 0x0000000f04048207 */ /* 0x000fe20004800000 */
[----:B0-----:R-:W-:Y:S01]  /*1080*/  HADD2.BF16_V2 R20, R20.H0_H0, R21.H0_H0 ;  /* 0x2000001514147230 */ /* 0x001fe20000200800 */
        /* <DEDUP_REMOVED lines=20> */
.L_x_198:
[----:B------:R-:W-:Y:S05]  /*11d0*/  BSYNC B0 ;  /* 0x0000000000007941 */ /* 0x000fea0003800000 */
.L_x_196:
        /* <DEDUP_REMOVED lines=52> */
.L_x_211:
        /* <DEDUP_REMOVED lines=19> */
[----:B------:R-:W-:Y:S01]  /*1650*/  IMAD.MOV.U32 R13, RZ, RZ, 0xff80 ;  /* 0x0000ff80ff0d7424 */ /* 0x000fe200078e00ff */
[----:B------:R-:W-:Y:S01]  /*1660*/  UISETP.NE.AND UP0, UPT, UR4, URZ, UPT ;  /* 0x0000003f0400728c */ /* 0x000fe2000bf05270 */
[----:B------:R-:W-:Y:S01]  /*1670*/  IMAD.IADD R4, R5, 0x1, R10 ;  /* 0x0000000105047824 */ /* 0x000fe200078e020a */
[----:B------:R-:W-:Y:S01]  /*1680*/  ULOP3.LUT UR5, UR5, 0xffffff00, URZ, 0xc0, !UPT ;  /* 0xffffff0005057892 */ /* 0x000fe2000f8ec03f */
[----:B------:R-:W4:Y:S01]  /*1690*/  LDC R2, c[0x0][0x248] ;  /* 0x00009200ff027b82 */ /* 0x000f220000000800 */
[----:B------:R-:W-:-:S02]  /*16a0*/  IMAD.MOV.U32 R14, RZ, RZ, RZ ;  /* 0x000000ffff0e7224 */ /* 0x000fc400078e00ff */
[----:B------:R-:W-:Y:S01]  /*16b0*/  USEL UR5, UR5, URZ, UP0 ;  /* 0x0000003f05057287 */ /* 0x000fe20008000000 */
[----:B------:R-:W-:Y:S01]  /*16c0*/  IMAD.MOV.U32 R11, RZ, RZ, RZ ;  /* 0x000000ffff0b7224 */ /* 0x000fe200078e00ff */
[----:B0-----:R-:W-:-:S04]  /*16d0*/  ULEA UR8, UR8, UR6, 0x18 ;  /* 0x0000000608087291 */ /* 0x001fc8000f8ec03f */
[----:B------:R-:W-:Y:S02]  /*16e0*/  UIADD3 UR6, UR8, UR5, URZ ;  /* 0x0000000508067290 */ /* 0x000fe4000fffe03f */
[----:B-1----:R-:W-:Y:S01]  /*16f0*/  LEA R8, R4, UR8, 0x1 ;  /* 0x0000000804087c11 */ /* 0x002fe2000f8e08ff */
        /* <DEDUP_REMOVED lines=10> */
[----:B------:R-:W-:Y:S01]  /*17a0*/  SEL R11, RZ, 0x1, !P0 ;  /* 0x00000001ff0b7807 */ /* 0x000fe20004000000 */
[----:B------:R-:W-:Y:S02]  /*17b0*/  IMAD.MOV.U32 R13, RZ, RZ, 0xff80 ;  /* 0x0000ff80ff0d7424 */ /* 0x000fe400078e00ff */
[----:B------:R-:W-:-:S04]  /*17c0*/  SHF.L.U32 R9, R12, R5, RZ ;  /* 0x000000050c097219 */ /* 0x000fc800000006ff */
[----:B------:R-:W-:-:S06]  /*17d0*/  LOP3.LUT R9, R16, R9, RZ, 0x30, !PT ;  /* 0x0000000910097212 */ /* 0x000fcc00078e30ff */
[----:B------:R-:W0:Y:S02]  /*17e0*/  POPC R9, R9 ;  /* 0x0000000900097309 */ /* 0x000e240000000000 */
[----:B0-----:R-:W-:Y:S01]  /*17f0*/  ISETP.GT.U32.OR P1, PT, R9, 0x1f, !P0 ;  /* 0x0000001f0900780c */ /* 0x001fe20004724470 */
[----:B------:R-:W-:Y:S01]  /*1800*/  IMAD.IADD R12, R10, 0x1, R9 ;  /* 0x000000010a0c7824 */ /* 0x000fe200078e0209 */
[----:B------:R-:W-:-:S04]  /*1810*/  ISETP.GE.U32.AND P0, PT, R14, 0x20, PT ;  /* 0x000000200e00780c */ /* 0x000fc80003f06070 */
[C---:B------:R-:W-:Y:S02]  /*1820*/  LEA R9, R12.reuse, UR8, 0x1 ;  /* 0x000000080c097c11 */ /* 0x040fe4000f8e08ff */
[----:B------:R-:W-:-:S05]  /*1830*/  LEA R12, R12, UR6, 0x2 ;  /* 0x000000060c0c7c11 */ /* 0x000fca000f8e10ff */
[----:B------:R0:W-:Y:S01]  /*1840*/  @!P1 STS.U16 [R9], R6 ;  /* 0x0000000609009388 */ /* 0x0001e20000000400 */
[----:B------:R-:W-:-:S03]  /*1850*/  @!P1 PRMT R11, RZ, 0x7610, R11 ;  /* 0x00007610ff0b9816 */ /* 0x000fc6000000000b */
[----:B------:R0:W-:Y:S01]  /*1860*/  @!P1 STS [R12], R5 ;  /* 0x000000050c009388 */ /* 0x0001e20000000800 */
[----:B------:R-:W-:-:S04]  /*1870*/  PRMT R11, R11, 0x9910, RZ ;  /* 0x000099100b0b7816 */ /* 0x000fc800000000ff */
[----:B------:R-:W-:Y:S01]  /*1880*/  ISETP.NE.AND P4, PT, R11, RZ, PT ;  /* 0x000000ff0b00720c */ /* 0x000fe20003f85270 */
[----:B------:R-:W-:Y:S01]  /*1890*/  IMAD.MOV.U32 R11, RZ, RZ, RZ ;  /* 0x000000ffff0b7224 */ /* 0x000fe200078e00ff */
[----:B------:R-:W-:Y:S11]  /*18a0*/  @!P0 BRA `(.L_x_213) ;  /* 0x0000000c00a08947 */ /* 0x000ff60003800000 */
        /* <DEDUP_REMOVED lines=213> */
[----:B------:R1:W2:Y:S02]  /*2600*/  SHFL.BFLY PT, R21, R14, 0x2, 0x1f ;  /* 0x0c401f000e157f89 */ /* 0x0002a400000e0000 */
[----:B-1----:R-:W-:Y:S01]  /*2610*/  IMAD.MOV.U32 R14, RZ, RZ, RZ ;  /* 0x000000ffff0e7224 */ /* 0x002fe200078e00ff */
[----:B--2---:R-:W-:-:S13]  /*2620*/  HSETP2.BF16_V2.GT.AND P1, PT, R20.H0_H0, R21.H0_H0, PT ;  /* 0x2000001514007234 */ /* 0x004fda0003f24802 */
        /* <DEDUP_REMOVED lines=15> */
[----:B------:R-:W-:-:S07]  /*2720*/  PRMT R13, R15, 0x7610, R13 ;  /* 0x000076100f0d7816 */ /* 0x000fce000000000d */
.L_x_213:
[----:B------:R1:W-:Y:S04]  /*2730*/  @P4 STS.U16 [R9+-0x40], R6 ;  /* 0xffffc00609004388 */ /* 0x0003e80000000400 */
[----:B------:R1:W-:Y:S01]  /*2740*/  @P4 STS [R12+-0x80], R5 ;  /* 0xffff80050c004388 */ /* 0x0003e20000000800 */
[----:B------:R-:W-:Y:S01]  /*2750*/  NOP ;  /* 0x0000000000007918 */ /* 0x000fe20000000000 */
.L_x_212:
        /* <DEDUP_REMOVED lines=40> */
[----:B------:R0:W1:Y:S02]  /*29e0*/  SHFL.BFLY PT, R17, R12, 0x1, 0x1f ;  /* 0x0c201f000c117f89 */ /* 0x00006400000e0000 */
[----:B0-----:R-:W-:-:S02]  /*29f0*/  LOP3.LUT R12, R19, 0x8, RZ, 0xc0, !PT ;  /* 0x00000008130c7812 */ /* 0x001fc400078ec0ff */
        /* <DEDUP_REMOVED lines=32> */
[----:B------:R0:W1:Y:S02]  /*2c00*/  SHFL.BFLY PT, R17, R14, 0x1, 0x1f ;  /* 0x0c201f000e117f89 */ /* 0x00006400000e0000 */
[----:B0-----:R-:W-:-:S04]  /*2c10*/  LOP3.LUT R14, R19, 0x10, RZ, 0xc0, !PT ;  /* 0x00000010130e7812 */ /* 0x001fc800078ec0ff */
[C---:B------:R-:W-:Y:S02]  /*2c20*/  ISETP.NE.XOR P3, PT, R14.reuse, RZ, P3 ;  /* 0x000000ff0e00720c */ /* 0x040fe40001f65a70 */
[----:B------:R-:W-:Y:S02]  /*2c30*/  ISETP.NE.XOR P2, PT, R14, RZ, P2 ;  /* 0x000000ff0e00720c */ /* 0x000fe40001745a70 */
[----:B-1----:R-:W-:-:S13]  /*2c40*/  HSETP2.BF16_V2.GT.AND P5, PT, R16.H0_H0, R17.H0_H0, PT ;  /* 0x2000001110007234 */ /* 0x002fda0003fa4802 */
        /* <DEDUP_REMOVED lines=158> */
.L_x_214:
[----:B------:R-:W-:Y:S05]  /*3630*/  @!P4 BRA `(.L_x_215) ;  /* 0x0000002c0004c947 */ /* 0x000fea0003800000 */
[----:B01----:R-:W-:-:S05]  /*3640*/  PRMT R6, R13, 0x5410, R13 ;  /* 0x000054100d067816 */ /* 0x003fca000000000d */
[----:B------:R-:W0:Y:S02]  /*3650*/  SHFL.IDX PT, R3, R6, R3, 0x1f ;  /* 0x00001f0306037589 */ /* 0x000e2400000e0000 */
[----:B0-----:R-:W-:-:S13]  /*3660*/  HSETP2.BF16_V2.NEU.AND P0, PT, R3.H0_H0, -INF , -INF , PT ;  /* 0xff80ff8003007434 */ /* 0x001fda0003f0d802 */
[----:B------:R-:W-:Y:S05]  /*3670*/  @!P0 BRA `(.L_x_215) ;  /* 0x0000002800f48947 */ /* 0x000fea0003800000 */
[----:B------:R-:W0:Y:S01]  /*3680*/  LDC R16, c[0x0][0x250] ;  /* 0x00009400ff107b82 */ /* 0x000e220000000800 */
[----:B------:R-:W-:Y:S01]  /*3690*/  VIADD R3, R0, 0xffffffff ;  /* 0xffffffff00037836 */ /* 0x000fe20000000000 */
[----:B------:R-:W-:Y:S01]  /*36a0*/  ISETP.GE.AND P1, PT, R5, R2, PT ;  /* 0x000000020500720c */ /* 0x000fe20003f26270 */
[----:B------:R-:W-:Y:S01]  /*36b0*/  ULDC.64 UR10, c[0x0][0x238] ;  /* 0x00008e00000a7ab9 */ /* 0x000fe20000000a00 */
[----:B------:R-:W-:Y:S01]  /*36c0*/  SHF.R.U32.HI R9, RZ, 0x3, R19 ;  /* 0x00000003ff097819 */ /* 0x000fe20000011613 */
[----:B------:R-:W-:Y:S01]  /*36d0*/  IMAD.MOV.U32 R13, RZ, RZ, 0xff80 ;  /* 0x0000ff80ff0d7424 */ /* 0x000fe200078e00ff */
        /* <DEDUP_REMOVED lines=16> */
[----:B------:R-:W-:Y:S01]  /*37e0*/  LOP3.LUT R7, R7, 0x1, RZ, 0xc0, !PT ;  /* 0x0000000107077812 */ /* 0x000fe200078ec0ff */
[----:B------:R-:W-:Y:S01]  /*37f0*/  IMAD.MOV.U32 R20, RZ, RZ, RZ ;  /* 0x000000ffff147224 */ /* 0x000fe200078e00ff */
[----:B------:R-:W-:Y:S01]  /*3800*/  LOP3.LUT R6, R3, 0x1, RZ, 0xc0, !PT ;  /* 0x0000000103067812 */ /* 0x000fe200078ec0ff */
[----:B0-----:R-:W-:Y:S01]  /*3810*/  VIADD R9, R16, 0xffffffff ;  /* 0xffffffff10097836 */ /* 0x001fe20000000000 */
[----:B------:R-:W-:Y:S01]  /*3820*/  LOP3.LUT R3, R2, 0xffffffe0, RZ, 0xc0, !PT ;  /* 0xffffffe002037812 */ /* 0x000fe200078ec0ff */
[----:B------:R-:W-:Y:S01]  /*3830*/  IMAD.MOV.U32 R16, RZ, RZ, -0x1 ;  /* 0xffffffffff107424 */ /* 0x000fe200078e00ff */
[----:B------:R-:W-:Y:S01]  /*3840*/  ISETP.EQ.U32.XOR P4, PT, R7, 0x1, !P1 ;  /* 0x000000010700780c */ /* 0x000fe20004f82870 */
[----:B------:R-:W-:Y:S01]  /*3850*/  IMAD.MOV.U32 R18, RZ, RZ, RZ ;  /* 0x000000ffff127224 */ /* 0x000fe200078e00ff */
[----:B------:R-:W-:Y:S01]  /*3860*/  SHF.R.S32.HI R2, RZ, 0x1f, R9 ;  /* 0x0000001fff027819 */ /* 0x000fe20000011409 */
[----:B------:R-:W-:Y:S01]  /*3870*/  VIADD R3, R3, 0x20 ;  /* 0x0000002003037836 */ /* 0x000fe20000000000 */
[----:B------:R-:W-:Y:S01]  /*3880*/  SHF.R.U32.HI R12, RZ, 0x4, R19 ;  /* 0x00000004ff0c7819 */ /* 0x000fe20000011613 */
[----:B------:R-:W-:Y:S01]  /*3890*/  IMAD.MOV.U32 R17, RZ, RZ, RZ ;  /* 0x000000ffff117224 */ /* 0x000fe200078e00ff */
[----:B------:R-:W-:Y:S01]  /*38a0*/  LEA.HI R2, R2, R9, RZ, 0x5 ;  /* 0x0000000902027211 */ /* 0x000fe200078f28ff */
[----:B------:R-:W-:Y:S01]  /*38b0*/  ULEA.HI.X UR5, UR4, UR11, UR5, 0x1, UP0 ;  /* 0x0000000b04057291 */ /* 0x000fe200080f0c05 */
[----:B------:R-:W-:-:S02]  /*38c0*/  ISETP.NE.AND P0, PT, R0, RZ, PT ;  /* 0x000000ff0000720c */ /* 0x000fc40003f05270 */
[----:B------:R-:W-:Y:S02]  /*38d0*/  P2R R30, PR, RZ, 0x10 ;  /* 0x00000010ff1e7803 */ /* 0x000fe40000000000 */
[----:B------:R-:W-:Y:S02]  /*38e0*/  ISETP.NE.U32.AND P3, PT, R7, 0x1, PT ;  /* 0x000000010700780c */ /* 0x000fe40003f65070 */
[----:B------:R-:W-:Y:S02]  /*38f0*/  ISETP.EQ.U32.XOR P4, PT, R14, 0x1, !P1 ;  /* 0x000000010e00780c */ /* 0x000fe40004f82870 */
[----:B------:R-:W-:Y:S02]  /*3900*/  LOP3.LUT R15, R12, 0x1, RZ, 0xc0, !PT ;  /* 0x000000010c0f7812 */ /* 0x000fe400078ec0ff */
[----:B------:R-:W-:Y:S02]  /*3910*/  LOP3.LUT R2, R2, 0xffffffe0, RZ, 0xc0, !PT ;  /* 0xffffffe002027812 */ /* 0x000fe400078ec0ff */
[----:B------:R-:W-:-:S02]  /*3920*/  SEL R12, R3, RZ, P0 ;  /* 0x000000ff030c7207 */ /* 0x000fc40000000000 */
[----:B------:R-:W-:Y:S01]  /*3930*/  ISETP.EQ.U32.XOR P2, PT, R6, 0x1, !P1 ;  /* 0x000000010600780c */ /* 0x000fe20004f42870 */
[----:B------:R-:W-:Y:S01]  /*3940*/  IMAD.IADD R9, R9, 0x1, -R2 ;  /* 0x0000000109097824 */ /* 0x000fe200078e0a02 */
[----:B------:R-:W-:Y:S01]  /*3950*/  P2R R33, PR, RZ, 0x10 ;  /* 0x00000010ff217803 */ /* 0x000fe20000000000 */
[----:B------:R-:W-:Y:S01]  /*3960*/  IMAD.MOV.U32 R2, RZ, RZ, 0xff80 ;  /* 0x0000ff80ff027424 */ /* 0x000fe200078e00ff */
[----:B------:R-:W-:Y:S02]  /*3970*/  ISETP.EQ.U32.XOR P0, PT, R14, 0x1, !P3 ;  /* 0x000000010e00780c */ /* 0x000fe40005f02870 */
[----:B------:R-:W-:Y:S02]  /*3980*/  ISETP.NE.U32.AND P4, PT, R6, 0x1, PT ;  /* 0x000000010600780c */ /* 0x000fe40003f85070 */
[----:B------:R-:W-:Y:S02]  /*3990*/  P2R R28, PR, RZ, 0x4 ;  /* 0x00000004ff1c7803 */ /* 0x000fe40000000000 */
[----:B------:R-:W-:-:S02]  /*39a0*/  P2R R31, PR, RZ, 0x1 ;  /* 0x00000001ff1f7803 */ /* 0x000fc40000000000 */
[----:B------:R-:W-:Y:S02]  /*39b0*/  PRMT R13, R13, 0x5410, R13 ;  /* 0x000054100d0d7816 */ /* 0x000fe4000000000d */
[C---:B------:R-:W-:Y:S02]  /*39c0*/  ISETP.NE.U32.AND P2, PT, R14.reuse, 0x1, PT ;  /* 0x000000010e00780c */ /* 0x040fe40003f45070 */
[----:B------:R-:W-:Y:S02]  /*39d0*/  ISETP.EQ.U32.XOR P5, PT, R7, 0x1, !P4 ;  /* 0x000000010700780c */ /* 0x000fe400067a2870 */
[----:B------:R-:W-:Y:S01]  /*39e0*/  ISETP.EQ.U32.XOR P0, PT, R14, 0x1, !P4 ;  /* 0x000000010e00780c */ /* 0x000fe20006702870 */
[----:B------:R-:W-:Y:S01]  /*39f0*/  IMAD.MOV.U32 R14, RZ, RZ, 0xff80 ;  /* 0x0000ff80ff0e7424 */ /* 0x000fe200078e00ff */
[C---:B------:R-:W-:Y:S02]  /*3a00*/  LOP3.LUT R27, R19.reuse, 0x2, RZ, 0xc0, !PT ;  /* 0x00000002131b7812 */ /* 0x040fe400078ec0ff */
[----:B------:R-:W-:-:S02]  /*3a10*/  LOP3.LUT R26, R19, 0x4, RZ, 0xc0, !PT ;  /* 0x00000004131a7812 */ /* 0x000fc400078ec0ff */
[----:B------:R-:W-:Y:S02]  /*3a20*/  LOP3.LUT R25, R19, 0x8, RZ, 0xc0, !PT ;  /* 0x0000000813197812 */ /* 0x000fe400078ec0ff */
[C---:B------:R-:W-:Y:S02]  /*3a30*/  ISETP.EQ.U32.XOR P1, PT, R15.reuse, 0x1, !P1 ;  /* 0x000000010f00780c */ /* 0x040fe40004f22870 */
[C---:B------:R-:W-:Y:S02]  /*3a40*/  ISETP.EQ.U32.XOR P2, PT, R15.reuse, 0x1, !P2 ;  /* 0x000000010f00780c */ /* 0x040fe40005742870 */
[C---:B------:R-:W-:Y:S02]  /*3a50*/  ISETP.EQ.U32.XOR P3, PT, R15.reuse, 0x1, !P3 ;  /* 0x000000010f00780c */ /* 0x040fe40005f62870 */
[----:B------:R-:W-:Y:S02]  /*3a60*/  ISETP.EQ.U32.XOR P4, PT, R15, 0x1, !P4 ;  /* 0x000000010f00780c */ /* 0x000fe40006782870 */
[----:B------:R-:W-:-:S02]  /*3a70*/  P2R R29, PR, RZ, 0x20 ;  /* 0x00000020ff1d7803 */ /* 0x000fc40000000000 */
[----:B------:R-:W-:Y:S02]  /*3a80*/  P2R R32, PR, RZ, 0x1 ;  /* 0x00000001ff207803 */ /* 0x000fe40000000000 */
[----:B------:R-:W-:Y:S02]  /*3a90*/  LOP3.LUT R19, R19, 0x10, RZ, 0xc0, !PT ;  /* 0x0000001013137812 */ /* 0x000fe400078ec0ff */
[----:B------:R-:W-:Y:S02]  /*3aa0*/  SHF.L.U32 R16, R16, R5, RZ ;  /* 0x0000000510107219 */ /* 0x000fe400000006ff */
[----:B------:R-:W-:-:S07]  /*3ab0*/  PRMT R13, R2, 0x7610, R13 ;  /* 0x00007610020d7816 */ /* 0x000fce000000000d */
.L_x_223:
[----:B------:R-:W-:-:S03]  /*3ac0*/  UMOV UR4, 0xffffffff ;  /* 0xffffffff00047882 */ /* 0x000fc60000000000 */
[----:B-1----:R-:W-:Y:S05]  /*3ad0*/  BRA.DIV UR4, `(.L_x_217) ;  /* 0x0000002e042c7947 */ /* 0x002fea000b800000 */
[----:B------:R0:W1:Y:S02]  /*3ae0*/  SHFL.IDX PT, R15, R11, R22, 0x1f ;  /* 0x00001f160b0f7589 */ /* 0x00006400000e0000 */
.L_x_240:
        /* <DEDUP_REMOVED lines=11> */
.L_x_222:
        /* <DEDUP_REMOVED lines=14> */
[----:B------:R-:W-:Y:S01]  /*3c80*/  IMAD.MOV.U32 R34, RZ, RZ, R15 ;  /* 0x000000ffff227224 */ /* 0x000fe200078e000f */
[----:B--2---:R-:W1:Y:S02]  /*3c90*/  F2F.BF16.F16 R36, R2 ;  /* 0x0000000200247304 */ /* 0x004e640000102000 */
[----:B-1----:R-:W-:-:S07]  /*3ca0*/  HADD2.BF16_V2 R36, R39.H0_H0, R36.H0_H0 ;  /* 0x2000002427247230 */ /* 0x002fce0000200800 */
.L_x_219:
        /* <DEDUP_REMOVED lines=11> */
[----:B------:R-:W-:Y:S02]  /*3d60*/  LOP3.LUT R37, R39, R16, RZ, 0x30, !PT ;  /* 0x0000001027257212 */ /* 0x000fe400078e30ff */
[----:B------:R-:W-:Y:S01]  /*3d70*/  POPC R39, R39 ;  /* 0x0000002700277309 */ /* 0x000fe20000000000 */
[----:B------:R-:W-:Y:S02]  /*3d80*/  SEL R2, RZ, 0x1, P0 ;  /* 0x00000001ff027807 */ /* 0x000fe40000000000 */
[----:B------:R-:W-:Y:S02]  /*3d90*/  PRMT R40, R36, 0x7610, R40 ;  /* 0x0000761024287816 */ /* 0x000fe40000000028 */
[----:B------:R-:W-:-:S03]  /*3da0*/  PRMT R38, R2, 0x7610, R38 ;  /* 0x0000761002267816 */ /* 0x000fc60000000026 */
[----:B------:R-:W1:Y:S02]  /*3db0*/  POPC R37, R37 ;  /* 0x0000002500257309 */ /* 0x000e640000000000 */
[C---:B-1----:R-:W-:Y:S02]  /*3dc0*/  IMAD.IADD R3, R18.reuse, 0x1, R37 ;  /* 0x0000000112037824 */ /* 0x042fe400078e0225 */
[----:B------:R-:W-:-:S03]  /*3dd0*/  IMAD.IADD R18, R18, 0x1, R39 ;  /* 0x0000000112127824 */ /* 0x000fc600078e0227 */
[----:B------:R-:W-:Y:S01]  /*3de0*/  ISETP.GT.OR P0, PT, R3, 0x1f, P0 ;  /* 0x0000001f0300780c */ /* 0x000fe20000704670 */
[----:B------:R-:W-:-:S05]  /*3df0*/  IMAD.IADD R3, R10, 0x1, R3 ;  /* 0x000000010a037824 */ /* 0x000fca00078e0203 */
[C---:B------:R-:W-:Y:S02]  /*3e00*/  LEA R2, R3.reuse, UR8, 0x1 ;  /* 0x0000000803027c11 */ /* 0x040fe4000f8e08ff */
[----:B------:R-:W-:-:S05]  /*3e10*/  LEA R3, R3, UR6, 0x2 ;  /* 0x0000000603037c11 */ /* 0x000fca000f8e10ff */
        /* <DEDUP_REMOVED lines=229> */
.L_x_221:
[----:B------:R-:W-:-:S13]  /*4c70*/  ISETP.NE.AND P0, PT, R37, RZ, PT ;  /* 0x000000ff2500720c */ /* 0x000fda0003f05270 */
[----:B------:R1:W-:Y:S04]  /*4c80*/  @P0 STS.U16 [R2+-0x40], R36 ;  /* 0xffffc02402000388 */ /* 0x0003e80000000400 */
[----:B------:R1:W-:Y:S01]  /*4c90*/  @P0 STS [R3+-0x80], R34 ;  /* 0xffff802203000388 */ /* 0x0003e20000000800 */
[----:B------:R-:W-:Y:S01]  /*4ca0*/  NOP ;  /* 0x0000000000007918 */ /* 0x000fe20000000000 */
.L_x_220:
        /* <DEDUP_REMOVED lines=8> */
.L_x_218:
[----:B0-----:R-:W-:Y:S01]  /*4d30*/  VIADD R22, R22, 0x1 ;  /* 0x0000000116167836 */ /* 0x001fe20000000000 */
[----:B------:R-:W-:-:S04]  /*4d40*/  ULDC UR4, c[0x0][0x248] ;  /* 0x0000920000047ab9 */ /* 0x000fc80000000800 */
[----:B------:R-:W-:-:S13]  /*4d50*/  ISETP.GE.AND P0, PT, R22, UR4, PT ;  /* 0x0000000416007c0c */ /* 0x000fda000bf06270 */
[----:B------:R-:W-:Y:S05]  /*4d60*/  @!P0 BRA `(.L_x_223) ;  /* 0xffffffec00548947 */ /* 0x000fea000383ffff */
[----:B------:R-:W-:Y:S05]  /*4d70*/  BSYNC B0 ;  /* 0x0000000000007941 */ /* 0x000fea0003800000 */
.L_x_216:
        /* <DEDUP_REMOVED lines=25> */
[----:B------:R-:W1:Y:S02]  /*4f10*/  SHFL.BFLY PT, R7, R7, 0x2, 0x1f ;  /* 0x0c401f0007077f89 */ /* 0x000e6400000e0000 */
[----:B-1----:R-:W-:-:S05]  /*4f20*/  PRMT R15, R7, 0x7610, R15 ;  /* 0x00007610070f7816 */ /* 0x002fca000000000f */
        /* <DEDUP_REMOVED lines=227> */
.L_x_282:
        /* <DEDUP_REMOVED lines=9> */
.L_x_285:
[----:B------:R-:W-:-:S03]  /*5df0*/  UMOV UR4, 0xffffffff ;  /* 0xffffffff00047882 */ /* 0x000fc60000000000 */
[----:B------:R-:W-:Y:S05]  /*5e00*/  BRA.DIV UR4, `(.L_x_227) ;  /* 0x0000002204d47947 */ /* 0x000fea000b800000 */
.L_x_224:
        /* <DEDUP_REMOVED lines=16> */
[----:B------:R-:W-:Y:S01]  /*5f10*/  CS2R R8, SRZ ;  /* 0x0000000000087805 */ /* 0x000fe2000001ff00 */
[----:B------:R-:W-:Y:S02]  /*5f20*/  IMAD.MOV.U32 R0, RZ, RZ, 0x1e3ce508 ;  /* 0x1e3ce508ff007424 */ /* 0x000fe400078e00ff */
[----:B------:R-:W-:Y:S02]  /*5f30*/  @!P2 IMAD.MOV.U32 R9, RZ, RZ, R20 ;  /* 0x000000ffff09a224 */ /* 0x000fe400078e0014 */
[----:B------:R-:W-:Y:S01]  /*5f40*/  ISETP.NE.AND P1, PT, RZ, UR4, PT ;  /* 0x00000004ff007c0c */ /* 0x000fe2000bf25270 */
[----:B--2---:R-:W-:-:S12]  /*5f50*/  @!P2 IMAD.U32 R8, R6, 0x10000, RZ ;  /* 0x000100000608a824 */ /* 0x004fd800078e00ff */
        /* <DEDUP_REMOVED lines=12> */
.L_x_294:
[----:B-1----:R-:W-:-:S04]  /*6020*/  FADD.FTZ R4, R11, R4 ;  /* 0x000000040b047221 */ /* 0x002fc80000010000 */
[----:B------:R-:W-:-:S07]  /*6030*/  FADD.FTZ R0, R4, 9.999999682655225389e-21 ;  /* 0x1e3ce50804007421 */ /* 0x000fce0000010000 */
.L_x_228:
[----:B------:R-:W-:Y:S04]  /*6040*/  BSSY B0, `(.L_x_230) ;  /* 0x000001e000007945 */ /* 0x000fe80003800000 */
[----:B------:R-:W-:Y:S05]  /*6050*/  @P2 BRA `(.L_x_231) ;  /* 0x0000000000702947 */ /* 0x000fea0003800000 */
[----:B------:R-:W1:Y:S01]  /*6060*/  S2UR UR4, SR_CTAID.X ;  /* 0x00000000000479c3 */ /* 0x000e620000002500 */
[----:B------:R-:W-:Y:S01]  /*6070*/  IMAD.MOV.U32 R2, RZ, RZ, -0x10000000 ;  /* 0xf0000000ff027424 */ /* 0x000fe200078e00ff */
[----:B------:R-:W-:Y:S01]  /*6080*/  ULDC.64 UR10, c[0x0][0x260] ;  /* 0x00009800000a7ab9 */ /* 0x000fe20000000a00 */
[----:B------:R-:W-:Y:S01]  /*6090*/  IMAD.MOV.U32 R3, RZ, RZ, 0x380fffff ;  /* 0x380fffffff037424 */ /* 0x000fe200078e00ff */
[----:B------:R-:W2:Y:S01]  /*60a0*/  F2F.F32.F64 R7, UR10 ;  /* 0x0000000a00077d10 */ /* 0x000ea20008301000 */
[----:B------:R-:W-:-:S03]  /*60b0*/  ULDC.64 UR14, c[0x0][0x218] ;  /* 0x00008600000e7ab9 */ /* 0x000fc60000000a00 */
[----:B0-----:R-:W0:Y:S01]  /*60c0*/  LDC R11, c[0x0][0x254] ;  /* 0x00009500ff0b7b82 */ /* 0x001e220000000800 */
[----:B------:R-:W-:Y:S01]  /*60d0*/  DSETP.LEU.AND P0, PT, R2, |UR10|, PT ;  /* 0x4000000a02007e2a */ /* 0x000fe2000bf0b000 */
[----:B------:R-:W-:Y:S01]  /*60e0*/  ULDC.64 UR10, c[0x0][0x220] ;  /* 0x00008800000a7ab9 */ /* 0x000fe20000000a00 */
[----:B------:R-:W-:Y:S01]  /*60f0*/  IMAD.MOV.U32 R2, RZ, RZ, R5 ;  /* 0x000000ffff027224 */ /* 0x000fe200078e0005 */
[----:B------:R-:W3:Y:S01]  /*6100*/  @P1 MUFU.RCP R0, R0 ;  /* 0x0000000000001308 */ /* 0x000ee20000001000 */
[----:B------:R-:W-:-:S10]  /*6110*/  IMAD.MOV.U32 R3, RZ, RZ, RZ ;  /* 0x000000ffff037224 */ /* 0x000fd400078e00ff */
[----:B--2---:R-:W-:Y:S01]  /*6120*/  @!P0 FMUL R7, R7, 1.175494350822287508e-38 ;  /* 0x0080000007078820 */ /* 0x004fe20000400000 */
[----:B-1----:R-:W-:Y:S02]  /*6130*/  USHF.R.S32.HI UR9, URZ, 0x1f, UR4 ;  /* 0x0000001f3f097899 */ /* 0x002fe40008011404 */
[----:B------:R-:W-:-:S04]  /*6140*/  IMAD.WIDE.U32 R2, R12, UR4, R2 ;  /* 0x000000040c027c25 */ /* 0x000fc8000f8e0002 */
[----:B---3--:R-:W-:Y:S01]  /*6150*/  @P1 FMUL.FTZ R7, R7, R0 ;  /* 0x0000000007071220 */ /* 0x008fe20000410000 */
[----:B------:R-:W-:-:S03]  /*6160*/  IMAD R4, R12, UR9, RZ ;  /* 0x000000090c047c24 */ /* 0x000fc6000f8e02ff */
[----:B------:R-:W-:Y:S01]  /*6170*/  FMUL.FTZ R7, R7, R8 ;  /* 0x0000000807077220 */ /* 0x000fe20000410000 */
[----:B0-----:R-:W-:Y:S02]  /*6180*/  IMAD R5, R11, UR4, R4 ;  /* 0x000000040b057c24 */ /* 0x001fe4000f8e0204 */
        /* <DEDUP_REMOVED lines=9> */
.L_x_231:
[----:B------:R-:W-:Y:S05]  /*6220*/  BSYNC B0 ;  /* 0x0000000000007941 */ /* 0x000fea0003800000 */
.L_x_230:
[----:B------:R-:W-:Y:S01]  /*6230*/  PREEXIT ;  /* 0x000000000000782d */ /* 0x000fe20000000000 */
[----:B------:R-:W-:Y:S05]  /*6240*/  EXIT ;  /* 0x000000000000794d */ /* 0x000fea0003800000 */
.L_x_215:
        /* <DEDUP_REMOVED lines=9> */
[----:B------:R-:W-:Y:S02]  /*62e0*/  LOP3.LUT P0, R4, R2, 0x3, RZ, 0xc0, !PT ;  /* 0x0000000302047812 */ /* 0x000fe4000780c0ff */
[----:B------:R-:W-:-:S04]  /*62f0*/  I2FP.F32.S32 R2, R0 ;  /* 0x0000000000027245 */ /* 0x000fc80000201400 */
[----:B01----:R0:W1:Y:S07]  /*6300*/  MUFU.RCP R9, R2 ;  /* 0x0000000200097308 */ /* 0x00306e0000001000 */
[----:B------:R-:W-:Y:S05]  /*6310*/  @!P0 BRA `(.L_x_235) ;  /* 0x0000000000748947 */ /* 0x000fea0003800000 */
[----:B------:R-:W2:Y:S01]  /*6320*/  LDC R7, c[0x0][0x254] ;  /* 0x00009500ff077b82 */ /* 0x000ea20000000800 */
[----:B0-----:R-:W-:Y:S01]  /*6330*/  LOP3.LUT R2, R19, 0x1f, RZ, 0xc0, !PT ;  /* 0x0000001f13027812 */ /* 0x001fe200078ec0ff */
[----:B------:R-:W-:Y:S01]  /*6340*/  IMAD.MOV.U32 R3, RZ, RZ, RZ ;  /* 0x000000ffff037224 */ /* 0x000fe200078e00ff */
[----:B------:R-:W-:Y:S01]  /*6350*/  ULDC.64 UR8, c[0x0][0x218] ;  /* 0x0000860000087ab9 */ /* 0x000fe20000000a00 */
[C---:B------:R-:W-:Y:S01]  /*6360*/  IMAD R6, R0.reuse, UR4, RZ ;  /* 0x0000000400067c24 */ /* 0x040fe2000f8e02ff */
[----:B------:R-:W-:Y:S01]  /*6370*/  ULDC.64 UR10, c[0x0][0x220] ;  /* 0x00008800000a7ab9 */ /* 0x000fe20000000a00 */
[----:B------:R-:W-:-:S04]  /*6380*/  IMAD.WIDE.U32 R2, R0, UR7, R2 ;  /* 0x0000000700027c25 */ /* 0x000fc8000f8e0002 */
[----:B------:R-:W-:-:S05]  /*6390*/  IMAD.SHL.U32 R8, R2, 0x4, RZ ;  /* 0x0000000402087824 */ /* 0x000fca00078e00ff */
[C---:B------:R-:W-:Y:S02]  /*63a0*/  IADD3 R10, P0, R8.reuse, UR8, RZ ;  /* 0x00000008080a7c10 */ /* 0x040fe4000ff1e0ff */
[----:B------:R-:W-:Y:S01]  /*63b0*/  IADD3 R8, P2, R8, UR10, RZ ;  /* 0x0000000a08087c10 */ /* 0x000fe2000ff5e0ff */
[----:B--2---:R-:W-:-:S04]  /*63c0*/  IMAD R7, R7, UR7, R6 ;  /* 0x0000000707077c24 */ /* 0x004fc8000f8e0206 */
[----:B------:R-:W-:-:S05]  /*63d0*/  IMAD.IADD R3, R7, 0x1, R3 ;  /* 0x0000000107037824 */ /* 0x000fca00078e0203 */
[----:B------:R-:W-:-:S04]  /*63e0*/  SHF.L.U64.HI R2, R2, 0x2, R3 ;  /* 0x0000000202027819 */ /* 0x000fc80000010203 */
[C---:B------:R-:W-:Y:S02]  /*63f0*/  IADD3.X R13, R2.reuse, UR9, RZ, P0, !PT ;  /* 0x00000009020d7c10 */ /* 0x040fe400087fe4ff */
[----:B------:R-:W-:-:S07]  /*6400*/  IADD3.X R11, R2, UR11, RZ, P2, !PT ;  /* 0x0000000b020b7c10 */ /* 0x000fce00097fe4ff */
.L_x_236:
        /* <DEDUP_REMOVED lines=14> */
.L_x_235:
[----:B------:R-:W-:Y:S05]  /*64f0*/  BSYNC B1 ;  /* 0x0000000000017941 */ /* 0x000fea0003800000 */
.L_x_234:
[----:B------:R-:W-:Y:S05]  /*6500*/  @!P1 BRA `(.L_x_233) ;  /* 0x0000000000949947 */ /* 0x000fea0003800000 */
[----:B------:R-:W2:Y:S01]  /*6510*/  LDC R7, c[0x0][0x254] ;  /* 0x00009500ff077b82 */ /* 0x000ea20000000800 */
[----:B0-----:R-:W-:Y:S01]  /*6520*/  IMAD.MOV.U32 R2, RZ, RZ, R5 ;  /* 0x000000ffff027224 */ /* 0x001fe200078e0005 */
[----:B------:R-:W-:Y:S01]  /*6530*/  ULDC.64 UR8, c[0x0][0x220] ;  /* 0x0000880000087ab9 */ /* 0x000fe20000000a00 */
[----:B------:R-:W-:Y:S01]  /*6540*/  IMAD.MOV.U32 R3, RZ, RZ, RZ ;  /* 0x000000ffff037224 */ /* 0x000fe200078e00ff */
[----:B------:R-:W-:Y:S01]  /*6550*/  ULDC.64 UR10, c[0x0][0x218] ;  /* 0x00008600000a7ab9 */ /* 0x000fe20000000a00 */
[C---:B------:R-:W-:Y:S02]  /*6560*/  IMAD R4, R0.reuse, UR4, RZ ;  /* 0x0000000400047c24 */ /* 0x040fe4000f8e02ff */
        /* <DEDUP_REMOVED lines=9> */
.L_x_237:
[----:B--2---:R-:W-:Y:S02]  /*6600*/  IMAD.MOV.U32 R2, RZ, RZ, R8 ;  /* 0x000000ffff027224 */ /* 0x004fe400078e0008 */
[----:B------:R-:W-:Y:S02]  /*6610*/  IMAD.MOV.U32 R3, RZ, RZ, R17 ;  /* 0x000000ffff037224 */ /* 0x000fe400078e0011 */
[----:B------:R-:W-:Y:S01]  /*6620*/  IMAD.MOV.U32 R6, RZ, RZ, R4 ;  /* 0x000000ffff067224 */ /* 0x000fe200078e0004 */
[----:B------:R-:W-:Y:S01]  /*6630*/  IADD3 R8, P1, R2, 0x200, RZ ;  /* 0x0000020002087810 */ /* 0x000fe20007f3e0ff */
[----:B------:R-:W-:Y:S01]  /*6640*/  IMAD.MOV.U32 R7, RZ, RZ, R15 ;  /* 0x000000ffff077224 */ /* 0x000fe200078e000f */
[----:B------:R0:W-:Y:S01]  /*6650*/  STG.E desc[UR12][R2.64+-0x100], R5 ;  /* 0xffff000502007986 */ /* 0x0001e2000c10190c */
[C---:B------:R-:W-:Y:S01]  /*6660*/  VIADD R15, R5.reuse, 0x20 ;  /* 0x00000020050f7836 */ /* 0x040fe20000000000 */
        /* <DEDUP_REMOVED lines=15> */
.L_x_233:
[----:B------:R-:W-:Y:S05]  /*6760*/  BSYNC B0 ;  /* 0x0000000000007941 */ /* 0x000fea0003800000 */
.L_x_232:
[----:B------:R-:W-:Y:S01]  /*6770*/  PREEXIT ;  /* 0x000000000000782d */ /* 0x000fe20000000000 */
[----:B------:R-:W-:Y:S05]  /*6780*/  EXIT ;  /* 0x000000000000794d */ /* 0x000fea0003800000 */
.L_x_217:
[----:B------:R-:W-:Y:S01]  /*6790*/  BSSY B1, `(.L_x_238) ;  /* 0x0000006000017945 */ /* 0x000fe20003800000 */
[----:B------:R-:W-:Y:S02]  /*67a0*/  IMAD.MOV.U32 R15, RZ, RZ, 0x1f ;  /* 0x0000001fff0f7424 */ /* 0x000fe400078e00ff */
[----:B------:R-:W-:-:S07]  /*67b0*/  IMAD.MOV.U32 R2, RZ, RZ, -0x1 ;  /* 0xffffffffff027424 */ /* 0x000fce00078e00ff */
[----:B------:R-:W-:Y:S05]  /*67c0*/  WARPSYNC.COLLECTIVE R2, `(.L_x_239) ;  /* 0x0000000002087348 */ /* 0x000fea0003c00000 */
[----:B------:R0:W1:Y:S02]  /*67d0*/  SHFL.IDX P0, R15, R11, R22, R15 ;  /* 0x000000160b0f7389 */ /* 0x000064000000000f */
[----:B01----:R-:W-:Y:S01]  /*67e0*/  ENDCOLLECTIVE ;  /* 0x000000000000791b */ /* 0x003fe20003800000 */
.L_x_239:
[----:B------:R-:W-:Y:S05]  /*67f0*/  BSYNC B1 ;  /* 0x0000000000017941 */ /* 0x000fea0003800000 */
.L_x_238:
[----:B------:R-:W-:Y:S05]  /*6800*/  BRA `(.L_x_240) ;  /* 0xffffffd000b87947 */ /* 0x000fea000383ffff */
.L_x_225:
[----:B------:R-:W-:Y:S01]  /*6810*/  BSSY B0, `(.L_x_241) ;  /* 0x0000007000007945 */ /* 0x000fe20003800000 */
[----:B------:R-:W-:Y:S02]  /*6820*/  IMAD.MOV.U32 R0, RZ, RZ, 0x1 ;  /* 0x00000001ff007424 */ /* 0x000fe400078e00ff */
[----:B-1----:R-:W-:Y:S02]  /*6830*/  IMAD.MOV.U32 R3, RZ, RZ, 0x1f ;  /* 0x0000001fff037424 */ /* 0x002fe400078e00ff */
[----:B------:R-:W-:-:S07]  /*6840*/  IMAD.MOV.U32 R2, RZ, RZ, -0x1 ;  /* 0xffffffffff027424 */ /* 0x000fce00078e00ff */
[----:B------:R-:W-:Y:S05]  /*6850*/  WARPSYNC.COLLECTIVE R2, `(.L_x_242) ;  /* 0x0000000002087348 */ /* 0x000fea0003c00000 */
[----:B------:R0:W1:Y:S02]  /*6860*/  SHFL.BFLY P0, R4, R7, R0, R3 ;  /* 0x0c00000007047389 */ /* 0x0000640000000003 */
[----:B01----:R-:W-:Y:S01]  /*6870*/  ENDCOLLECTIVE ;  /* 0x000000000000791b */ /* 0x003fe20003800000 */
.L_x_242:
[----:B------:R-:W-:Y:S05]  /*6880*/  BSYNC B0 ;  /* 0x0000000000007941 */ /* 0x000fea0003800000 */
.L_x_241:
        /* <DEDUP_REMOVED lines=9> */
.L_x_243:
        /* <DEDUP_REMOVED lines=13> */
.L_x_244:
[----:B------:R-:W-:Y:S02]  /*69f0*/  IMAD.MOV.U32 R7, RZ, RZ, R11 ;  /* 0x000000ffff077224 */ /* 0x000fe400078e000b */
[----:B------:R-:W-:-:S07]  /*6a00*/  IMAD.MOV.U32 R15, RZ, RZ, R4 ;  /* 0x000000ffff0f7224 */ /* 0x000fce00078e0004 */
[----:B------:R-:W-:Y:S05]  /*6a10*/  WARPSYNC.COLLECTIVE R2, `(.L_x_245) ;  /* 0x0000000002087348 */ /* 0x000fea0003c00000 */
[----:B------:R0:W1:Y:S02]  /*6a20*/  SHFL.BFLY P0, R4, R7, R0, R3 ;  /* 0x0c00000007047389 */ /* 0x0000640000000003 */
[----:B01----:R-:W-:Y:S01]  /*6a30*/  ENDCOLLECTIVE ;  /* 0x000000000000791b */ /* 0x003fe20003800000 */
.L_x_245:
        /* <DEDUP_REMOVED lines=15> */
.L_x_246:
[----:B------:R-:W-:Y:S02]  /*6b30*/  IMAD.MOV.U32 R7, RZ, RZ, R15 ;  /* 0x000000ffff077224 */ /* 0x000fe400078e000f */
[----:B------:R-:W-:-:S07]  /*6b40*/  IMAD.MOV.U32 R11, RZ, RZ, R4 ;  /* 0x000000ffff0b7224 */ /* 0x000fce00078e0004 */
[----:B------:R-:W-:Y:S05]  /*6b50*/  WARPSYNC.COLLECTIVE R2, `(.L_x_247) ;  /* 0x0000000002087348 */ /* 0x000fea0003c00000 */
[----:B------:R0:W1:Y:S02]  /*6b60*/  SHFL.BFLY P0, R4, R7, R0, R3 ;  /* 0x0c00000007047389 */ /* 0x0000640000000003 */
[----:B01----:R-:W-:Y:S01]  /*6b70*/  ENDCOLLECTIVE ;  /* 0x000000000000791b */ /* 0x003fe20003800000 */
.L_x_247:
        /* <DEDUP_REMOVED lines=13> */
.L_x_248:
[----:B------:R-:W-:Y:S02]  /*6c50*/  IMAD.MOV.U32 R7, RZ, RZ, R11 ;  /* 0x000000ffff077224 */ /* 0x000fe400078e000b */
[----:B------:R-:W-:-:S07]  /*6c60*/  IMAD.MOV.U32 R15, RZ, RZ, R4 ;  /* 0x000000ffff0f7224 */ /* 0x000fce00078e0004 */
[----:B------:R-:W-:Y:S05]  /*6c70*/  WARPSYNC.COLLECTIVE R2, `(.L_x_249) ;  /* 0x0000000002087348 */ /* 0x000fea0003c00000 */
[----:B------:R0:W1:Y:S02]  /*6c80*/  SHFL.BFLY P0, R4, R7, R0, R3 ;  /* 0x0c00000007047389 */ /* 0x0000640000000003 */
[----:B01----:R-:W-:Y:S01]  /*6c90*/  ENDCOLLECTIVE ;  /* 0x000000000000791b */ /* 0x003fe20003800000 */
.L_x_249:
[----:B------:R-:W-:Y:S01]  /*6ca0*/  HSETP2.BF16_V2.GT.AND P6, PT, R14.H0_H0, R15.H0_H0, PT ;  /* 0x2000000f0e007234 */ /* 0x000fe20003fc4802 */
[----:B------:R-:W-:Y:S02]  /*6cb0*/  IMAD.MOV.U32 R0, RZ, RZ, 0x2 ;  /* 0x00000002ff007424 */ /* 0x000fe400078e00ff */
[----:B------:R-:W-:-:S10]  /*6cc0*/  IMAD.MOV.U32 R6, RZ, RZ, R4 ;  /* 0x000000ffff067224 */ /* 0x000fd400078e0004 */
        /* <DEDUP_REMOVED lines=13> */
.L_x_250:
[----:B------:R-:W-:Y:S02]  /*6da0*/  IMAD.MOV.U32 R7, RZ, RZ, R11 ;  /* 0x000000ffff077224 */ /* 0x000fe400078e000b */
[----:B------:R-:W-:-:S07]  /*6db0*/  IMAD.MOV.U32 R15, RZ, RZ, R4 ;  /* 0x000000ffff0f7224 */ /* 0x000fce00078e0004 */
[----:B------:R-:W-:Y:S05]  /*6dc0*/  WARPSYNC.COLLECTIVE R2, `(.L_x_251) ;  /* 0x0000000002087348 */ /* 0x000fea0003c00000 */
[----:B------:R0:W1:Y:S02]  /*6dd0*/  SHFL.BFLY P0, R4, R7, R0, R3 ;  /* 0x0c00000007047389 */ /* 0x0000640000000003 */
[----:B01----:R-:W-:Y:S01]  /*6de0*/  ENDCOLLECTIVE ;  /* 0x000000000000791b */ /* 0x003fe20003800000 */
.L_x_251:
[----:B------:R-:W-:Y:S01]  /*6df0*/  HSETP2.BF16_V2.GT.AND P5, PT, R14.H0_H0, R15.H0_H0, PT ;  /* 0x2000000f0e007234 */ /* 0x000fe20003fa4802 */
[----:B------:R-:W-:Y:S02]  /*6e00*/  IMAD.MOV.U32 R0, RZ, RZ, 0x1 ;  /* 0x00000001ff007424 */ /* 0x000fe400078e00ff */
[----:B------:R-:W-:-:S10]  /*6e10*/  IMAD.MOV.U32 R6, RZ, RZ, R4 ;  /* 0x000000ffff067224 */ /* 0x000fd400078e0004 */
        /* <DEDUP_REMOVED lines=11> */
.L_x_252:
[----:B------:R-:W-:Y:S02]  /*6ed0*/  IMAD.MOV.U32 R7, RZ, RZ, R11 ;  /* 0x000000ffff077224 */ /* 0x000fe400078e000b */
[----:B------:R-:W-:-:S07]  /*6ee0*/  IMAD.MOV.U32 R15, RZ, RZ, R4 ;  /* 0x000000ffff0f7224 */ /* 0x000fce00078e0004 */
[----:B------:R-:W-:Y:S05]  /*6ef0*/  WARPSYNC.COLLECTIVE R2, `(.L_x_253) ;  /* 0x0000000002087348 */ /* 0x000fea0003c00000 */
[----:B------:R0:W1:Y:S02]  /*6f00*/  SHFL.BFLY P0, R4, R7, R0, R3 ;  /* 0x0c00000007047389 */ /* 0x0000640000000003 */
[----:B01----:R-:W-:Y:S01]  /*6f10*/  ENDCOLLECTIVE ;  /* 0x000000000000791b */ /* 0x003fe20003800000 */
.L_x_253:
[----:B------:R-:W-:Y:S01]  /*6f20*/  HSETP2.BF16_V2.GT.AND P5, PT, R14.H0_H0, R15.H0_H0, PT ;  /* 0x2000000f0e007234 */ /* 0x000fe20003fa4802 */
[----:B------:R-:W-:-:S12]  /*6f30*/  IMAD.MOV.U32 R0, RZ, RZ, 0x8 ;  /* 0x00000008ff007424 */ /* 0x000fd800078e00ff */
[----:B------:R-:W-:Y:S01]  /*6f40*/  @!P5 HSETP2.BF16_V2.NEU.AND P6, PT, R14.H0_H0, R15.H0_H0, PT ;  /* 0x2000000f0e00d234 */ /* 0x000fe20003fcd802 */
[----:B------:R-:W-:Y:S01]  /*6f50*/  IMAD.MOV.U32 R6, RZ, RZ, R4 ;  /* 0x000000ffff067224 */ /* 0x000fe200078e0004 */
[----:B------:R-:W-:-:S04]  /*6f60*/  PLOP3.LUT P0, PT, PT, PT, PT, 0x80, 0x0 ;  /* 0x000000000000781c */ /* 0x000fc80003f0f070 */
        /* <DEDUP_REMOVED lines=10> */
.L_x_254:
[----:B------:R-:W-:Y:S02]  /*7010*/  IMAD.MOV.U32 R7, RZ, RZ, R11 ;  /* 0x000000ffff077224 */ /* 0x000fe400078e000b */
[----:B------:R-:W-:-:S07]  /*7020*/  IMAD.MOV.U32 R15, RZ, RZ, R4 ;  /* 0x000000ffff0f7224 */ /* 0x000fce00078e0004 */
[----:B------:R-:W-:Y:S05]  /*7030*/  WARPSYNC.COLLECTIVE R2, `(.L_x_255) ;  /* 0x0000000002087348 */ /* 0x000fea0003c00000 */
[----:B------:R0:W1:Y:S02]  /*7040*/  SHFL.BFLY P0, R4, R7, R0, R3 ;  /* 0x0c00000007047389 */ /* 0x0000640000000003 */
[----:B01----:R-:W-:Y:S01]  /*7050*/  ENDCOLLECTIVE ;  /* 0x000000000000791b */ /* 0x003fe20003800000 */
.L_x_255:
[----:B------:R-:W-:Y:S01]  /*7060*/  HSETP2.BF16_V2.GT.AND P6, PT, R14.H0_H0, R15.H0_H0, PT ;  /* 0x2000000f0e007234 */ /* 0x000fe20003fc4802 */
[----:B------:R-:W-:-:S12]  /*7070*/  IMAD.MOV.U32 R0, RZ, RZ, 0x4 ;  /* 0x00000004ff007424 */ /* 0x000fd800078e00ff */
[----:B------:R-:W-:Y:S01]  /*7080*/  @!P6 HSETP2.BF16_V2.NEU.AND P5, PT, R14.H0_H0, R15.H0_H0, PT ;  /* 0x2000000f0e00e234 */ /* 0x000fe20003fad802 */
[----:B------:R-:W-:Y:S01]  /*7090*/  IMAD.MOV.U32 R6, RZ, RZ, R4 ;  /* 0x000000ffff067224 */ /* 0x000fe200078e0004 */
[----:B------:R-:W-:-:S04]  /*70a0*/  PLOP3.LUT P0, PT, PT, PT, PT, 0x80, 0x0 ;  /* 0x000000000000781c */ /* 0x000fc80003f0f070 */
        /* <DEDUP_REMOVED lines=9> */
.L_x_256:
[----:B------:R-:W-:Y:S02]  /*7140*/  IMAD.MOV.U32 R7, RZ, RZ, R11 ;  /* 0x000000ffff077224 */ /* 0x000fe400078e000b */
[----:B------:R-:W-:-:S07]  /*7150*/  IMAD.MOV.U32 R15, RZ, RZ, R4 ;  /* 0x000000ffff0f7224 */ /* 0x000fce00078e0004 */
[----:B------:R-:W-:Y:S05]  /*7160*/  WARPSYNC.COLLECTIVE R2, `(.L_x_257) ;  /* 0x0000000002087348 */ /* 0x000fea0003c00000 */
[----:B------:R0:W1:Y:S02]  /*7170*/  SHFL.BFLY P0, R4, R7, R0, R3 ;  /* 0x0c00000007047389 */ /* 0x0000640000000003 */
[----:B01----:R-:W-:Y:S01]  /*7180*/  ENDCOLLECTIVE ;  /* 0x000000000000791b */ /* 0x003fe20003800000 */
.L_x_257:
        /* <DEDUP_REMOVED lines=14> */
.L_x_258:
[----:B------:R-:W-:Y:S02]  /*7270*/  IMAD.MOV.U32 R7, RZ, RZ, R11 ;  /* 0x000000ffff077224 */ /* 0x000fe400078e000b */
[----:B------:R-:W-:-:S07]  /*7280*/  IMAD.MOV.U32 R15, RZ, RZ, R4 ;  /* 0x000000ffff0f7224 */ /* 0x000fce00078e0004 */
[----:B------:R-:W-:Y:S05]  /*7290*/  WARPSYNC.COLLECTIVE R2, `(.L_x_259) ;  /* 0x0000000002087348 */ /* 0x000fea0003c00000 */
[----:B------:R0:W1:Y:S02]  /*72a0*/  SHFL.BFLY P0, R4, R7, R0, R3 ;  /* 0x0c00000007047389 */ /* 0x0000640000000003 */
[----:B01----:R-:W-:Y:S01]  /*72b0*/  ENDCOLLECTIVE ;  /* 0x000000000000791b */ /* 0x003fe20003800000 */
.L_x_259:
        /* <DEDUP_REMOVED lines=14> */
.L_x_260:
[----:B------:R-:W-:Y:S02]  /*73a0*/  IMAD.MOV.U32 R7, RZ, RZ, R11 ;  /* 0x000000ffff077224 */ /* 0x000fe400078e000b */
[----:B------:R-:W-:-:S07]  /*73b0*/  IMAD.MOV.U32 R15, RZ, RZ, R4 ;  /* 0x000000ffff0f7224 */ /* 0x000fce00078e0004 */
[----:B------:R-:W-:Y:S05]  /*73c0*/  WARPSYNC.COLLECTIVE R2, `(.L_x_261) ;  /* 0x0000000002087348 */ /* 0x000fea0003c00000 */
[----:B------:R0:W1:Y:S02]  /*73d0*/  SHFL.BFLY P0, R4, R7, R0, R3 ;  /* 0x0c00000007047389 */ /* 0x0000640000000003 */
[----:B01----:R-:W-:Y:S01]  /*73e0*/  ENDCOLLECTIVE ;  /* 0x000000000000791b */ /* 0x003fe20003800000 */
.L_x_261:
        /* <DEDUP_REMOVED lines=14> */
.L_x_262:
[----:B------:R-:W-:Y:S02]  /*74d0*/  IMAD.MOV.U32 R7, RZ, RZ, R11 ;  /* 0x000000ffff077224 */ /* 0x000fe400078e000b */
[----:B------:R-:W-:-:S07]  /*74e0*/  IMAD.MOV.U32 R15, RZ, RZ, R4 ;  /* 0x000000ffff0f7224 */ /* 0x000fce00078e0004 */
[----:B------:R-:W-:Y:S05]  /*74f0*/  WARPSYNC.COLLECTIVE R2, `(.L_x_263) ;  /* 0x0000000002087348 */ /* 0x000fea0003c00000 */
[----:B------:R0:W1:Y:S02]  /*7500*/  SHFL.BFLY P0, R4, R7, R0, R3 ;  /* 0x0c00000007047389 */ /* 0x0000640000000003 */
[----:B01----:R-:W-:Y:S01]  /*7510*/  ENDCOLLECTIVE ;  /* 0x000000000000791b */ /* 0x003fe20003800000 */
.L_x_263:
[----:B------:R-:W-:Y:S01]  /*7520*/  HSETP2.BF16_V2.GT.AND P2, PT, R14.H0_H0, R15.H0_H0, PT ;  /* 0x2000000f0e007234 */ /* 0x000fe20003f44802 */
[----:B------:R-:W-:-:S12]  /*7530*/  IMAD.MOV.U32 R0, RZ, RZ, 0x8 ;  /* 0x00000008ff007424 */ /* 0x000fd800078e00ff */
[----:B------:R-:W-:Y:S01]  /*7540*/  @!P2 HSETP2.BF16_V2.NEU.AND P1, PT, R14.H0_H0, R15.H0_H0, PT ;  /* 0x2000000f0e00a234 */ /* 0x000fe20003f2d802 */
[----:B------:R-:W-:Y:S01]  /*7550*/  IMAD.MOV.U32 R6, RZ, RZ, R4 ;  /* 0x000000ffff067224 */ /* 0x000fe200078e0004 */
[----:B------:R-:W-:-:S04]  /*7560*/  PLOP3.LUT P0, PT, PT, PT, PT, 0x80, 0x0 ;  /* 0x000000000000781c */ /* 0x000fc80003f0f070 */
        /* <DEDUP_REMOVED lines=9> */
.L_x_264:
[----:B------:R-:W-:Y:S02]  /*7600*/  IMAD.MOV.U32 R7, RZ, RZ, R11 ;  /* 0x000000ffff077224 */ /* 0x000fe400078e000b */
[----:B------:R-:W-:-:S07]  /*7610*/  IMAD.MOV.U32 R15, RZ, RZ, R4 ;  /* 0x000000ffff0f7224 */ /* 0x000fce00078e0004 */
[----:B------:R-:W-:Y:S05]  /*7620*/  WARPSYNC.COLLECTIVE R2, `(.L_x_265) ;  /* 0x0000000002087348 */ /* 0x000fea0003c00000 */
[----:B------:R0:W1:Y:S02]  /*7630*/  SHFL.BFLY P0, R4, R7, R0, R3 ;  /* 0x0c00000007047389 */ /* 0x0000640000000003 */
[----:B01----:R-:W-:Y:S01]  /*7640*/  ENDCOLLECTIVE ;  /* 0x000000000000791b */ /* 0x003fe20003800000 */
.L_x_265:
        /* <DEDUP_REMOVED lines=14> */
.L_x_266:
[----:B------:R-:W-:Y:S02]  /*7730*/  IMAD.MOV.U32 R7, RZ, RZ, R11 ;  /* 0x000000ffff077224 */ /* 0x000fe400078e000b */
[----:B------:R-:W-:-:S07]  /*7740*/  IMAD.MOV.U32 R15, RZ, RZ, R4 ;  /* 0x000000ffff0f7224 */ /* 0x000fce00078e0004 */
[----:B------:R-:W-:Y:S05]  /*7750*/  WARPSYNC.COLLECTIVE R2, `(.L_x_267) ;  /* 0x0000000002087348 */ /* 0x000fea0003c00000 */
[----:B------:R0:W1:Y:S02]  /*7760*/  SHFL.BFLY P0, R4, R7, R0, R3 ;  /* 0x0c00000007047389 */ /* 0x0000640000000003 */
[----:B01----:R-:W-:Y:S01]  /*7770*/  ENDCOLLECTIVE ;  /* 0x000000000000791b */ /* 0x003fe20003800000 */
.L_x_267:
        /* <DEDUP_REMOVED lines=14> */
.L_x_268:
[----:B------:R-:W-:Y:S02]  /*7860*/  IMAD.MOV.U32 R7, RZ, RZ, R11 ;  /* 0x000000ffff077224 */ /* 0x000fe400078e000b */
[----:B------:R-:W-:-:S07]  /*7870*/  IMAD.MOV.U32 R15, RZ, RZ, R4 ;  /* 0x000000ffff0f7224 */ /* 0x000fce00078e0004 */
[----:B------:R-:W-:Y:S05]  /*7880*/  WARPSYNC.COLLECTIVE R2, `(.L_x_269) ;  /* 0x0000000002087348 */ /* 0x000fea0003c00000 */
[----:B------:R0:W1:Y:S02]  /*7890*/  SHFL.BFLY P0, R4, R7, R0, R3 ;  /* 0x0c00000007047389 */ /* 0x0000640000000003 */
[----:B01----:R-:W-:Y:S01]  /*78a0*/  ENDCOLLECTIVE ;  /* 0x000000000000791b */ /* 0x003fe20003800000 */
.L_x_269:
        /* <DEDUP_REMOVED lines=14> */
.L_x_270:
[----:B------:R-:W-:Y:S02]  /*7990*/  IMAD.MOV.U32 R7, RZ, RZ, R11 ;  /* 0x000000ffff077224 */ /* 0x000fe400078e000b */
[----:B------:R-:W-:-:S07]  /*79a0*/  IMAD.MOV.U32 R15, RZ, RZ, R4 ;  /* 0x000000ffff0f7224 */ /* 0x000fce00078e0004 */
[----:B------:R-:W-:Y:S05]  /*79b0*/  WARPSYNC.COLLECTIVE R2, `(.L_x_271) ;  /* 0x0000000002087348 */ /* 0x000fea0003c00000 */
[----:B------:R0:W1:Y:S02]  /*79c0*/  SHFL.BFLY P0, R4, R7, R0, R3 ;  /* 0x0c00000007047389 */ /* 0x0000640000000003 */
[----:B01----:R-:W-:Y:S01]  /*79d0*/  ENDCOLLECTIVE ;  /* 0x000000000000791b */ /* 0x003fe20003800000 */
.L_x_271:
[----:B------:R-:W-:-:S13]  /*79e0*/  HSETP2.BF16_V2.GT.AND P2, PT, R14.H0_H0, R15.H0_H0, PT ;  /* 0x2000000f0e007234 */ /* 0x000fda0003f44802 */
[----:B------:R-:W-:-:S05]  /*79f0*/  @!P2 HSETP2.BF16_V2.NEU.AND P1, PT, R14.H0_H0, R15.H0_H0, PT ;  /* 0x2000000f0e00a234 */ /* 0x000fca0003f2d802 */
[----:B------:R-:W-:Y:S02]  /*7a00*/  @!P2 ISETP.LT.AND P1, PT, R11, R4, !P1 ;  /* 0x000000040b00a20c */ /* 0x000fe40004f21270 */
[----:B------:R-:W-:Y:S02]  /*7a10*/  PLOP3.LUT P0, PT, PT, PT, PT, 0x80, 0x0 ;  /* 0x000000000000781c */ /* 0x000fe40003f0f070 */
        /* <DEDUP_REMOVED lines=11> */
[----:B------:R-:W-:-:S03]  /*7ad0*/  IMAD.MOV.U32 R0, RZ, RZ, 0x10 ;  /* 0x00000010ff007424 */ /* 0x000fc600078e00ff */
[----:B------:R-:W-:Y:S02]  /*7ae0*/  SEL R13, R14, R13, !P1 ;  /* 0x0000000d0e0d7207 */ /* 0x000fe40004800000 */
[----:B------:R-:W-:Y:S02]  /*7af0*/  SEL R11, R11, R20, !P1 ;  /* 0x000000140b0b7207 */ /* 0x000fe40004800000 */
[----:B------:R-:W-:-:S07]  /*7b00*/  PRMT R7, R13, 0x5410, R13 ;  /* 0x000054100d077816 */ /* 0x000fce000000000d */
[----:B------:R-:W-:Y:S05]  /*7b10*/  WARPSYNC.COLLECTIVE R2, `(.L_x_272) ;  /* 0x0000000002087348 */ /* 0x000fea0003c00000 */
[----:B------:R0:W1:Y:S02]  /*7b20*/  SHFL.BFLY P0, R4, R7, R0, R3 ;  /* 0x0c00000007047389 */ /* 0x0000640000000003 */
[----:B01----:R-:W-:Y:S01]  /*7b30*/  ENDCOLLECTIVE ;  /* 0x000000000000791b */ /* 0x003fe20003800000 */
.L_x_272:
[----:B------:R-:W-:Y:S02]  /*7b40*/  IMAD.MOV.U32 R7, RZ, RZ, R11 ;  /* 0x000000ffff077224 */ /* 0x000fe400078e000b */
[----:B------:R-:W-:-:S07]  /*7b50*/  IMAD.MOV.U32 R8, RZ, RZ, R4 ;  /* 0x000000ffff087224 */ /* 0x000fce00078e0004 */
[----:B------:R-:W-:Y:S05]  /*7b60*/  WARPSYNC.COLLECTIVE R2, `(.L_x_273) ;  /* 0x0000000002087348 */ /* 0x000fea0003c00000 */
[----:B------:R0:W1:Y:S02]  /*7b70*/  SHFL.BFLY P0, R4, R7, R0, R3 ;  /* 0x0c00000007047389 */ /* 0x0000640000000003 */
[----:B01----:R-:W-:Y:S01]  /*7b80*/  ENDCOLLECTIVE ;  /* 0x000000000000791b */ /* 0x003fe20003800000 */
.L_x_273:
        /* <DEDUP_REMOVED lines=15> */
.L_x_274:
[----:B------:R-:W-:Y:S02]  /*7c80*/  IMAD.MOV.U32 R7, RZ, RZ, R11 ;  /* 0x000000ffff077224 */ /* 0x000fe400078e000b */
[----:B------:R-:W-:-:S07]  /*7c90*/  IMAD.MOV.U32 R8, RZ, RZ, R4 ;  /* 0x000000ffff087224 */ /* 0x000fce00078e0004 */
[----:B------:R-:W-:Y:S05]  /*7ca0*/  WARPSYNC.COLLECTIVE R2, `(.L_x_275) ;  /* 0x0000000002087348 */ /* 0x000fea0003c00000 */
[----:B------:R0:W1:Y:S02]  /*7cb0*/  SHFL.BFLY P0, R4, R7, R0, R3 ;  /* 0x0c00000007047389 */ /* 0x0000640000000003 */
[----:B01----:R-:W-:Y:S01]  /*7cc0*/  ENDCOLLECTIVE ;  /* 0x000000000000791b */ /* 0x003fe20003800000 */
.L_x_275:
        /* <DEDUP_REMOVED lines=15> */
.L_x_276:
[----:B------:R-:W-:Y:S02]  /*7dc0*/  IMAD.MOV.U32 R7, RZ, RZ, R11 ;  /* 0x000000ffff077224 */ /* 0x000fe400078e000b */
[----:B------:R-:W-:-:S07]  /*7dd0*/  IMAD.MOV.U32 R8, RZ, RZ, R4 ;  /* 0x000000ffff087224 */ /* 0x000fce00078e0004 */
[----:B------:R-:W-:Y:S05]  /*7de0*/  WARPSYNC.COLLECTIVE R2, `(.L_x_277) ;  /* 0x0000000002087348 */ /* 0x000fea0003c00000 */
[----:B------:R0:W1:Y:S02]  /*7df0*/  SHFL.BFLY P0, R4, R7, R0, R3 ;  /* 0x0c00000007047389 */ /* 0x0000640000000003 */
[----:B01----:R-:W-:Y:S01]  /*7e00*/  ENDCOLLECTIVE ;  /* 0x000000000000791b */ /* 0x003fe20003800000 */
.L_x_277:
        /* <DEDUP_REMOVED lines=15> */
.L_x_278:
[----:B------:R-:W-:Y:S02]  /*7f00*/  IMAD.MOV.U32 R7, RZ, RZ, R11 ;  /* 0x000000ffff077224 */ /* 0x000fe400078e000b */
[----:B------:R-:W-:-:S07]  /*7f10*/  IMAD.MOV.U32 R8, RZ, RZ, R4 ;  /* 0x000000ffff087224 */ /* 0x000fce00078e0004 */
[----:B------:R-:W-:Y:S05]  /*7f20*/  WARPSYNC.COLLECTIVE R2, `(.L_x_279) ;  /* 0x0000000002087348 */ /* 0x000fea0003c00000 */
[----:B------:R0:W1:Y:S02]  /*7f30*/  SHFL.BFLY P0, R4, R7, R0, R3 ;  /* 0x0c00000007047389 */ /* 0x0000640000000003 */
[----:B01----:R-:W-:Y:S01]  /*7f40*/  ENDCOLLECTIVE ;  /* 0x000000000000791b */ /* 0x003fe20003800000 */
.L_x_279:
        /* <DEDUP_REMOVED lines=15> */
.L_x_280:
[----:B------:R-:W-:Y:S02]  /*8040*/  IMAD.MOV.U32 R7, RZ, RZ, R11 ;  /* 0x000000ffff077224 */ /* 0x000fe400078e000b */
[----:B------:R-:W-:-:S07]  /*8050*/  IMAD.MOV.U32 R8, RZ, RZ, R4 ;  /* 0x000000ffff087224 */ /* 0x000fce00078e0004 */
[----:B------:R-:W-:Y:S05]  /*8060*/  WARPSYNC.COLLECTIVE R2, `(.L_x_281) ;  /* 0x0000000002087348 */ /* 0x000fea0003c00000 */
[----:B------:R0:W1:Y:S02]  /*8070*/  SHFL.BFLY P0, R4, R7, R0, R3 ;  /* 0x0c00000007047389 */ /* 0x0000640000000003 */
[----:B01----:R-:W-:Y:S01]  /*8080*/  ENDCOLLECTIVE ;  /* 0x000000000000791b */ /* 0x003fe20003800000 */
.L_x_281:
[----:B------:R-:W-:Y:S02]  /*8090*/  PRMT R6, R8, 0x7610, R6 ;  /* 0x0000761008067816 */ /* 0x000fe40000000006 */
[----:B------:R-:W-:Y:S01]  /*80a0*/  PLOP3.LUT P0, PT, PT, PT, PT, 0x80, 0x0 ;  /* 0x000000000000781c */ /* 0x000fe20003f0f070 */
[----:B------:R-:W-:-:S12]  /*80b0*/  BRA `(.L_x_282) ;  /* 0xffffffdc00287947 */ /* 0x000fd8000383ffff */
.L_x_226:
        /* <DEDUP_REMOVED lines=8> */
.L_x_284:
[----:B------:R-:W-:Y:S05]  /*8140*/  BSYNC B0 ;  /* 0x0000000000007941 */ /* 0x000fea0003800000 */
.L_x_283:
[----:B------:R-:W-:Y:S05]  /*8150*/  BRA `(.L_x_285) ;  /* 0xffffffdc00247947 */ /* 0x000fea000383ffff */
.L_x_227:
        /* <DEDUP_REMOVED lines=8> */
.L_x_287:
[----:B------:R-:W-:Y:S05]  /*81e0*/  BSYNC B0 ;  /* 0x0000000000007941 */ /* 0x000fea0003800000 */
.L_x_286:
[----:B------:R-:W-:Y:S05]  /*81f0*/  BRA `(.L_x_224) ;  /* 0xffffffdc00047947 */ /* 0x000fea000383ffff */
.L_x_229:
        /* <DEDUP_REMOVED lines=8> */
.L_x_289:
[----:B------:R-:W-:Y:S05]  /*8280*/  BSYNC B0 ;  /* 0x0000000000007941 */ /* 0x000fea0003800000 */
.L_x_288:
[----:B------:R-:W-:Y:S01]  /*8290*/  FADD.FTZ R7, R4, R8 ;  /* 0x0000000804077221 */ /* 0x000fe20000010000 */
[----:B------:R-:W-:Y:S02]  /*82a0*/  IMAD.MOV.U32 R0, RZ, RZ, 0x8 ;  /* 0x00000008ff007424 */ /* 0x000fe400078e00ff */
[----:B------:R-:W-:Y:S02]  /*82b0*/  IMAD.MOV.U32 R3, RZ, RZ, 0x1f ;  /* 0x0000001fff037424 */ /* 0x000fe400078e00ff */
[----:B------:R-:W-:-:S07]  /*82c0*/  IMAD.MOV.U32 R2, RZ, RZ, -0x1 ;  /* 0xffffffffff027424 */ /* 0x000fce00078e00ff */
[----:B------:R-:W-:Y:S05]  /*82d0*/  WARPSYNC.COLLECTIVE R2, `(.L_x_290) ;  /* 0x0000000002087348 */ /* 0x000fea0003c00000 */
[----:B------:R0:W1:Y:S02]  /*82e0*/  SHFL.BFLY P0, R4, R7, R0, R3 ;  /* 0x0c00000007047389 */ /* 0x0000640000000003 */
[----:B01----:R-:W-:Y:S01]  /*82f0*/  ENDCOLLECTIVE ;  /* 0x000000000000791b */ /* 0x003fe20003800000 */
.L_x_290:
[----:B------:R-:W-:Y:S02]  /*8300*/  IMAD.MOV.U32 R0, RZ, RZ, 0x4 ;  /* 0x00000004ff007424 */ /* 0x000fe400078e00ff */
[----:B------:R-:W-:-:S04]  /*8310*/  FADD.FTZ R6, R7, R4 ;  /* 0x0000000407067221 */ /* 0x000fc80000010000 */
[----:B------:R-:W-:-:S07]  /*8320*/  IMAD.MOV.U32 R7, RZ, RZ, R6 ;  /* 0x000000ffff077224 */ /* 0x000fce00078e0006 */
[----:B------:R-:W-:Y:S05]  /*8330*/  WARPSYNC.COLLECTIVE R2, `(.L_x_291) ;  /* 0x0000000002087348 */ /* 0x000fea0003c00000 */
[----:B------:R0:W1:Y:S02]  /*8340*/  SHFL.BFLY P0, R4, R7, R0, R3 ;  /* 0x0c00000007047389 */ /* 0x0000640000000003 */
[----:B01----:R-:W-:Y:S01]  /*8350*/  ENDCOLLECTIVE ;  /* 0x000000000000791b */ /* 0x003fe20003800000 */
.L_x_291:
[----:B------:R-:W-:Y:S02]  /*8360*/  IMAD.MOV.U32 R0, RZ, RZ, 0x2 ;  /* 0x00000002ff007424 */ /* 0x000fe400078e00ff */
[----:B------:R-:W-:-:S04]  /*8370*/  FADD.FTZ R10, R6, R4 ;  /* 0x00000004060a7221 */ /* 0x000fc80000010000 */
[----:B------:R-:W-:-:S07]  /*8380*/  IMAD.MOV.U32 R7, RZ, RZ, R10 ;  /* 0x000000ffff077224 */ /* 0x000fce00078e000a */
[----:B------:R-:W-:Y:S05]  /*8390*/  WARPSYNC.COLLECTIVE R2, `(.L_x_292) ;  /* 0x0000000002087348 */ /* 0x000fea0003c00000 */
[----:B------:R0:W1:Y:S02]  /*83a0*/  SHFL.BFLY P0, R4, R7, R0, R3 ;  /* 0x0c00000007047389 */ /* 0x0000640000000003 */
[----:B01----:R-:W-:Y:S01]  /*83b0*/  ENDCOLLECTIVE ;  /* 0x000000000000791b */ /* 0x003fe20003800000 */
.L_x_292:
[----:B------:R-:W-:Y:S02]  /*83c0*/  IMAD.MOV.U32 R0, RZ, RZ, 0x1 ;  /* 0x00000001ff007424 */ /* 0x000fe400078e00ff */
[----:B------:R-:W-:-:S04]  /*83d0*/  FADD.FTZ R11, R10, R4 ;  /* 0x000000040a0b7221 */ /* 0x000fc80000010000 */
[----:B------:R-:W-:-:S07]  /*83e0*/  IMAD.MOV.U32 R7, RZ, RZ, R11 ;  /* 0x000000ffff077224 */ /* 0x000fce00078e000b */
[----:B------:R-:W-:Y:S05]  /*83f0*/  WARPSYNC.COLLECTIVE R2, `(.L_x_293) ;  /* 0x0000000002087348 */ /* 0x000fea0003c00000 */
[----:B------:R0:W1:Y:S02]  /*8400*/  SHFL.BFLY P0, R4, R7, R0, R3 ;  /* 0x0c00000007047389 */ /* 0x0000640000000003 */
[----:B01----:R-:W-:Y:S01]  /*8410*/  ENDCOLLECTIVE ;  /* 0x000000000000791b */ /* 0x003fe20003800000 */
.L_x_293:
[----:B------:R-:W-:Y:S05]  /*8420*/  BRA `(.L_x_294) ;  /* 0xffffffd800fc7947 */ /* 0x000fea000383ffff */
.L_x_295:
        /* <DEDUP_REMOVED lines=13> */
.L_x_4942:


//--------------------- .text._ZN4vllm3moe44grouped_topk_fused_small_expert_count_kernelI13__nv_bfloat166__halfiLNS0_11ScoringFuncE0ELi128ELb0ELi8EEEvPT_PfPT1_PKT0_llllllbd --------------------------
	.section	.text._ZN4vllm3moe44grouped_topk_fused_small_expert_count_kernelI13__nv_bfloat166__halfiLNS0_11ScoringFuncE0ELi128ELb0ELi8EEEvPT_PfPT1_PKT0_llllllbd,"ax",@progbits
	.align	128
        .global         _ZN4vllm3moe44grouped_topk_fused_small_expert_count_kernelI13__nv_bfloat166__halfiLNS0_11ScoringFuncE0ELi128ELb0ELi8EEEvPT_PfPT1_PKT0_llllllbd
        .type           _ZN4vllm3moe44grouped_topk_fused_small_expert_count_kernelI13__nv_bfloat166__halfiLNS0_11ScoringFuncE0ELi128ELb0ELi8EEEvPT_PfPT1_PKT0_llllllbd,@function
        .size           _ZN4vllm3moe44grouped_topk_fused_small_expert_count_kernelI13__nv_bfloat166__halfiLNS0_11ScoringFuncE0ELi128ELb0ELi8EEEvPT_PfPT1_PKT0_llllllbd,(.L_x_4851 - _ZN4vllm3moe44grouped_topk_fused_small_expert_count_kernelI13__nv_bfloat166__halfiLNS0_11ScoringFuncE0ELi128ELb0ELi8EEEvPT_PfPT1_PKT0_llllllbd)
        .other          _ZN4vllm3moe44grouped_topk_fused_small_expert_count_kernelI13__nv_bfloat166__halfiLNS0_11ScoringFuncE0ELi128ELb0ELi8EEEvPT_PfPT1_PKT0_llllllbd,@"STO_CUDA_ENTRY STV_DEFAULT"
_ZN4vllm3moe44grouped_topk_fused_small_expert_count_kernelI13__nv_bfloat166__halfiLNS0_11ScoringFuncE0ELi128ELb0ELi8EEEvPT_PfPT1_PKT0_llllllbd:
.text._ZN4vllm3moe44grouped_topk_fused_small_expert_count_kernelI13__nv_bfloat166__halfiLNS0_11ScoringFuncE0ELi128ELb0ELi8EEEvPT_PfPT1_PKT0_llllllbd:
        /* <DEDUP_REMOVED lines=27> */
[----:B------:R-:W-:Y:S02]  /*01b0*/  IMAD.MOV.U32 R7, RZ, RZ, -0x800000 ;  /* 0xff800000ff077424 */ /* 0x000fe400078e00ff */
[----:B------:R-:W-:Y:S01]  /*01c0*/  IMAD.MOV.U32 R6, RZ, RZ, -0x800000 ;  /* 0xff800000ff067424 */ /* 0x000fe200078e00ff */
[----:B-1----:R-:W-:Y:S02]  /*01d0*/  @!P0 LEA R11, R11, R10, 0x18 ;  /* 0x0000000a0b0b8211 */ /* 0x002fe400078ec0ff */
[----:B0-----:R-:W-:-:S03]  /*01e0*/  @!P0 LEA R9, R13, R12, 0x18 ;  /* 0x0000000c0d098211 */ /* 0x001fc600078ec0ff */
[C---:B------:R-:W-:Y:S02]  /*01f0*/  @!P0 IMAD R11, R4.reuse, 0x4, R11 ;  /* 0x00000004040b8824 */ /* 0x040fe400078e020b */
[----:B------:R-:W-:Y:S02]  /*0200*/  @!P0 IMAD R9, R4, 0x4, R9 ;  /* 0x0000000404098824 */ /* 0x000fe400078e0209 */
[----:B--2---:R-:W-:Y:S02]  /*0210*/  @!P0 HADD2.F32 R7, -RZ, R2.H0_H0 ;  /* 0x20000002ff078230 */ /* 0x004fe40000004100 */
        /* <DEDUP_REMOVED lines=103> */
.L_x_299:
        /* <DEDUP_REMOVED lines=89> */
.L_x_298:
        /* <DEDUP_REMOVED lines=38> */
.L_x_297:
        /* <DEDUP_REMOVED lines=56> */
[----:B------:R-:W-:Y:S05]  /*1400*/  CALL.REL.NOINC `($__internal_5_$__cuda_sm20_div_rn_f64_full) ;  /* 0x0000000000687944 */ /* 0x000fea0003c00000 */
.L_x_302:
[----:B------:R-:W-:Y:S05]  /*1410*/  BSYNC B0 ;  /* 0x0000000000007941 */ /* 0x000fea0003800000 */
.L_x_301:
[----:B------:R-:W-:Y:S01]  /*1420*/  UMOV UR4, 0xf0000000 ;  /* 0xf000000000047882 */ /* 0x000fe20000000000 */
[----:B------:R-:W-:Y:S01]  /*1430*/  UMOV UR5, 0x380fffff ;  /* 0x380fffff00057882 */ /* 0x000fe20000000000 */
[----:B------:R-:W0:Y:S01]  /*1440*/  F2F.F32.F64 R8, R2 ;  /* 0x0000000200087310 */ /* 0x000e220000301000 */
[----:B------:R-:W-:-:S14]  /*1450*/  DSETP.GEU.AND P1, PT, |R2|, UR4, PT ;  /* 0x0000000402007e2a */ /* 0x000fdc000bf2e200 */
[----:B0-----:R-:W-:-:S07]  /*1460*/  @!P1 FMUL R8, R8, 1.175494350822287508e-38 ;  /* 0x0080000008089820 */ /* 0x001fce0000400000 */
.L_x_300:
        /* <DEDUP_REMOVED lines=17> */
.L_x_303:
[----:B------:R-:W-:Y:S05]  /*1580*/  BSYNC B0 ;  /* 0x0000000000007941 */ /* 0x000fea0003800000 */
.L_x_296:
[----:B------:R-:W-:Y:S01]  /*1590*/  PREEXIT ;  /* 0x000000000000782d */ /* 0x000fe20000000000 */
[----:B------:R-:W-:Y:S05]  /*15a0*/  EXIT ;  /* 0x000000000000794d */ /* 0x000fea0003800000 */
        .weak           $__internal_5_$__cuda_sm20_div_rn_f64_full
        .type           $__internal_5_$__cuda_sm20_div_rn_f64_full,@function
        .size           $__internal_5_$__cuda_sm20_div_rn_f64_full,(.L_x_4851 - $__internal_5_$__cuda_sm20_div_rn_f64_full)
$__internal_5_$__cuda_sm20_div_rn_f64_full:
        /* <DEDUP_REMOVED lines=67> */
.L_x_305:
        /* <DEDUP_REMOVED lines=16> */
.L_x_308:
[----:B------:R-:W-:Y:S01]  /*1ae0*/  LOP3.LUT R15, R7, 0x80000, RZ, 0xfc, !PT ;  /* 0x00080000070f7812 */ /* 0x000fe200078efcff */
[----:B------:R-:W-:Y:S01]  /*1af0*/  IMAD.MOV.U32 R14, RZ, RZ, R6 ;  /* 0x000000ffff0e7224 */ /* 0x000fe200078e0006 */
[----:B------:R-:W-:Y:S06]  /*1b00*/  BRA `(.L_x_306) ;  /* 0x0000000000087947 */ /* 0x000fec0003800000 */
.L_x_307:
[----:B------:R-:W-:Y:S01]  /*1b10*/  LOP3.LUT R15, R9, 0x80000, RZ, 0xfc, !PT ;  /* 0x00080000090f7812 */ /* 0x000fe200078efcff */
[----:B------:R-:W-:-:S07]  /*1b20*/  IMAD.MOV.U32 R14, RZ, RZ, R8 ;  /* 0x000000ffff0e7224 */ /* 0x000fce00078e0008 */
.L_x_306:
[----:B------:R-:W-:Y:S05]  /*1b30*/  BSYNC B1 ;  /* 0x0000000000017941 */ /* 0x000fea0003800000 */
.L_x_304:
[----:B------:R-:W-:Y:S02]  /*1b40*/  IMAD.MOV.U32 R13, RZ, RZ, 0x0 ;  /* 0x00000000ff0d7424 */ /* 0x000fe400078e00ff */
[----:B------:R-:W-:Y:S02]  /*1b50*/  IMAD.MOV.U32 R2, RZ, RZ, R14 ;  /* 0x000000ffff027224 */ /* 0x000fe400078e000e */
[----:B------:R-:W-:Y:S01]  /*1b60*/  IMAD.MOV.U32 R3, RZ, RZ, R15 ;  /* 0x000000ffff037224 */ /* 0x000fe200078e000f */
[----:B------:R-:W-:Y:S06]  /*1b70*/  RET.REL.NODEC R12 `(_ZN4vllm3moe44grouped_topk_fused_small_expert_count_kernelI13__nv_bfloat166__halfiLNS0_11ScoringFuncE0ELi128ELb0ELi8EEEvPT_PfPT1_PKT0_llllllbd) ;  /* 0xffffffe40c207950 */ /* 0x000fec0003c3ffff */
.L_x_309:
        /* <DEDUP_REMOVED lines=16> */
.L_x_4851:


//--------------------- .text._ZN4vllm3moe44grouped_topk_fused_small_expert_count_kernelI13__nv_bfloat166__halfiLNS0_11ScoringFuncE0ELi384ELb0ELi8EEEvPT_PfPT1_PKT0_llllllbd --------------------------
	.section	.text._ZN4vllm3moe44grouped_topk_fused_small_expert_count_kernelI13__nv_bfloat166__halfiLNS0_11ScoringFuncE0ELi384ELb0ELi8EEEvPT_PfPT1_PKT0_llllllbd,"ax",@progbits
	.align	128
        .global         _ZN4vllm3moe44grouped_topk_fused_small_expert_count_kernelI13__nv_bfloat166__halfiLNS0_11ScoringFuncE0ELi384ELb0ELi8EEEvPT_PfPT1_PKT0_llllllbd
        .type           _ZN4vllm3moe44grouped_topk_fused_small_expert_count_kernelI13__nv_bfloat166__halfiLNS0_11ScoringFuncE0ELi384ELb0ELi8EEEvPT_PfPT1_PKT0_llllllbd,@function
        .size           _ZN4vllm3moe44grouped_topk_fused_small_expert_count_kernelI13__nv_bfloat166__halfiLNS0_11ScoringFuncE0ELi384ELb0ELi8EEEvPT_PfPT1_PKT0_llllllbd,(.L_x_4852 - _ZN4vllm3moe44grouped_topk_fused_small_expert_count_kernelI13__nv_bfloat166__halfiLNS0_11ScoringFuncE0ELi384ELb0ELi8EEEvPT_PfPT1_PKT0_llllllbd)
        .other          _ZN4vllm3moe44grouped_topk_fused_small_expert_count_kernelI13__nv_bfloat166__halfiLNS0_11ScoringFuncE0ELi384ELb0ELi8EEEvPT_PfPT1_PKT0_llllllbd,@"STO_CUDA_ENTRY STV_DEFAULT"
_ZN4vllm3moe44grouped_topk_fused_small_expert_count_kernelI13__nv_bfloat166__halfiLNS0_11ScoringFuncE0ELi384ELb0ELi8EEEvPT_PfPT1_PKT0_llllllbd:
.text._ZN4vllm3moe44grouped_topk_fused_small_expert_count_kernelI13__nv_bfloat166__halfiLNS0_11ScoringFuncE0ELi384ELb0ELi8EEEvPT_PfPT1_PKT0_llllllbd:
        /* <DEDUP_REMOVED lines=32> */
[C---:B------:R-:W-:Y:S01]  /*0200*/  @!P0 IMAD R9, R4.reuse, 0x4, R9 ;  /* 0x0000000404098824 */ /* 0x040fe200078e0209 */
[----:B------:R-:W-:Y:S01]  /*0210*/  LOP3.LUT R4, R4, 0x1f, RZ, 0xc0, !PT ;  /* 0x0000001f04047812 */ /* 0x000fe200078ec0ff */
[----:B------:R-:W-:Y:S02]  /*0220*/  VIADD R3, R1, 0x20 ;  /* 0x0000002001037836 */ /* 0x000fe40000000000 */
[----:B--2---:R-:W-:Y:S02]  /*0230*/  @!P0 HADD2.F32 R7, -RZ, R2.H0_H0 ;  /* 0x20000002ff078230 */ /* 0x004fe40000004100 */
        /* <DEDUP_REMOVED lines=113> */
.L_x_313:
        /* <DEDUP_REMOVED lines=98> */
.L_x_312:
        /* <DEDUP_REMOVED lines=43> */
.L_x_311:
        /* <DEDUP_REMOVED lines=18> */
.L_x_314:
[----:B------:R-:W2:Y:S04]  /*1340*/  LDL R2, [R9] ;  /* 0x0000000009027983 */ /* 0x000ea80000100800 */
[----:B-1----:R-:W3:Y:S04]  /*1350*/  LDL R11, [R9+0x20] ;  /* 0x00002000090b7983 */ /* 0x002ee80000100800 */
[----:B--2---:R1:W-:Y:S04]  /*1360*/  STS [R7], R2 ;  /* 0x0000000207007388 */ /* 0x0043e80000000800 */
[----:B---3--:R1:W-:Y:S02]  /*1370*/  STS [R0], R11 ;  /* 0x0000000b00007388 */ /* 0x0083e40000000800 */
.L_x_315:
[----:B------:R-:W-:Y:S05]  /*1380*/  BSYNC B0 ;  /* 0x0000000000007941 */ /* 0x000fea0003800000 */
.L_x_310:
        /* <DEDUP_REMOVED lines=24> */
.L_x_318:
[----:B------:R-:W-:Y:S05]  /*1510*/  BSYNC B0 ;  /* 0x0000000000007941 */ /* 0x000fea0003800000 */
.L_x_317:
        /* <DEDUP_REMOVED lines=19> */
.L_x_321:
        /* <DEDUP_REMOVED lines=166> */
.L_x_320:
[----:B------:R-:W-:Y:S05]  /*20b0*/  @!P1 BRA `(.L_x_319) ;  /* 0x0000000000cc9947 */ /* 0x000fea0003800000 */
[----:B------:R-:W-:Y:S02]  /*20c0*/  IMAD.MOV.U32 R13, RZ, RZ, R8 ;  /* 0x000000ffff0d7224 */ /* 0x000fe400078e0008 */
[C---:B------:R-:W-:Y:S02]  /*20d0*/  IMAD R10, R0.reuse, 0x4, R1 ;  /* 0x00000004000a7824 */ /* 0x040fe400078e0201 */
[----:B------:R-:W-:-:S07]  /*20e0*/  IMAD R8, R0, 0x4, R3 ;  /* 0x0000000400087824 */ /* 0x000fce00078e0203 */
.L_x_322:
        /* <DEDUP_REMOVED lines=48> */
.L_x_319:
        /* <DEDUP_REMOVED lines=58> */
[----:B0-----:R-:W-:Y:S05]  /*2790*/  CALL.REL.NOINC `($__internal_6_$__cuda_sm20_div_rn_f64_full) ;  /* 0x0000000000687944 */ /* 0x001fea0003c00000 */
.L_x_325:
[----:B------:R-:W-:Y:S05]  /*27a0*/  BSYNC B0 ;  /* 0x0000000000007941 */ /* 0x000fea0003800000 */
.L_x_324:
[----:B------:R-:W-:Y:S01]  /*27b0*/  UMOV UR4, 0xf0000000 ;  /* 0xf000000000047882 */ /* 0x000fe20000000000 */
[----:B------:R-:W-:Y:S01]  /*27c0*/  UMOV UR5, 0x380fffff ;  /* 0x380fffff00057882 */ /* 0x000fe20000000000 */
[----:B------:R-:W1:Y:S01]  /*27d0*/  F2F.F32.F64 R8, R2 ;  /* 0x0000000200087310 */ /* 0x000e620000301000 */
[----:B------:R-:W-:-:S14]  /*27e0*/  DSETP.GEU.AND P1, PT, |R2|, UR4, PT ;  /* 0x0000000402007e2a */ /* 0x000fdc000bf2e200 */
[----:B-1----:R-:W-:-:S07]  /*27f0*/  @!P1 FMUL R8, R8, 1.175494350822287508e-38 ;  /* 0x0080000008089820 */ /* 0x002fce0000400000 */
.L_x_323:
        /* <DEDUP_REMOVED lines=17> */
.L_x_326:
[----:B------:R-:W-:Y:S05]  /*2910*/  BSYNC B0 ;  /* 0x0000000000007941 */ /* 0x000fea0003800000 */
.L_x_316:
[----:B------:R-:W-:Y:S01]  /*2920*/  PREEXIT ;  /* 0x000000000000782d */ /* 0x000fe20000000000 */
[----:B------:R-:W-:Y:S05]  /*2930*/  EXIT ;  /* 0x000000000000794d */ /* 0x000fea0003800000 */
        .weak           $__internal_6_$__cuda_sm20_div_rn_f64_full
        .type           $__internal_6_$__cuda_sm20_div_rn_f64_full,@function
        .size           $__internal_6_$__cuda_sm20_div_rn_f64_full,(.L_x_4852 - $__internal_6_$__cuda_sm20_div_rn_f64_full)
$__internal_6_$__cuda_sm20_div_rn_f64_full:
        /* <DEDUP_REMOVED lines=67> */
.L_x_328:
        /* <DEDUP_REMOVED lines=16> */
.L_x_331:
[----:B------:R-:W-:Y:S01]  /*2e70*/  LOP3.LUT R15, R7, 0x80000, RZ, 0xfc, !PT ;  /* 0x00080000070f7812 */ /* 0x000fe200078efcff */
[----:B------:R-:W-:Y:S01]  /*2e80*/  IMAD.MOV.U32 R14, RZ, RZ, R6 ;  /* 0x000000ffff0e7224 */ /* 0x000fe200078e0006 */
[----:B------:R-:W-:Y:S06]  /*2e90*/  BRA `(.L_x_329) ;  /* 0x0000000000087947 */ /* 0x000fec0003800000 */
.L_x_330:
[----:B------:R-:W-:Y:S01]  /*2ea0*/  LOP3.LUT R15, R9, 0x80000, RZ, 0xfc, !PT ;  /* 0x00080000090f7812 */ /* 0x000fe200078efcff */
[----:B------:R-:W-:-:S07]  /*2eb0*/  IMAD.MOV.U32 R14, RZ, RZ, R8 ;  /* 0x000000ffff0e7224 */ /* 0x000fce00078e0008 */
.L_x_329:
[----:B------:R-:W-:Y:S05]  /*2ec0*/  BSYNC B1 ;  /* 0x0000000000017941 */ /* 0x000fea0003800000 */
.L_x_327:
[----:B------:R-:W-:Y:S02]  /*2ed0*/  IMAD.MOV.U32 R13, RZ, RZ, 0x0 ;  /* 0x00000000ff0d7424 */ /* 0x000fe400078e00ff */
[----:B------:R-:W-:Y:S02]  /*2ee0*/  IMAD.MOV.U32 R2, RZ, RZ, R14 ;  /* 0x000000ffff027224 */ /* 0x000fe400078e000e */
[----:B------:R-:W-:Y:S01]  /*2ef0*/  IMAD.MOV.U32 R3, RZ, RZ, R15 ;  /* 0x000000ffff037224 */ /* 0x000fe200078e000f */
[----:B------:R-:W-:Y:S06]  /*2f00*/  RET.REL.NODEC R12 `(_ZN4vllm3moe44grouped_topk_fused_small_expert_count_kernelI13__nv_bfloat166__halfiLNS0_11ScoringFuncE0ELi384ELb0ELi8EEEvPT_PfPT1_PKT0_llllllbd) ;  /* 0xffffffd00c3c7950 */ /* 0x000fec0003c3ffff */
.L_x_332:
        /* <DEDUP_REMOVED lines=15> */
.L_x_4852:


//--------------------- .text._ZN4vllm3moe44grouped_topk_fused_small_expert_count_kernelI13__nv_bfloat166__halfiLNS0_11ScoringFuncE0ELi512ELb0ELi8EEEvPT_PfPT1_PKT0_llllllbd --------------------------
	.section	.text._ZN4vllm3moe44grouped_topk_fused_small_expert_count_kernelI13__nv_bfloat166__halfiLNS0_11ScoringFuncE0ELi512ELb0ELi8EEEvPT_PfPT1_PKT0_llllllbd,"ax",@progbits
	.align	128
        .global         _ZN4vllm3moe44grouped_topk_fused_small_expert_count_kernelI13__nv_bfloat166__halfiLNS0_11ScoringFuncE0ELi512ELb0ELi8EEEvPT_PfPT1_PKT0_llllllbd
        .type           _ZN4vllm3moe44grouped_topk_fused_small_expert_count_kernelI13__nv_bfloat166__halfiLNS0_11ScoringFuncE0ELi512ELb0ELi8EEEvPT_PfPT1_PKT0_llllllbd,@function
        .size           _ZN4vllm3moe44grouped_topk_fused_small_expert_count_kernelI13__nv_bfloat166__halfiLNS0_11ScoringFuncE0ELi512ELb0ELi8EEEvPT_PfPT1_PKT0_llllllbd,(.L_x_4853 - _ZN4vllm3moe44grouped_topk_fused_small_expert_count_kernelI13__nv_bfloat166__halfiLNS0_11ScoringFuncE0ELi512ELb0ELi8EEEvPT_PfPT1_PKT0_llllllbd)
        .other          _ZN4vllm3moe44grouped_topk_fused_small_expert_count_kernelI13__nv_bfloat166__halfiLNS0_11ScoringFuncE0ELi512ELb0ELi8EEEvPT_PfPT1_PKT0_llllllbd,@"STO_CUDA_ENTRY STV_DEFAULT"
_ZN4vllm3moe44grouped_topk_fused_small_expert_count_kernelI13__nv_bfloat166__halfiLNS0_11ScoringFuncE0ELi512ELb0ELi8EEEvPT_PfPT1_PKT0_llllllbd:
.text._ZN4vllm3moe44grouped_topk_fused_small_expert_count_kernelI13__nv_bfloat166__halfiLNS0_11ScoringFuncE0ELi512ELb0ELi8EEEvPT_PfPT1_PKT0_llllllbd:
        /* <DEDUP_REMOVED lines=149> */
.L_x_336:
        /* <DEDUP_REMOVED lines=98> */
.L_x_335:
        /* <DEDUP_REMOVED lines=43> */
.L_x_334:
        /* <DEDUP_REMOVED lines=18> */
.L_x_337:
[----:B------:R-:W2:Y:S04]  /*1340*/  LDL R2, [R9] ;  /* 0x0000000009027983 */ /* 0x000ea80000100800 */
[----:B-1----:R-:W3:Y:S04]  /*1350*/  LDL R11, [R9+0x20] ;  /* 0x00002000090b7983 */ /* 0x002ee80000100800 */
[----:B--2---:R1:W-:Y:S04]  /*1360*/  STS [R7], R2 ;  /* 0x0000000207007388 */ /* 0x0043e80000000800 */
[----:B---3--:R1:W-:Y:S02]  /*1370*/  STS [R0], R11 ;  /* 0x0000000b00007388 */ /* 0x0083e40000000800 */
.L_x_338:
[----:B------:R-:W-:Y:S05]  /*1380*/  BSYNC B0 ;  /* 0x0000000000007941 */ /* 0x000fea0003800000 */
.L_x_333:
        /* <DEDUP_REMOVED lines=36> */
.L_x_342:
        /* <DEDUP_REMOVED lines=167> */
.L_x_341:
[----:B------:R-:W-:Y:S05]  /*2040*/  @!P1 BRA `(.L_x_340) ;  /* 0x0000000000cc9947 */ /* 0x000fea0003800000 */
[----:B------:R-:W-:Y:S02]  /*2050*/  IMAD.MOV.U32 R14, RZ, RZ, R10 ;  /* 0x000000ffff0e7224 */ /* 0x000fe400078e000a */
[C---:B------:R-:W-:Y:S02]  /*2060*/  IMAD R12, R0.reuse, 0x4, R1 ;  /* 0x00000004000c7824 */ /* 0x040fe400078e0201 */
[----:B------:R-:W-:-:S07]  /*2070*/  IMAD R10, R0, 0x4, R3 ;  /* 0x00000004000a7824 */ /* 0x000fce00078e0203 */
.L_x_343:
        /* <DEDUP_REMOVED lines=48> */
.L_x_340:
        /* <DEDUP_REMOVED lines=56> */
[----:B0---4-:R-:W-:Y:S05]  /*2700*/  CALL.REL.NOINC `($__internal_7_$__cuda_sm20_div_rn_f64_full) ;  /* 0x0000000000687944 */ /* 0x011fea0003c00000 */
.L_x_346:
[----:B------:R-:W-:Y:S05]  /*2710*/  BSYNC B0 ;  /* 0x0000000000007941 */ /* 0x000fea0003800000 */
.L_x_345:
[----:B------:R-:W-:Y:S01]  /*2720*/  UMOV UR4, 0xf0000000 ;  /* 0xf000000000047882 */ /* 0x000fe20000000000 */
[----:B------:R-:W-:Y:S01]  /*2730*/  UMOV UR5, 0x380fffff ;  /* 0x380fffff00057882 */ /* 0x000fe20000000000 */
[----:B------:R-:W1:Y:S01]  /*2740*/  F2F.F32.F64 R8, R2 ;  /* 0x0000000200087310 */ /* 0x000e620000301000 */
[----:B------:R-:W-:-:S14]  /*2750*/  DSETP.GEU.AND P1, PT, |R2|, UR4, PT ;  /* 0x0000000402007e2a */ /* 0x000fdc000bf2e200 */
[----:B-1----:R-:W-:-:S07]  /*2760*/  @!P1 FMUL R8, R8, 1.175494350822287508e-38 ;  /* 0x0080000008089820 */ /* 0x002fce0000400000 */
.L_x_344:
        /* <DEDUP_REMOVED lines=17> */
.L_x_347:
[----:B------:R-:W-:Y:S05]  /*2880*/  BSYNC B0 ;  /* 0x0000000000007941 */ /* 0x000fea0003800000 */
.L_x_339:
[----:B------:R-:W-:Y:S01]  /*2890*/  PREEXIT ;  /* 0x000000000000782d */ /* 0x000fe20000000000 */
[----:B------:R-:W-:Y:S05]  /*28a0*/  EXIT ;  /* 0x000000000000794d */ /* 0x000fea0003800000 */
        .weak           $__internal_7_$__cuda_sm20_div_rn_f64_full
        .type           $__internal_7_$__cuda_sm20_div_rn_f64_full,@function
        .size           $__internal_7_$__cuda_sm20_div_rn_f64_full,(.L_x_4853 - $__internal_7_$__cuda_sm20_div_rn_f64_full)
$__internal_7_$__cuda_sm20_div_rn_f64_full:
        /* <DEDUP_REMOVED lines=67> */
.L_x_349:
        /* <DEDUP_REMOVED lines=16> */
.L_x_352:
[----:B------:R-:W-:Y:S01]  /*2de0*/  LOP3.LUT R15, R7, 0x80000, RZ, 0xfc, !PT ;  /* 0x00080000070f7812 */ /* 0x000fe200078efcff */
[----:B------:R-:W-:Y:S01]  /*2df0*/  IMAD.MOV.U32 R14, RZ, RZ, R6 ;  /* 0x000000ffff0e7224 */ /* 0x000fe200078e0006 */
[----:B------:R-:W-:Y:S06]  /*2e00*/  BRA `(.L_x_350) ;  /* 0x0000000000087947 */ /* 0x000fec0003800000 */
.L_x_351:
[----:B------:R-:W-:Y:S01]  /*2e10*/  LOP3.LUT R15, R9, 0x80000, RZ, 0xfc, !PT ;  /* 0x00080000090f7812 */ /* 0x000fe200078efcff */
[----:B------:R-:W-:-:S07]  /*2e20*/  IMAD.MOV.U32 R14, RZ, RZ, R8 ;  /* 0x000000ffff0e7224 */ /* 0x000fce00078e0008 */
.L_x_350:
[----:B------:R-:W-:Y:S05]  /*2e30*/  BSYNC B1 ;  /* 0x0000000000017941 */ /* 0x000fea0003800000 */
.L_x_348:
[----:B------:R-:W-:Y:S02]  /*2e40*/  IMAD.MOV.U32 R13, RZ, RZ, 0x0 ;  /* 0x00000000ff0d7424 */ /* 0x000fe400078e00ff */
[----:B------:R-:W-:Y:S02]  /*2e50*/  IMAD.MOV.U32 R2, RZ, RZ, R14 ;  /* 0x000000ffff027224 */ /* 0x000fe400078e000e */
[----:B------:R-:W-:Y:S01]  /*2e60*/  IMAD.MOV.U32 R3, RZ, RZ, R15 ;  /* 0x000000ffff037224 */ /* 0x000fe200078e000f */
[----:B------:R-:W-:Y:S06]  /*2e70*/  RET.REL.NODEC R12 `(_ZN4vllm3moe44grouped_topk_fused_small_expert_count_kernelI13__nv_bfloat166__halfiLNS0_11ScoringFuncE0ELi512ELb0ELi8EEEvPT_PfPT1_PKT0_llllllbd) ;  /* 0xffffffd00c607950 */ /* 0x000fec0003c3ffff */
.L_x_353:
        /* <DEDUP_REMOVED lines=16> */
.L_x_4853:


//--------------------- .text._ZN4vllm3moe44grouped_topk_fused_small_expert_count_kernelI13__nv_bfloat166__halfiLNS0_11ScoringFuncE0ELi512ELb0ELi22EEEvPT_PfPT1_PKT0_llllllbd --------------------------
	.section	.text._ZN4vllm3moe44grouped_topk_fused_small_expert_count_kernelI13__nv_bfloat166__halfiLNS0_11ScoringFuncE0ELi512ELb0ELi22EEEvPT_PfPT1_PKT0_llllllbd,"ax",@progbits
	.align	128
        .global         _ZN4vllm3moe44grouped_topk_fused_small_expert_count_kernelI13__nv_bfloat166__halfiLNS0_11ScoringFuncE0ELi512ELb0ELi22EEEvPT_PfPT1_PKT0_llllllbd
        .type           _ZN4vllm3moe44grouped_topk_fused_small_expert_count_kernelI13__nv_bfloat166__halfiLNS0_11ScoringFuncE0ELi512ELb0ELi22EEEvPT_PfPT1_PKT0_llllllbd,@function
        .size           _ZN4vllm3moe44grouped_topk_fused_small_expert_count_kernelI13__nv_bfloat166__halfiLNS0_11ScoringFuncE0ELi512ELb0ELi22EEEvPT_PfPT1_PKT0_llllllbd,(.L_x_4854 - _ZN4vllm3moe44grouped_topk_fused_small_expert_count_kernelI13__nv_bfloat166__halfiLNS0_11ScoringFuncE0ELi512ELb0ELi22EEEvPT_PfPT1_PKT0_llllllbd)
        .other          _ZN4vllm3moe44grouped_topk_fused_small_expert_count_kernelI13__nv_bfloat166__halfiLNS0_11ScoringFuncE0ELi512ELb0ELi22EEEvPT_PfPT1_PKT0_llllllbd,@"STO_CUDA_ENTRY STV_DEFAULT"
_ZN4vllm3moe44grouped_topk_fused_small_expert_count_kernelI13__nv_bfloat166__halfiLNS0_11ScoringFuncE0ELi512ELb0ELi22EEEvPT_PfPT1_PKT0_llllllbd:
.text._ZN4vllm3moe44grouped_topk_fused_small_expert_count_kernelI13__nv_bfloat166__halfiLNS0_11ScoringFuncE0ELi512ELb0ELi22EEEvPT_PfPT1_PKT0_llllllbd:
        /* <DEDUP_REMOVED lines=148> */
.L_x_357:
        /* <DEDUP_REMOVED lines=98> */
.L_x_356:
        /* <DEDUP_REMOVED lines=43> */
.L_x_355:
        /* <DEDUP_REMOVED lines=18> */
.L_x_358:
[C---:B------:R-:W-:Y:S02]  /*1330*/  IMAD R2, R4.reuse, 0x4, R1 ;  /* 0x0000000404027824 */ /* 0x040fe400078e0201 */
[----:B------:R-:W-:-:S04]  /*1340*/  IMAD R0, R4, 0x4, R3 ;  /* 0x0000000404007824 */ /* 0x000fc800078e0203 */
[----:B------:R-:W3:Y:S04]  /*1350*/  LDL R2, [R2] ;  /* 0x0000000002027983 */ /* 0x000ee80000100800 */
[----:B0-----:R-:W4:Y:S04]  /*1360*/  LDL R9, [R0] ;  /* 0x0000000000097983 */ /* 0x001f280000100800 */
[----:B---3--:R0:W-:Y:S04]  /*1370*/  STS [R7], R2 ;  /* 0x0000000207007388 */ /* 0x0081e80000000800 */
[----:B----4-:R0:W-:Y:S02]  /*1380*/  STS [R8], R9 ;  /* 0x0000000908007388 */ /* 0x0101e40000000800 */
.L_x_359:
[----:B------:R-:W-:Y:S05]  /*1390*/  BSYNC B0 ;  /* 0x0000000000007941 */ /* 0x000fea0003800000 */
.L_x_354:
        /* <DEDUP_REMOVED lines=78> */
.L_x_363:
        /* <DEDUP_REMOVED lines=94> */
.L_x_362:
        /* <DEDUP_REMOVED lines=43> */
.L_x_361:
        /* <DEDUP_REMOVED lines=56> */
[----:B--2---:R-:W-:Y:S05]  /*2490*/  CALL.REL.NOINC `($__internal_8_$__cuda_sm20_div_rn_f64_full) ;  /* 0x0000000000687944 */ /* 0x004fea0003c00000 */
.L_x_366:
[----:B------:R-:W-:Y:S05]  /*24a0*/  BSYNC B0 ;  /* 0x0000000000007941 */ /* 0x000fea0003800000 */
.L_x_365:
[----:B------:R-:W-:Y:S01]  /*24b0*/  UMOV UR4, 0xf0000000 ;  /* 0xf000000000047882 */ /* 0x000fe20000000000 */
[----:B------:R-:W-:Y:S01]  /*24c0*/  UMOV UR5, 0x380fffff ;  /* 0x380fffff00057882 */ /* 0x000fe20000000000 */
[----:B------:R-:W0:Y:S01]  /*24d0*/  F2F.F32.F64 R8, R2 ;  /* 0x0000000200087310 */ /* 0x000e220000301000 */
[----:B------:R-:W-:-:S14]  /*24e0*/  DSETP.GEU.AND P1, PT, |R2|, UR4, PT ;  /* 0x0000000402007e2a */ /* 0x000fdc000bf2e200 */
[----:B0-----:R-:W-:-:S07]  /*24f0*/  @!P1 FMUL R8, R8, 1.175494350822287508e-38 ;  /* 0x0080000008089820 */ /* 0x001fce0000400000 */
.L_x_364:
        /* <DEDUP_REMOVED lines=17> */
.L_x_367:
[----:B------:R-:W-:Y:S05]  /*2610*/  BSYNC B0 ;  /* 0x0000000000007941 */ /* 0x000fea0003800000 */
.L_x_360:
[----:B------:R-:W-:Y:S01]  /*2620*/  PREEXIT ;  /* 0x000000000000782d */ /* 0x000fe20000000000 */
[----:B------:R-:W-:Y:S05]  /*2630*/  EXIT ;  /* 0x000000000000794d */ /* 0x000fea0003800000 */
        .weak           $__internal_8_$__cuda_sm20_div_rn_f64_full
        .type           $__internal_8_$__cuda_sm20_div_rn_f64_full,@function
        .size           $__internal_8_$__cuda_sm20_div_rn_f64_full,(.L_x_4854 - $__internal_8_$__cuda_sm20_div_rn_f64_full)
$__internal_8_$__cuda_sm20_div_rn_f64_full:
        /* <DEDUP_REMOVED lines=67> */
.L_x_369:
        /* <DEDUP_REMOVED lines=16> */
.L_x_372:
[----:B------:R-:W-:Y:S01]  /*2b70*/  LOP3.LUT R15, R7, 0x80000, RZ, 0xfc, !PT ;  /* 0x00080000070f7812 */ /* 0x000fe200078efcff */
[----:B------:R-:W-:Y:S01]  /*2b80*/  IMAD.MOV.U32 R14, RZ, RZ, R6 ;  /* 0x000000ffff0e7224 */ /* 0x000fe200078e0006 */
[----:B------:R-:W-:Y:S06]  /*2b90*/  BRA `(.L_x_370) ;  /* 0x0000000000087947 */ /* 0x000fec0003800000 */
.L_x_371:
[----:B------:R-:W-:Y:S01]  /*2ba0*/  LOP3.LUT R15, R9, 0x80000, RZ, 0xfc, !PT ;  /* 0x00080000090f7812 */ /* 0x000fe200078efcff */
[----:B------:R-:W-:-:S07]  /*2bb0*/  IMAD.MOV.U32 R14, RZ, RZ, R8 ;  /* 0x000000ffff0e7224 */ /* 0x000fce00078e0008 */
.L_x_370:
[----:B------:R-:W-:Y:S05]  /*2bc0*/  BSYNC B1 ;  /* 0x0000000000017941 */ /* 0x000fea0003800000 */
.L_x_368:
[----:B------:R-:W-:Y:S02]  /*2bd0*/  IMAD.MOV.U32 R13, RZ, RZ, 0x0 ;  /* 0x00000000ff0d7424 */ /* 0x000fe400078e00ff */
[----:B------:R-:W-:Y:S02]  /*2be0*/  IMAD.MOV.U32 R2, RZ, RZ, R14 ;  /* 0x000000ffff027224 */ /* 0x000fe400078e000e */
[----:B------:R-:W-:Y:S01]  /*2bf0*/  IMAD.MOV.U32 R3, RZ, RZ, R15 ;  /* 0x000000ffff037224 */ /* 0x000fe200078e000f */
[----:B------:R-:W-:Y:S06]  /*2c00*/  RET.REL.NODEC R12 `(_ZN4vllm3moe44grouped_topk_fused_small_expert_count_kernelI13__nv_bfloat166__halfiLNS0_11ScoringFuncE0ELi512ELb0ELi22EEEvPT_PfPT1_PKT0_llllllbd) ;  /* 0xffffffd00cfc7950 */ /* 0x000fec0003c3ffff */
.L_x_373:
        /* <DEDUP_REMOVED lines=15> */
.L_x_4854:


//--------------------- .text._ZN4vllm3moe44grouped_topk_fused_small_expert_count_kernelI13__nv_bfloat166__halfiLNS0_11ScoringFuncE0ELi256ELb1ELi8EEEvPT_PfPT1_PKT0_llllllbd --------------------------
	.section	.text._ZN4vllm3moe44grouped_topk_fused_small_expert_count_kernelI13__nv_bfloat166__halfiLNS0_11ScoringFuncE0ELi256ELb1ELi8EEEvPT_PfPT1_PKT0_llllllbd,"ax",@progbits
	.align	128
        .global         _ZN4vllm3moe44grouped_topk_fused_small_expert_count_kernelI13__nv_bfloat166__halfiLNS0_11ScoringFuncE0ELi256ELb1ELi8EEEvPT_PfPT1_PKT0_llllllbd
        .type           _ZN4vllm3moe44grouped_topk_fused_small_expert_count_kernelI13__nv_bfloat166__halfiLNS0_11ScoringFuncE0ELi256ELb1ELi8EEEvPT_PfPT1_PKT0_llllllbd,@function
        .size           _ZN4vllm3moe44grouped_topk_fused_small_expert_count_kernelI13__nv_bfloat166__halfiLNS0_11ScoringFuncE0ELi256ELb1ELi8EEEvPT_PfPT1_PKT0_llllllbd,(.L_x_4855 - _ZN4vllm3moe44grouped_topk_fused_small_expert_count_kernelI13__nv_bfloat166__halfiLNS0_11ScoringFuncE0ELi256ELb1ELi8EEEvPT_PfPT1_PKT0_llllllbd)
        .other          _ZN4vllm3moe44grouped_topk_fused_small_expert_count_kernelI13__nv_bfloat166__halfiLNS0_11ScoringFuncE0ELi256ELb1ELi8EEEvPT_PfPT1_PKT0_llllllbd,@"STO_CUDA_ENTRY STV_DEFAULT"
_ZN4vllm3moe44grouped_topk_fused_small_expert_count_kernelI13__nv_bfloat166__halfiLNS0_11ScoringFuncE0ELi256ELb1ELi8EEEvPT_PfPT1_PKT0_llllllbd:
.text._ZN4vllm3moe44grouped_topk_fused_small_expert_count_kernelI13__nv_bfloat166__halfiLNS0_11ScoringFuncE0ELi256ELb1ELi8EEEvPT_PfPT1_PKT0_llllllbd:
        /* <DEDUP_REMOVED lines=34> */
[----:B--2---:R-:W-:Y:S02]  /*0220*/  @!P0 HADD2.F32 R0, -RZ, R10.H0_H0 ;  /* 0x2000000aff008230 */ /* 0x004fe40000004100 */
        /* <DEDUP_REMOVED lines=99> */
.L_x_375:
[----:B------:R-:W-:Y:S05]  /*0860*/  BSYNC B0 ;  /* 0x0000000000007941 */ /* 0x000fea0003800000 */
.L_x_374:
        /* <DEDUP_REMOVED lines=257> */
.L_x_379:
        /* <DEDUP_REMOVED lines=89> */
.L_x_378:
        /* <DEDUP_REMOVED lines=38> */
.L_x_377:
        /* <DEDUP_REMOVED lines=58> */
[----:B------:R-:W-:Y:S05]  /*2410*/  CALL.REL.NOINC `($__internal_9_$__cuda_sm20_div_rn_f64_full) ;  /* 0x0000000000687944 */ /* 0x000fea0003c00000 */
.L_x_382:
[----:B------:R-:W-:Y:S05]  /*2420*/  BSYNC B0 ;  /* 0x0000000000007941 */ /* 0x000fea0003800000 */
.L_x_381:
[----:B------:R-:W-:Y:S01]  /*2430*/  UMOV UR4, 0xf0000000 ;  /* 0xf000000000047882 */ /* 0x000fe20000000000 */
[----:B------:R-:W-:Y:S01]  /*2440*/  UMOV UR5, 0x380fffff ;  /* 0x380fffff00057882 */ /* 0x000fe20000000000 */
[----:B------:R-:W0:Y:S01]  /*2450*/  F2F.F32.F64 R8, R2 ;  /* 0x0000000200087310 */ /* 0x000e220000301000 */
[----:B------:R-:W-:-:S14]  /*2460*/  DSETP.GEU.AND P1, PT, |R2|, UR4, PT ;  /* 0x0000000402007e2a */ /* 0x000fdc000bf2e200 */
[----:B0-----:R-:W-:-:S07]  /*2470*/  @!P1 FMUL R8, R8, 1.175494350822287508e-38 ;  /* 0x0080000008089820 */ /* 0x001fce0000400000 */
.L_x_380:
        /* <DEDUP_REMOVED lines=17> */
.L_x_383:
[----:B------:R-:W-:Y:S05]  /*2590*/  BSYNC B0 ;  /* 0x0000000000007941 */ /* 0x000fea0003800000 */
.L_x_376:
[----:B------:R-:W-:Y:S01]  /*25a0*/  PREEXIT ;  /* 0x000000000000782d */ /* 0x000fe20000000000 */
[----:B------:R-:W-:Y:S05]  /*25b0*/  EXIT ;  /* 0x000000000000794d */ /* 0x000fea0003800000 */
        .weak           $__internal_9_$__cuda_sm20_div_rn_f64_full
        .type           $__internal_9_$__cuda_sm20_div_rn_f64_full,@function
        .size           $__internal_9_$__cuda_sm20_div_rn_f64_full,(.L_x_4855 - $__internal_9_$__cuda_sm20_div_rn_f64_full)
$__internal_9_$__cuda_sm20_div_rn_f64_full:
        /* <DEDUP_REMOVED lines=67> */
.L_x_385:
        /* <DEDUP_REMOVED lines=16> */
.L_x_388:
[----:B------:R-:W-:Y:S01]  /*2af0*/  LOP3.LUT R15, R7, 0x80000, RZ, 0xfc, !PT ;  /* 0x00080000070f7812 */ /* 0x000fe200078efcff */
[----:B------:R-:W-:Y:S01]  /*2b00*/  IMAD.MOV.U32 R14, RZ, RZ, R6 ;  /* 0x000000ffff0e7224 */ /* 0x000fe200078e0006 */
[----:B------:R-:W-:Y:S06]  /*2b10*/  BRA `(.L_x_386) ;  /* 0x0000000000087947 */ /* 0x000fec0003800000 */
.L_x_387:
[----:B------:R-:W-:Y:S01]  /*2b20*/  LOP3.LUT R15, R9, 0x80000, RZ, 0xfc, !PT ;  /* 0x00080000090f7812 */ /* 0x000fe200078efcff */
[----:B------:R-:W-:-:S07]  /*2b30*/  IMAD.MOV.U32 R14, RZ, RZ, R8 ;  /* 0x000000ffff0e7224 */ /* 0x000fce00078e0008 */
.L_x_386:
[----:B------:R-:W-:Y:S05]  /*2b40*/  BSYNC B1 ;  /* 0x0000000000017941 */ /* 0x000fea0003800000 */
.L_x_384:
[----:B------:R-:W-:Y:S02]  /*2b50*/  IMAD.MOV.U32 R13, RZ, RZ, 0x0 ;  /* 0x00000000ff0d7424 */ /* 0x000fe400078e00ff */
[----:B------:R-:W-:Y:S02]  /*2b60*/  IMAD.MOV.U32 R2, RZ, RZ, R14 ;  /* 0x000000ffff027224 */ /* 0x000fe400078e000e */
[----:B------:R-:W-:Y:S01]  /*2b70*/  IMAD.MOV.U32 R3, RZ, RZ, R15 ;  /* 0x000000ffff037224 */ /* 0x000fe200078e000f */
[----:B------:R-:W-:Y:S06]  /*2b80*/  RET.REL.NODEC R12 `(_ZN4vllm3moe44grouped_topk_fused_small_expert_count_kernelI13__nv_bfloat166__halfiLNS0_11ScoringFuncE0ELi256ELb1ELi8EEEvPT_PfPT1_PKT0_llllllbd) ;  /* 0xffffffd40c1c7950 */ /* 0x000fec0003c3ffff */
.L_x_389:
        /* <DEDUP_REMOVED lines=15> */
.L_x_4855:


//--------------------- .text._ZN4vllm3moe25grouped_topk_fused_kernelI13__nv_bfloat16fiLNS0_11ScoringFuncE0EEEvPT_PfPT1_PKT0_lllllbd --------------------------
	.section	.text._ZN4vllm3moe25grouped_topk_fused_kernelI13__nv_bfloat16fiLNS0_11ScoringFuncE0EEEvPT_PfPT1_PKT0_lllllbd,"ax",@progbits
	.align	128
        .global         _ZN4vllm3moe25grouped_topk_fused_kernelI13__nv_bfloat16fiLNS0_11ScoringFuncE0EEEvPT_PfPT1_PKT0_lllllbd
        .type           _ZN4vllm3moe25grouped_topk_fused_kernelI13__nv_bfloat16fiLNS0_11ScoringFuncE0EEEvPT_PfPT1_PKT0_lllllbd,@function
        .size           _ZN4vllm3moe25grouped_topk_fused_kernelI13__nv_bfloat16fiLNS0_11ScoringFuncE0EEEvPT_PfPT1_PKT0_lllllbd,(.L_x_4948 - _ZN4vllm3moe25grouped_topk_fused_kernelI13__nv_bfloat16fiLNS0_11ScoringFuncE0EEEvPT_PfPT1_PKT0_lllllbd)
        .other          _ZN4vllm3moe25grouped_topk_fused_kernelI13__nv_bfloat16fiLNS0_11ScoringFuncE0EEEvPT_PfPT1_PKT0_lllllbd,@"STO_CUDA_ENTRY STV_DEFAULT"
_ZN4vllm3moe25grouped_topk_fused_kernelI13__nv_bfloat16fiLNS0_11ScoringFuncE0EEEvPT_PfPT1_PKT0_lllllbd:
.text._ZN4vllm3moe25grouped_topk_fused_kernelI13__nv_bfloat16fiLNS0_11ScoringFuncE0EEEvPT_PfPT1_PKT0_lllllbd:
        /* <DEDUP_REMOVED lines=98> */
.L_x_395:
        /* <DEDUP_REMOVED lines=9> */
[----:B------:R-:W2:Y:S04]  /*06b0*/  LDG.E R16, desc[UR12][R16.64] ;  /* 0x0000000c10107981 */ /* 0x000ea8000c1e1900 */
[----:B------:R-:W3:Y:S01]  /*06c0*/  LDG.E.U16 R15, desc[UR12][R14.64] ;  /* 0x0000000c0e0f7981 */ /* 0x000ee2000c1e1500 */
[----:B------:R-:W-:Y:S02]  /*06d0*/  VIADD R12, R12, 0xffffffff ;  /* 0xffffffff0c0c7836 */ /* 0x000fe40000000000 */
[----:B------:R-:W-:-:S03]  /*06e0*/  VIADD R13, R13, 0x20 ;  /* 0x000000200d0d7836 */ /* 0x000fc60000000000 */
[----:B------:R-:W-:Y:S02]  /*06f0*/  ISETP.NE.AND P0, PT, R12, RZ, PT ;  /* 0x000000ff0c00720c */ /* 0x000fe40003f05270 */
[----:B--2---:R-:W-:-:S05]  /*0700*/  F2FP.BF16.F32.PACK_AB R11, RZ, R16 ;  /* 0x00000010ff0b723e */ /* 0x004fca00000010ff */
[----:B---3--:R-:W-:-:S06]  /*0710*/  HADD2.BF16_V2 R11, R15.H0_H0, R11.H0_H0 ;  /* 0x2000000b0f0b7230 */ /* 0x008fcc0000200800 */
[----:B------:R-:W-:Y:S05]  /*0720*/  @P0 BRA `(.L_x_395) ;  /* 0xfffffffc00bc0947 */ /* 0x000fea000383ffff */
[----:B------:R-:W-:Y:S05]  /*0730*/  BSYNC B2 ;  /* 0x0000000000027941 */ /* 0x000fea0003800000 */
.L_x_394:
[----:B------:R-:W-:Y:S05]  /*0740*/  BSYNC B1 ;  /* 0x0000000000017941 */ /* 0x000fea0003800000 */
.L_x_393:
        /* <DEDUP_REMOVED lines=10> */
.L_x_398:
        /* <DEDUP_REMOVED lines=12> */
[----:B------:R-:W-:-:S05]  /*08b0*/  VIADD R13, R13, 0x200 ;  /* 0x000002000d0d7836 */ /* 0x000fca0000000000 */
[----:B------:R-:W-:Y:S02]  /*08c0*/  ISETP.GE.AND P1, PT, R13, R20, PT ;  /* 0x000000140d00720c */ /* 0x000fe40003f26270 */
[----:B--2---:R-:W-:-:S05]  /*08d0*/  F2FP.BF16.F32.PACK_AB R11, RZ, R16 ;  /* 0x00000010ff0b723e */ /* 0x004fca00000010ff */
[----:B---3--:R-:W-:-:S06]  /*08e0*/  HADD2.BF16_V2 R11, R15.H0_H0, R11.H0_H0 ;  /* 0x2000000b0f0b7230 */ /* 0x008fcc0000200800 */
[----:B------:R-:W-:Y:S05]  /*08f0*/  @!P1 BRA `(.L_x_398) ;  /* 0xfffffffc00bc9947 */ /* 0x000fea000383ffff */
[----:B------:R-:W-:Y:S05]  /*0900*/  BSYNC B2 ;  /* 0x0000000000027941 */ /* 0x000fea0003800000 */
.L_x_397:
[----:B------:R-:W-:Y:S05]  /*0910*/  BSYNC B1 ;  /* 0x0000000000017941 */ /* 0x000fea0003800000 */
.L_x_396:
        /* <DEDUP_REMOVED lines=18> */
[----:B------:R-:W-:Y:S01]  /*0a40*/  PLOP3.LUT P0, PT, PT, PT, PT, 0x8, 0x0 ;  /* 0x000000000000781c */ /* 0x000fe20003f0e170 */
[----:B------:R-:W-:Y:S01]  /*0a50*/  VIADD R13, R13, 0x100 ;  /* 0x000001000d0d7836 */ /* 0x000fe20000000000 */
[----:B--2---:R-:W-:-:S05]  /*0a60*/  F2FP.BF16.F32.PACK_AB R11, RZ, R16 ;  /* 0x00000010ff0b723e */ /* 0x004fca00000010ff */
[----:B---3--:R-:W-:-:S07]  /*0a70*/  HADD2.BF16_V2 R11, R15.H0_H0, R11.H0_H0 ;  /* 0x2000000b0f0b7230 */ /* 0x008fce0000200800 */
.L_x_400:
[----:B------:R-:W-:Y:S05]  /*0a80*/  BSYNC B1 ;  /* 0x0000000000017941 */ /* 0x000fea0003800000 */
.L_x_399:
        /* <DEDUP_REMOVED lines=14> */
[----:B------:R-:W2:Y:S04]  /*0b70*/  LDG.E R8, desc[UR12][R8.64] ;  /* 0x0000000c08087981 */ /* 0x000ea8000c1e1900 */
[----:B------:R-:W3:Y:S01]  /*0b80*/  LDG.E.U16 R7, desc[UR12][R6.64] ;  /* 0x0000000c06077981 */ /* 0x000ee2000c1e1500 */
[----:B--2---:R-:W-:-:S05]  /*0b90*/  F2FP.BF16.F32.PACK_AB R9, RZ, R8 ;  /* 0x00000008ff09723e */ /* 0x004fca00000010ff */
[----:B---3--:R-:W-:-:S05]  /*0ba0*/  HADD2.BF16_V2 R7, R7.H0_H0, R9.H0_H0 ;  /* 0x2000000907077230 */ /* 0x008fca0000200800 */
[----:B------:R-:W-:Y:S01]  /*0bb0*/  PRMT R11, R7, 0x7610, R11 ;  /* 0x00007610070b7816 */ /* 0x000fe2000000000b */
[----:B------:R-:W-:Y:S06]  /*0bc0*/  BRA `(.L_x_392) ;  /* 0x0000000400847947 */ /* 0x000fec0003800000 */
.L_x_391:
        /* <DEDUP_REMOVED lines=15> */
.L_x_403:
        /* <DEDUP_REMOVED lines=12> */
[----:B------:R-:W-:Y:S01]  /*0d80*/  VIADD R13, R13, 0x20 ;  /* 0x000000200d0d7836 */ /* 0x000fe20000000000 */
[----:B--2---:R-:W-:-:S05]  /*0d90*/  F2FP.BF16.F32.PACK_AB R11, RZ, R16 ;  /* 0x00000010ff0b723e */ /* 0x004fca00000010ff */
        /* <DEDUP_REMOVED lines=10> */
.L_x_402:
[----:B------:R-:W-:Y:S05]  /*0e40*/  BSYNC B1 ;  /* 0x0000000000017941 */ /* 0x000fea0003800000 */
.L_x_401:
        /* <DEDUP_REMOVED lines=11> */
.L_x_404:
[----:B------:R-:W2:Y:S04]  /*0f00*/  LDG.E R10, desc[UR12][R6.64] ;  /* 0x0000000c060a7981 */ /* 0x000ea8000c1e1900 */
[----:B------:R-:W3:Y:S04]  /*0f10*/  LDG.E.U16 R15, desc[UR12][R8.64] ;  /* 0x0000000c080f7981 */ /* 0x000ee8000c1e1500 */
[----:B------:R-:W4:Y:S04]  /*0f20*/  LDG.E R12, desc[UR12][R6.64+0x80] ;  /* 0x0000800c060c7981 */ /* 0x000f28000c1e1900 */
[----:B------:R-:W5:Y:S04]  /*0f30*/  LDG.E.U16 R17, desc[UR12][R8.64+0x40] ;  /* 0x0000400c08117981 */ /* 0x000f68000c1e1500 */
[----:B------:R-:W5:Y:S04]  /*0f40*/  LDG.E R14, desc[UR12][R6.64+0x100] ;  /* 0x0001000c060e7981 */ /* 0x000f68000c1e1900 */
[----:B------:R-:W5:Y:S04]  /*0f50*/  LDG.E.U16 R19, desc[UR12][R8.64+0x80] ;  /* 0x0000800c08137981 */ /* 0x000f68000c1e1500 */
[----:B------:R0:W5:Y:S04]  /*0f60*/  LDG.E R16, desc[UR12][R6.64+0x180] ;  /* 0x0001800c06107981 */ /* 0x000168000c1e1900 */
[----:B------:R1:W5:Y:S01]  /*0f70*/  LDG.E.U16 R21, desc[UR12][R8.64+0xc0] ;  /* 0x0000c00c08157981 */ /* 0x000362000c1e1500 */
[----:B------:R-:W-:-:S05]  /*0f80*/  VIADD R13, R13, 0x80 ;  /* 0x000000800d0d7836 */ /* 0x000fca0000000000 */
[----:B------:R-:W-:Y:S02]  /*0f90*/  ISETP.GE.AND P2, PT, R13, R0, PT ;  /* 0x000000000d00720c */ /* 0x000fe40003f46270 */
[----:B0-----:R-:W-:Y:S02]  /*0fa0*/  IADD3 R6, P3, R6, 0x200, RZ ;  /* 0x0000020006067810 */ /* 0x001fe40007f7e0ff */
[----:B-1----:R-:W-:-:S03]  /*0fb0*/  IADD3 R8, P4, R8, 0x100, RZ ;  /* 0x0000010008087810 */ /* 0x002fc60007f9e0ff */
[----:B------:R-:W-:Y:S02]  /*0fc0*/  IMAD.X R7, RZ, RZ, R7, P3 ;  /* 0x000000ffff077224 */ /* 0x000fe400018e0607 */
[----:B------:R-:W-:Y:S01]  /*0fd0*/  IMAD.X R9, RZ, RZ, R9, P4 ;  /* 0x000000ffff097224 */ /* 0x000fe200020e0609 */
[----:B--2---:R-:W-:-:S05]  /*0fe0*/  F2FP.BF16.F32.PACK_AB R10, RZ, R10 ;  /* 0x0000000aff0a723e */ /* 0x004fca00000010ff */
[----:B---3--:R-:W-:Y:S01]  /*0ff0*/  HADD2.BF16_V2 R15, R15.H0_H0, R10.H0_H0 ;  /* 0x2000000a0f0f7230 */ /* 0x008fe20000200800 */
[----:B----4-:R-:W-:-:S04]  /*1000*/  F2FP.BF16.F32.PACK_AB R12, RZ, R12 ;  /* 0x0000000cff0c723e */ /* 0x010fc800000010ff */
[----:B------:R-:W-:Y:S01]  /*1010*/  HSETP2.BF16_V2.GT.AND P0, PT, R15.H0_H0, R11.H0_H0, PT ;  /* 0x2000000b0f007234 */ /* 0x000fe20003f04802 */
[----:B-----5:R-:W-:Y:S01]  /*1020*/  HADD2.BF16_V2 R12, R17.H0_H0, R12.H0_H0 ;  /* 0x2000000c110c7230 */ /* 0x020fe20000200800 */
[----:B------:R-:W-:-:S04]  /*1030*/  F2FP.BF16.F32.PACK_AB R14, RZ, R14 ;  /* 0x0000000eff0e723e */ /* 0x000fc800000010ff */
[----:B------:R-:W-:Y:S01]  /*1040*/  PRMT R10, R12, 0x7610, R10 ;  /* 0x000076100c0a7816 */ /* 0x000fe2000000000a */
[----:B------:R-:W-:-:S06]  /*1050*/  HADD2.BF16_V2 R14, R19.H0_H0, R14.H0_H0 ;  /* 0x2000000e130e7230 */ /* 0x000fcc0000200800 */
[----:B------:R-:W-:Y:S02]  /*1060*/  @!P0 HSETP2.BF16_V2.GT.AND P1, PT, R15.H0_H0, R4.H0_H0, PT ;  /* 0x200000040f008234 */ /* 0x000fe40003f24802 */
[----:B------:R-:W-:-:S03]  /*1070*/  F2FP.BF16.F32.PACK_AB R16, RZ, R16 ;  /* 0x00000010ff10723e */ /* 0x000fc600000010ff */
[----:B------:R-:W-:Y:S02]  /*1080*/  @!P0 SEL R4, R4, R15, !P1 ;  /* 0x0000000f04048207 */ /* 0x000fe40004800000 */
[----:B------:R-:W-:Y:S01]  /*1090*/  @!P0 PRMT R15, R11, 0x7610, R15 ;  /* 0x000076100b0f8816 */ /* 0x000fe2000000000f */
[----:B------:R-:W-:Y:S01]  /*10a0*/  HADD2.BF16_V2 R16, R21.H0_H0, R16.H0_H0 ;  /* 0x2000001015107230 */ /* 0x000fe20000200800 */
        /* <DEDUP_REMOVED lines=19> */
.L_x_392:
[----:B------:R-:W-:Y:S05]  /*11e0*/  BSYNC B0 ;  /* 0x0000000000007941 */ /* 0x000fea0003800000 */
.L_x_390:
        /* <DEDUP_REMOVED lines=52> */
.L_x_405:
        /* <DEDUP_REMOVED lines=289> */
.L_x_407:
[----:B------:R1:W-:Y:S04]  /*2740*/  @P4 STS.U16 [R9+-0x40], R6 ;  /* 0xffffc00609004388 */ /* 0x0003e80000000400 */
[----:B------:R1:W-:Y:S01]  /*2750*/  @P4 STS [R12+-0x80], R5 ;  /* 0xffff80050c004388 */ /* 0x0003e20000000800 */
[----:B------:R-:W-:Y:S01]  /*2760*/  NOP ;  /* 0x0000000000007918 */ /* 0x000fe20000000000 */
.L_x_406:
        /* <DEDUP_REMOVED lines=237> */
.L_x_408:
        /* <DEDUP_REMOVED lines=73> */
.L_x_417:
[----:B------:R-:W-:-:S03]  /*3ad0*/  UMOV UR4, 0xffffffff ;  /* 0xffffffff00047882 */ /* 0x000fc60000000000 */
[----:B-1----:R-:W-:Y:S05]  /*3ae0*/  BRA.DIV UR4, `(.L_x_411) ;  /* 0x0000002e042c7947 */ /* 0x002fea000b800000 */
[----:B------:R0:W1:Y:S02]  /*3af0*/  SHFL.IDX PT, R15, R11, R22, 0x1f ;  /* 0x00001f160b0f7589 */ /* 0x00006400000e0000 */
.L_x_434:
        /* <DEDUP_REMOVED lines=11> */
.L_x_416:
        /* <DEDUP_REMOVED lines=13> */
[----:B------:R-:W2:Y:S01]  /*3c80*/  LDG.E R2, desc[UR12][R2.64] ;  /* 0x0000000c02027981 */ /* 0x000ea2000c1e1900 */
[----:B------:R-:W-:Y:S01]  /*3c90*/  IMAD.MOV.U32 R34, RZ, RZ, R15 ;  /* 0x000000ffff227224 */ /* 0x000fe200078e000f */
[----:B--2---:R-:W-:-:S05]  /*3ca0*/  F2FP.BF16.F32.PACK_AB R36, RZ, R2 ;  /* 0x00000002ff24723e */ /* 0x004fca00000010ff */
[----:B------:R-:W-:-:S07]  /*3cb0*/  HADD2.BF16_V2 R36, R39.H0_H0, R36.H0_H0 ;  /* 0x2000002427247230 */ /* 0x000fce0000200800 */
.L_x_413:
        /* <DEDUP_REMOVED lines=252> */
.L_x_415:
[----:B------:R-:W-:-:S13]  /*4c80*/  ISETP.NE.AND P0, PT, R37, RZ, PT ;  /* 0x000000ff2500720c */ /* 0x000fda0003f05270 */
[----:B------:R1:W-:Y:S04]  /*4c90*/  @P0 STS.U16 [R2+-0x40], R36 ;  /* 0xffffc02402000388 */ /* 0x0003e80000000400 */
[----:B------:R1:W-:Y:S01]  /*4ca0*/  @P0 STS [R3+-0x80], R34 ;  /* 0xffff802203000388 */ /* 0x0003e20000000800 */
[----:B------:R-:W-:Y:S01]  /*4cb0*/  NOP ;  /* 0x0000000000007918 */ /* 0x000fe20000000000 */
.L_x_414:
        /* <DEDUP_REMOVED lines=8> */
.L_x_412:
[----:B0-----:R-:W-:Y:S01]  /*4d40*/  VIADD R22, R22, 0x1 ;  /* 0x0000000116167836 */ /* 0x001fe20000000000 */
[----:B------:R-:W-:-:S04]  /*4d50*/  ULDC UR4, c[0x0][0x248] ;  /* 0x0000920000047ab9 */ /* 0x000fc80000000800 */
[----:B------:R-:W-:-:S13]  /*4d60*/  ISETP.GE.AND P0, PT, R22, UR4, PT ;  /* 0x0000000416007c0c */ /* 0x000fda000bf06270 */
[----:B------:R-:W-:Y:S05]  /*4d70*/  @!P0 BRA `(.L_x_417) ;  /* 0xffffffec00548947 */ /* 0x000fea000383ffff */
[----:B------:R-:W-:Y:S05]  /*4d80*/  BSYNC B0 ;  /* 0x0000000000007941 */ /* 0x000fea0003800000 */
.L_x_410:
        /* <DEDUP_REMOVED lines=254> */
.L_x_476:
        /* <DEDUP_REMOVED lines=9> */
.L_x_479:
[----:B------:R-:W-:-:S03]  /*5e00*/  UMOV UR4, 0xffffffff ;  /* 0xffffffff00047882 */ /* 0x000fc60000000000 */
[----:B------:R-:W-:Y:S05]  /*5e10*/  BRA.DIV UR4, `(.L_x_421) ;  /* 0x0000002204d47947 */ /* 0x000fea000b800000 */
.L_x_418:
        /* <DEDUP_REMOVED lines=33> */
.L_x_488:
[----:B-1----:R-:W-:-:S04]  /*6030*/  FADD.FTZ R4, R11, R4 ;  /* 0x000000040b047221 */ /* 0x002fc80000010000 */
[----:B------:R-:W-:-:S07]  /*6040*/  FADD.FTZ R0, R4, 9.999999682655225389e-21 ;  /* 0x1e3ce50804007421 */ /* 0x000fce0000010000 */
.L_x_422:
        /* <DEDUP_REMOVED lines=30> */
.L_x_425:
[----:B------:R-:W-:Y:S05]  /*6230*/  BSYNC B0 ;  /* 0x0000000000007941 */ /* 0x000fea0003800000 */
.L_x_424:
[----:B------:R-:W-:Y:S01]  /*6240*/  PREEXIT ;  /* 0x000000000000782d */ /* 0x000fe20000000000 */
[----:B------:R-:W-:Y:S05]  /*6250*/  EXIT ;  /* 0x000000000000794d */ /* 0x000fea0003800000 */
.L_x_409:
        /* <DEDUP_REMOVED lines=28> */
.L_x_430:
        /* <DEDUP_REMOVED lines=14> */
.L_x_429:
[----:B------:R-:W-:Y:S05]  /*6500*/  BSYNC B1 ;  /* 0x0000000000017941 */ /* 0x000fea0003800000 */
.L_x_428:
        /* <DEDUP_REMOVED lines=16> */
.L_x_431:
        /* <DEDUP_REMOVED lines=22> */
.L_x_427:
[----:B------:R-:W-:Y:S05]  /*6770*/  BSYNC B0 ;  /* 0x0000000000007941 */ /* 0x000fea0003800000 */
.L_x_426:
[----:B------:R-:W-:Y:S01]  /*6780*/  PREEXIT ;  /* 0x000000000000782d */ /* 0x000fe20000000000 */
[----:B------:R-:W-:Y:S05]  /*6790*/  EXIT ;  /* 0x000000000000794d */ /* 0x000fea0003800000 */
.L_x_411:
[----:B------:R-:W-:Y:S01]  /*67a0*/  BSSY B1, `(.L_x_432) ;  /* 0x0000006000017945 */ /* 0x000fe20003800000 */
[----:B------:R-:W-:Y:S02]  /*67b0*/  IMAD.MOV.U32 R15, RZ, RZ, 0x1f ;  /* 0x0000001fff0f7424 */ /* 0x000fe400078e00ff */
[----:B------:R-:W-:-:S07]  /*67c0*/  IMAD.MOV.U32 R2, RZ, RZ, -0x1 ;  /* 0xffffffffff027424 */ /* 0x000fce00078e00ff */
[----:B------:R-:W-:Y:S05]  /*67d0*/  WARPSYNC.COLLECTIVE R2, `(.L_x_433) ;  /* 0x0000000002087348 */ /* 0x000fea0003c00000 */
[----:B------:R0:W1:Y:S02]  /*67e0*/  SHFL.IDX P0, R15, R11, R22, R15 ;  /* 0x000000160b0f7389 */ /* 0x000064000000000f */
[----:B01----:R-:W-:Y:S01]  /*67f0*/  ENDCOLLECTIVE ;  /* 0x000000000000791b */ /* 0x003fe20003800000 */
.L_x_433:
[----:B------:R-:W-:Y:S05]  /*6800*/  BSYNC B1 ;  /* 0x0000000000017941 */ /* 0x000fea0003800000 */
.L_x_432:
[----:B------:R-:W-:Y:S05]  /*6810*/  BRA `(.L_x_434) ;  /* 0xffffffd000b87947 */ /* 0x000fea000383ffff */
.L_x_419:
[----:B------:R-:W-:Y:S01]  /*6820*/  BSSY B0, `(.L_x_435) ;  /* 0x0000007000007945 */ /* 0x000fe20003800000 */
[----:B------:R-:W-:Y:S02]  /*6830*/  IMAD.MOV.U32 R0, RZ, RZ, 0x1 ;  /* 0x00000001ff007424 */ /* 0x000fe400078e00ff */
[----:B-1----:R-:W-:Y:S02]  /*6840*/  IMAD.MOV.U32 R3, RZ, RZ, 0x1f ;  /* 0x0000001fff037424 */ /* 0x002fe400078e00ff */
[----:B------:R-:W-:-:S07]  /*6850*/  IMAD.MOV.U32 R2, RZ, RZ, -0x1 ;  /* 0xffffffffff027424 */ /* 0x000fce00078e00ff */
[----:B------:R-:W-:Y:S05]  /*6860*/  WARPSYNC.COLLECTIVE R2, `(.L_x_436) ;  /* 0x0000000002087348 */ /* 0x000fea0003c00000 */
[----:B------:R0:W1:Y:S02]  /*6870*/  SHFL.BFLY P0, R4, R7, R0, R3 ;  /* 0x0c00000007047389 */ /* 0x0000640000000003 */
[----:B01----:R-:W-:Y:S01]  /*6880*/  ENDCOLLECTIVE ;  /* 0x000000000000791b */ /* 0x003fe20003800000 */
.L_x_436:
[----:B------:R-:W-:Y:S05]  /*6890*/  BSYNC B0 ;  /* 0x0000000000007941 */ /* 0x000fea0003800000 */
.L_x_435:
        /* <DEDUP_REMOVED lines=9> */
.L_x_437:
        /* <DEDUP_REMOVED lines=13> */
.L_x_438:
[----:B------:R-:W-:Y:S02]  /*6a00*/  IMAD.MOV.U32 R7, RZ, RZ, R11 ;  /* 0x000000ffff077224 */ /* 0x000fe400078e000b */
[----:B------:R-:W-:-:S07]  /*6a10*/  IMAD.MOV.U32 R15, RZ, RZ, R4 ;  /* 0x000000ffff0f7224 */ /* 0x000fce00078e0004 */
[----:B------:R-:W-:Y:S05]  /*6a20*/  WARPSYNC.COLLECTIVE R2, `(.L_x_439) ;  /* 0x0000000002087348 */ /* 0x000fea0003c00000 */
[----:B------:R0:W1:Y:S02]  /*6a30*/  SHFL.BFLY P0, R4, R7, R0, R3 ;  /* 0x0c00000007047389 */ /* 0x0000640000000003 */
[----:B01----:R-:W-:Y:S01]  /*6a40*/  ENDCOLLECTIVE ;  /* 0x000000000000791b */ /* 0x003fe20003800000 */
.L_x_439:
        /* <DEDUP_REMOVED lines=15> */
.L_x_440:
[----:B------:R-:W-:Y:S02]  /*6b40*/  IMAD.MOV.U32 R7, RZ, RZ, R15 ;  /* 0x000000ffff077224 */ /* 0x000fe400078e000f */
[----:B------:R-:W-:-:S07]  /*6b50*/  IMAD.MOV.U32 R11, RZ, RZ, R4 ;  /* 0x000000ffff0b7224 */ /* 0x000fce00078e0004 */
[----:B------:R-:W-:Y:S05]  /*6b60*/  WARPSYNC.COLLECTIVE R2, `(.L_x_441) ;  /* 0x0000000002087348 */ /* 0x000fea0003c00000 */
[----:B------:R0:W1:Y:S02]  /*6b70*/  SHFL.BFLY P0, R4, R7, R0, R3 ;  /* 0x0c00000007047389 */ /* 0x0000640000000003 */
[----:B01----:R-:W-:Y:S01]  /*6b80*/  ENDCOLLECTIVE ;  /* 0x000000000000791b */ /* 0x003fe20003800000 */
.L_x_441:
        /* <DEDUP_REMOVED lines=13> */
.L_x_442:
[----:B------:R-:W-:Y:S02]  /*6c60*/  IMAD.MOV.U32 R7, RZ, RZ, R11 ;  /* 0x000000ffff077224 */ /* 0x000fe400078e000b */
[----:B------:R-:W-:-:S07]  /*6c70*/  IMAD.MOV.U32 R15, RZ, RZ, R4 ;  /* 0x000000ffff0f7224 */ /* 0x000fce00078e0004 */
[----:B------:R-:W-:Y:S05]  /*6c80*/  WARPSYNC.COLLECTIVE R2, `(.L_x_443) ;  /* 0x0000000002087348 */ /* 0x000fea0003c00000 */
[----:B------:R0:W1:Y:S02]  /*6c90*/  SHFL.BFLY P0, R4, R7, R0, R3 ;  /* 0x0c00000007047389 */ /* 0x0000640000000003 */
[----:B01----:R-:W-:Y:S01]  /*6ca0*/  ENDCOLLECTIVE ;  /* 0x000000000000791b */ /* 0x003fe20003800000 */
.L_x_443:
        /* <DEDUP_REMOVED lines=16> */
.L_x_444:
[----:B------:R-:W-:Y:S02]  /*6db0*/  IMAD.MOV.U32 R7, RZ, RZ, R11 ;  /* 0x000000ffff077224 */ /* 0x000fe400078e000b */
[----:B------:R-:W-:-:S07]  /*6dc0*/  IMAD.MOV.U32 R15, RZ, RZ, R4 ;  /* 0x000000ffff0f7224 */ /* 0x000fce00078e0004 */
[----:B------:R-:W-:Y:S05]  /*6dd0*/  WARPSYNC.COLLECTIVE R2, `(.L_x_445) ;  /* 0x0000000002087348 */ /* 0x000fea0003c00000 */
[----:B------:R0:W1:Y:S02]  /*6de0*/  SHFL.BFLY P0, R4, R7, R0, R3 ;  /* 0x0c00000007047389 */ /* 0x0000640000000003 */
[----:B01----:R-:W-:Y:S01]  /*6df0*/  ENDCOLLECTIVE ;  /* 0x000000000000791b */ /* 0x003fe20003800000 */
.L_x_445:
        /* <DEDUP_REMOVED lines=14> */
.L_x_446:
[----:B------:R-:W-:Y:S02]  /*6ee0*/  IMAD.MOV.U32 R7, RZ, RZ, R11 ;  /* 0x000000ffff077224 */ /* 0x000fe400078e000b */
[----:B------:R-:W-:-:S07]  /*6ef0*/  IMAD.MOV.U32 R15, RZ, RZ, R4 ;  /* 0x000000ffff0f7224 */ /* 0x000fce00078e0004 */
[----:B------:R-:W-:Y:S05]  /*6f00*/  WARPSYNC.COLLECTIVE R2, `(.L_x_447) ;  /* 0x0000000002087348 */ /* 0x000fea0003c00000 */
[----:B------:R0:W1:Y:S02]  /*6f10*/  SHFL.BFLY P0, R4, R7, R0, R3 ;  /* 0x0c00000007047389 */ /* 0x0000640000000003 */
[----:B01----:R-:W-:Y:S01]  /*6f20*/  ENDCOLLECTIVE ;  /* 0x000000000000791b */ /* 0x003fe20003800000 */
.L_x_447:
        /* <DEDUP_REMOVED lines=15> */
.L_x_448:
[----:B------:R-:W-:Y:S02]  /*7020*/  IMAD.MOV.U32 R7, RZ, RZ, R11 ;  /* 0x000000ffff077224 */ /* 0x000fe400078e000b */
[----:B------:R-:W-:-:S07]  /*7030*/  IMAD.MOV.U32 R15, RZ, RZ, R4 ;  /* 0x000000ffff0f7224 */ /* 0x000fce00078e0004 */
[----:B------:R-:W-:Y:S05]  /*7040*/  WARPSYNC.COLLECTIVE R2, `(.L_x_449) ;  /* 0x0000000002087348 */ /* 0x000fea0003c00000 */
[----:B------:R0:W1:Y:S02]  /*7050*/  SHFL.BFLY P0, R4, R7, R0, R3 ;  /* 0x0c00000007047389 */ /* 0x0000640000000003 */
[----:B01----:R-:W-:Y:S01]  /*7060*/  ENDCOLLECTIVE ;  /* 0x000000000000791b */ /* 0x003fe20003800000 */
.L_x_449:
        /* <DEDUP_REMOVED lines=14> */
.L_x_450:
[----:B------:R-:W-:Y:S02]  /*7150*/  IMAD.MOV.U32 R7, RZ, RZ, R11 ;  /* 0x000000ffff077224 */ /* 0x000fe400078e000b */
[----:B------:R-:W-:-:S07]  /*7160*/  IMAD.MOV.U32 R15, RZ, RZ, R4 ;  /* 0x000000ffff0f7224 */ /* 0x000fce00078e0004 */
[----:B------:R-:W-:Y:S05]  /*7170*/  WARPSYNC.COLLECTIVE R2, `(.L_x_451) ;  /* 0x0000000002087348 */ /* 0x000fea0003c00000 */
[----:B------:R0:W1:Y:S02]  /*7180*/  SHFL.BFLY P0, R4, R7, R0, R3 ;  /* 0x0c00000007047389 */ /* 0x0000640000000003 */
[----:B01----:R-:W-:Y:S01]  /*7190*/  ENDCOLLECTIVE ;  /* 0x000000000000791b */ /* 0x003fe20003800000 */
.L_x_451:
        /* <DEDUP_REMOVED lines=14> */
.L_x_452:
[----:B------:R-:W-:Y:S02]  /*7280*/  IMAD.MOV.U32 R7, RZ, RZ, R11 ;  /* 0x000000ffff077224 */ /* 0x000fe400078e000b */
[----:B------:R-:W-:-:S07]  /*7290*/  IMAD.MOV.U32 R15, RZ, RZ, R4 ;  /* 0x000000ffff0f7224 */ /* 0x000fce00078e0004 */
[----:B------:R-:W-:Y:S05]  /*72a0*/  WARPSYNC.COLLECTIVE R2, `(.L_x_453) ;  /* 0x0000000002087348 */ /* 0x000fea0003c00000 */
[----:B------:R0:W1:Y:S02]  /*72b0*/  SHFL.BFLY P0, R4, R7, R0, R3 ;  /* 0x0c00000007047389 */ /* 0x0000640000000003 */
[----:B01----:R-:W-:Y:S01]  /*72c0*/  ENDCOLLECTIVE ;  /* 0x000000000000791b */ /* 0x003fe20003800000 */
.L_x_453:
        /* <DEDUP_REMOVED lines=14> */
.L_x_454:
[----:B------:R-:W-:Y:S02]  /*73b0*/  IMAD.MOV.U32 R7, RZ, RZ, R11 ;  /* 0x000000ffff077224 */ /* 0x000fe400078e000b */
[----:B------:R-:W-:-:S07]  /*73c0*/  IMAD.MOV.U32 R15, RZ, RZ, R4 ;  /* 0x000000ffff0f7224 */ /* 0x000fce00078e0004 */
[----:B------:R-:W-:Y:S05]  /*73d0*/  WARPSYNC.COLLECTIVE R2, `(.L_x_455) ;  /* 0x0000000002087348 */ /* 0x000fea0003c00000 */
[----:B------:R0:W1:Y:S02]  /*73e0*/  SHFL.BFLY P0, R4, R7, R0, R3 ;  /* 0x0c00000007047389 */ /* 0x0000640000000003 */
[----:B01----:R-:W-:Y:S01]  /*73f0*/  ENDCOLLECTIVE ;  /* 0x000000000000791b */ /* 0x003fe20003800000 */
.L_x_455:
        /* <DEDUP_REMOVED lines=14> */
.L_x_456:
[----:B------:R-:W-:Y:S02]  /*74e0*/  IMAD.MOV.U32 R7, RZ, RZ, R11 ;  /* 0x000000ffff077224 */ /* 0x000fe400078e000b */
[----:B------:R-:W-:-:S07]  /*74f0*/  IMAD.MOV.U32 R15, RZ, RZ, R4 ;  /* 0x000000ffff0f7224 */ /* 0x000fce00078e0004 */
[----:B------:R-:W-:Y:S05]  /*7500*/  WARPSYNC.COLLECTIVE R2, `(.L_x_457) ;  /* 0x0000000002087348 */ /* 0x000fea0003c00000 */
[----:B------:R0:W1:Y:S02]  /*7510*/  SHFL.BFLY P0, R4, R7, R0, R3 ;  /* 0x0c00000007047389 */ /* 0x0000640000000003 */
[----:B01----:R-:W-:Y:S01]  /*7520*/  ENDCOLLECTIVE ;  /* 0x000000000000791b */ /* 0x003fe20003800000 */
.L_x_457:
        /* <DEDUP_REMOVED lines=14> */
.L_x_458:
[----:B------:R-:W-:Y:S02]  /*7610*/  IMAD.MOV.U32 R7, RZ, RZ, R11 ;  /* 0x000000ffff077224 */ /* 0x000fe400078e000b */
[----:B------:R-:W-:-:S07]  /*7620*/  IMAD.MOV.U32 R15, RZ, RZ, R4 ;  /* 0x000000ffff0f7224 */ /* 0x000fce00078e0004 */
[----:B------:R-:W-:Y:S05]  /*7630*/  WARPSYNC.COLLECTIVE R2, `(.L_x_459) ;  /* 0x0000000002087348 */ /* 0x000fea0003c00000 */
[----:B------:R0:W1:Y:S02]  /*7640*/  SHFL.BFLY P0, R4, R7, R0, R3 ;  /* 0x0c00000007047389 */ /* 0x0000640000000003 */
[----:B01----:R-:W-:Y:S01]  /*7650*/  ENDCOLLECTIVE ;  /* 0x000000000000791b */ /* 0x003fe20003800000 */
.L_x_459:
        /* <DEDUP_REMOVED lines=14> */
.L_x_460:
[----:B------:R-:W-:Y:S02]  /*7740*/  IMAD.MOV.U32 R7, RZ, RZ, R11 ;  /* 0x000000ffff077224 */ /* 0x000fe400078e000b */
[----:B------:R-:W-:-:S07]  /*7750*/  IMAD.MOV.U32 R15, RZ, RZ, R4 ;  /* 0x000000ffff0f7224 */ /* 0x000fce00078e0004 */
[----:B------:R-:W-:Y:S05]  /*7760*/  WARPSYNC.COLLECTIVE R2, `(.L_x_461) ;  /* 0x0000000002087348 */ /* 0x000fea0003c00000 */
[----:B------:R0:W1:Y:S02]  /*7770*/  SHFL.BFLY P0, R4, R7, R0, R3 ;  /* 0x0c00000007047389 */ /* 0x0000640000000003 */
[----:B01----:R-:W-:Y:S01]  /*7780*/  ENDCOLLECTIVE ;  /* 0x000000000000791b */ /* 0x003fe20003800000 */
.L_x_461:
        /* <DEDUP_REMOVED lines=14> */
.L_x_462:
[----:B------:R-:W-:Y:S02]  /*7870*/  IMAD.MOV.U32 R7, RZ, RZ, R11 ;  /* 0x000000ffff077224 */ /* 0x000fe400078e000b */
[----:B------:R-:W-:-:S07]  /*7880*/  IMAD.MOV.U32 R15, RZ, RZ, R4 ;  /* 0x000000ffff0f7224 */ /* 0x000fce00078e0004 */
[----:B------:R-:W-:Y:S05]  /*7890*/  WARPSYNC.COLLECTIVE R2, `(.L_x_463) ;  /* 0x0000000002087348 */ /* 0x000fea0003c00000 */
[----:B------:R0:W1:Y:S02]  /*78a0*/  SHFL.BFLY P0, R4, R7, R0, R3 ;  /* 0x0c00000007047389 */ /* 0x0000640000000003 */
[----:B01----:R-:W-:Y:S01]  /*78b0*/  ENDCOLLECTIVE ;  /* 0x000000000000791b */ /* 0x003fe20003800000 */
.L_x_463:
        /* <DEDUP_REMOVED lines=14> */
.L_x_464:
[----:B------:R-:W-:Y:S02]  /*79a0*/  IMAD.MOV.U32 R7, RZ, RZ, R11 ;  /* 0x000000ffff077224 */ /* 0x000fe400078e000b */
[----:B------:R-:W-:-:S07]  /*79b0*/  IMAD.MOV.U32 R15, RZ, RZ, R4 ;  /* 0x000000ffff0f7224 */ /* 0x000fce00078e0004 */
[----:B------:R-:W-:Y:S05]  /*79c0*/  WARPSYNC.COLLECTIVE R2, `(.L_x_465) ;  /* 0x0000000002087348 */ /* 0x000fea0003c00000 */
[----:B------:R0:W1:Y:S02]  /*79d0*/  SHFL.BFLY P0, R4, R7, R0, R3 ;  /* 0x0c00000007047389 */ /* 0x0000640000000003 */
[----:B01----:R-:W-:Y:S01]  /*79e0*/  ENDCOLLECTIVE ;  /* 0x000000000000791b */ /* 0x003fe20003800000 */
.L_x_465:
        /* <DEDUP_REMOVED lines=22> */
.L_x_466:
[----:B------:R-:W-:Y:S02]  /*7b50*/  IMAD.MOV.U32 R7, RZ, RZ, R11 ;  /* 0x000000ffff077224 */ /* 0x000fe400078e000b */
[----:B------:R-:W-:-:S07]  /*7b60*/  IMAD.MOV.U32 R8, RZ, RZ, R4 ;  /* 0x000000ffff087224 */ /* 0x000fce00078e0004 */
[----:B------:R-:W-:Y:S05]  /*7b70*/  WARPSYNC.COLLECTIVE R2, `(.L_x_467) ;  /* 0x0000000002087348 */ /* 0x000fea0003c00000 */
[----:B------:R0:W1:Y:S02]  /*7b80*/  SHFL.BFLY P0, R4, R7, R0, R3 ;  /* 0x0c00000007047389 */ /* 0x0000640000000003 */
[----:B01----:R-:W-:Y:S01]  /*7b90*/  ENDCOLLECTIVE ;  /* 0x000000000000791b */ /* 0x003fe20003800000 */
.L_x_467:
        /* <DEDUP_REMOVED lines=15> */
.L_x_468:
[----:B------:R-:W-:Y:S02]  /*7c90*/  IMAD.MOV.U32 R7, RZ, RZ, R11 ;  /* 0x000000ffff077224 */ /* 0x000fe400078e000b */
[----:B------:R-:W-:-:S07]  /*7ca0*/  IMAD.MOV.U32 R8, RZ, RZ, R4 ;  /* 0x000000ffff087224 */ /* 0x000fce00078e0004 */
[----:B------:R-:W-:Y:S05]  /*7cb0*/  WARPSYNC.COLLECTIVE R2, `(.L_x_469) ;  /* 0x0000000002087348 */ /* 0x000fea0003c00000 */
[----:B------:R0:W1:Y:S02]  /*7cc0*/  SHFL.BFLY P0, R4, R7, R0, R3 ;  /* 0x0c00000007047389 */ /* 0x0000640000000003 */
[----:B01----:R-:W-:Y:S01]  /*7cd0*/  ENDCOLLECTIVE ;  /* 0x000000000000791b */ /* 0x003fe20003800000 */
.L_x_469:
        /* <DEDUP_REMOVED lines=15> */
.L_x_470:
[----:B------:R-:W-:Y:S02]  /*7dd0*/  IMAD.MOV.U32 R7, RZ, RZ, R11 ;  /* 0x000000ffff077224 */ /* 0x000fe400078e000b */
[----:B------:R-:W-:-:S07]  /*7de0*/  IMAD.MOV.U32 R8, RZ, RZ, R4 ;  /* 0x000000ffff087224 */ /* 0x000fce00078e0004 */
[----:B------:R-:W-:Y:S05]  /*7df0*/  WARPSYNC.COLLECTIVE R2, `(.L_x_471) ;  /* 0x0000000002087348 */ /* 0x000fea0003c00000 */
[----:B------:R0:W1:Y:S02]  /*7e00*/  SHFL.BFLY P0, R4, R7, R0, R3 ;  /* 0x0c00000007047389 */ /* 0x0000640000000003 */
[----:B01----:R-:W-:Y:S01]  /*7e10*/  ENDCOLLECTIVE ;  /* 0x000000000000791b */ /* 0x003fe20003800000 */
.L_x_471:
        /* <DEDUP_REMOVED lines=15> */
.L_x_472:
[----:B------:R-:W-:Y:S02]  /*7f10*/  IMAD.MOV.U32 R7, RZ, RZ, R11 ;  /* 0x000000ffff077224 */ /* 0x000fe400078e000b */
[----:B------:R-:W-:-:S07]  /*7f20*/  IMAD.MOV.U32 R8, RZ, RZ, R4 ;  /* 0x000000ffff087224 */ /* 0x000fce00078e0004 */
[----:B------:R-:W-:Y:S05]  /*7f30*/  WARPSYNC.COLLECTIVE R2, `(.L_x_473) ;  /* 0x0000000002087348 */ /* 0x000fea0003c00000 */
[----:B------:R0:W1:Y:S02]  /*7f40*/  SHFL.BFLY P0, R4, R7, R0, R3 ;  /* 0x0c00000007047389 */ /* 0x0000640000000003 */
[----:B01----:R-:W-:Y:S01]  /*7f50*/  ENDCOLLECTIVE ;  /* 0x000000000000791b */ /* 0x003fe20003800000 */
.L_x_473:
        /* <DEDUP_REMOVED lines=15> */
.L_x_474:
[----:B------:R-:W-:Y:S02]  /*8050*/  IMAD.MOV.U32 R7, RZ, RZ, R11 ;  /* 0x000000ffff077224 */ /* 0x000fe400078e000b */
[----:B------:R-:W-:-:S07]  /*8060*/  IMAD.MOV.U32 R8, RZ, RZ, R4 ;  /* 0x000000ffff087224 */ /* 0x000fce00078e0004 */
[----:B------:R-:W-:Y:S05]  /*8070*/  WARPSYNC.COLLECTIVE R2, `(.L_x_475) ;  /* 0x0000000002087348 */ /* 0x000fea0003c00000 */
[----:B------:R0:W1:Y:S02]  /*8080*/  SHFL.BFLY P0, R4, R7, R0, R3 ;  /* 0x0c00000007047389 */ /* 0x0000640000000003 */
[----:B01----:R-:W-:Y:S01]  /*8090*/  ENDCOLLECTIVE ;  /* 0x000000000000791b */ /* 0x003fe20003800000 */
.L_x_475:
[----:B------:R-:W-:Y:S02]  /*80a0*/  PRMT R6, R8, 0x7610, R6 ;  /* 0x0000761008067816 */ /* 0x000fe40000000006 */
[----:B------:R-:W-:Y:S01]  /*80b0*/  PLOP3.LUT P0, PT, PT, PT, PT, 0x80, 0x0 ;  /* 0x000000000000781c */ /* 0x000fe20003f0f070 */
[----:B------:R-:W-:-:S12]  /*80c0*/  BRA `(.L_x_476) ;  /* 0xffffffdc00287947 */ /* 0x000fd8000383ffff */
.L_x_420:
        /* <DEDUP_REMOVED lines=8> */
.L_x_478:
[----:B------:R-:W-:Y:S05]  /*8150*/  BSYNC B0 ;  /* 0x0000000000007941 */ /* 0x000fea0003800000 */
.L_x_477:
[----:B------:R-:W-:Y:S05]  /*8160*/  BRA `(.L_x_479) ;  /* 0xffffffdc00247947 */ /* 0x000fea000383ffff */
.L_x_421:
        /* <DEDUP_REMOVED lines=8> */
.L_x_481:
[----:B------:R-:W-:Y:S05]  /*81f0*/  BSYNC B0 ;  /* 0x0000000000007941 */ /* 0x000fea0003800000 */
.L_x_480:
[----:B------:R-:W-:Y:S05]  /*8200*/  BRA `(.L_x_418) ;  /* 0xffffffdc00047947 */ /* 0x000fea000383ffff */
.L_x_423:
        /* <DEDUP_REMOVED lines=8> */
.L_x_483:
[----:B------:R-:W-:Y:S05]  /*8290*/  BSYNC B0 ;  /* 0x0000000000007941 */ /* 0x000fea0003800000 */
.L_x_482:
[----:B------:R-:W-:Y:S01]  /*82a0*/  FADD.FTZ R7, R4, R8 ;  /* 0x0000000804077221 */ /* 0x000fe20000010000 */
[----:B------:R-:W-:Y:S02]  /*82b0*/  IMAD.MOV.U32 R0, RZ, RZ, 0x8 ;  /* 0x00000008ff007424 */ /* 0x000fe400078e00ff */
[----:B------:R-:W-:Y:S02]  /*82c0*/  IMAD.MOV.U32 R3, RZ, RZ, 0x1f ;  /* 0x0000001fff037424 */ /* 0x000fe400078e00ff */
[----:B------:R-:W-:-:S07]  /*82d0*/  IMAD.MOV.U32 R2, RZ, RZ, -0x1 ;  /* 0xffffffffff027424 */ /* 0x000fce00078e00ff */
[----:B------:R-:W-:Y:S05]  /*82e0*/  WARPSYNC.COLLECTIVE R2, `(.L_x_484) ;  /* 0x0000000002087348 */ /* 0x000fea0003c00000 */
[----:B------:R0:W1:Y:S02]  /*82f0*/  SHFL.BFLY P0, R4, R7, R0, R3 ;  /* 0x0c00000007047389 */ /* 0x0000640000000003 */
[----:B01----:R-:W-:Y:S01]  /*8300*/  ENDCOLLECTIVE ;  /* 0x000000000000791b */ /* 0x003fe20003800000 */
.L_x_484:
[----:B------:R-:W-:Y:S02]  /*8310*/  IMAD.MOV.U32 R0, RZ, RZ, 0x4 ;  /* 0x00000004ff007424 */ /* 0x000fe400078e00ff */
[----:B------:R-:W-:-:S04]  /*8320*/  FADD.FTZ R6, R7, R4 ;  /* 0x0000000407067221 */ /* 0x000fc80000010000 */
[----:B------:R-:W-:-:S07]  /*8330*/  IMAD.MOV.U32 R7, RZ, RZ, R6 ;  /* 0x000000ffff077224 */ /* 0x000fce00078e0006 */
[----:B------:R-:W-:Y:S05]  /*8340*/  WARPSYNC.COLLECTIVE R2, `(.L_x_485) ;  /* 0x0000000002087348 */ /* 0x000fea0003c00000 */
[----:B------:R0:W1:Y:S02]  /*8350*/  SHFL.BFLY P0, R4, R7, R0, R3 ;  /* 0x0c00000007047389 */ /* 0x0000640000000003 */
[----:B01----:R-:W-:Y:S01]  /*8360*/  ENDCOLLECTIVE ;  /* 0x000000000000791b */ /* 0x003fe20003800000 */
.L_x_485:
[----:B------:R-:W-:Y:S02]  /*8370*/  IMAD.MOV.U32 R0, RZ, RZ, 0x2 ;  /* 0x00000002ff007424 */ /* 0x000fe400078e00ff */
[----:B------:R-:W-:-:S04]  /*8380*/  FADD.FTZ R10, R6, R4 ;  /* 0x00000004060a7221 */ /* 0x000fc80000010000 */
[----:B------:R-:W-:-:S07]  /*8390*/  IMAD.MOV.U32 R7, RZ, RZ, R10 ;  /* 0x000000ffff077224 */ /* 0x000fce00078e000a */
[----:B------:R-:W-:Y:S05]  /*83a0*/  WARPSYNC.COLLECTIVE R2, `(.L_x_486) ;  /* 0x0000000002087348 */ /* 0x000fea0003c00000 */
[----:B------:R0:W1:Y:S02]  /*83b0*/  SHFL.BFLY P0, R4, R7, R0, R3 ;  /* 0x0c00000007047389 */ /* 0x0000640000000003 */
[----:B01----:R-:W-:Y:S01]  /*83c0*/  ENDCOLLECTIVE ;  /* 0x000000000000791b */ /* 0x003fe20003800000 */
.L_x_486:
[----:B------:R-:W-:Y:S02]  /*83d0*/  IMAD.MOV.U32 R0, RZ, RZ, 0x1 ;  /* 0x00000001ff007424 */ /* 0x000fe400078e00ff */
[----:B------:R-:W-:-:S04]  /*83e0*/  FADD.FTZ R11, R10, R4 ;  /* 0x000000040a0b7221 */ /* 0x000fc80000010000 */
[----:B------:R-:W-:-:S07]  /*83f0*/  IMAD.MOV.U32 R7, RZ, RZ, R11 ;  /* 0x000000ffff077224 */ /* 0x000fce00078e000b */
[----:B------:R-:W-:Y:S05]  /*8400*/  WARPSYNC.COLLECTIVE R2, `(.L_x_487) ;  /* 0x0000000002087348 */ /* 0x000fea0003c00000 */
[----:B------:R0:W1:Y:S02]  /*8410*/  SHFL.BFLY P0, R4, R7, R0, R3 ;  /* 0x0c00000007047389 */ /* 0x0000640000000003 */
[----:B01----:R-:W-:Y:S01]  /*8420*/  ENDCOLLECTIVE ;  /* 0x000000000000791b */ /* 0x003fe20003800000 */
.L_x_487:
[----:B------:R-:W-:Y:S05]  /*8430*/  BRA `(.L_x_488) ;  /* 0xffffffd800fc7947 */ /* 0x000fea000383ffff */
.L_x_489:
        /* <DEDUP_REMOVED lines=12> */
.L_x_4948:


//--------------------- .text._ZN4vllm3moe44grouped_topk_fused_small_expert_count_kernelI13__nv_bfloat16fiLNS0_11ScoringFuncE0ELi128ELb0ELi8EEEvPT_PfPT1_PKT0_llllllbd --------------------------
	.section	.text._ZN4vllm3moe44grouped_topk_fused_small_expert_count_kernelI13__nv_bfloat16fiLNS0_11ScoringFuncE0ELi128ELb0ELi8EEEvPT_PfPT1_PKT0_llllllbd,"ax",@progbits
	.align	128
        .global         _ZN4vllm3moe44grouped_topk_fused_small_expert_count_kernelI13__nv_bfloat16fiLNS0_11ScoringFuncE0ELi128ELb0ELi8EEEvPT_PfPT1_PKT0_llllllbd
        .type           _ZN4vllm3moe44grouped_topk_fused_small_expert_count_kernelI13__nv_bfloat16fiLNS0_11ScoringFuncE0ELi128ELb0ELi8EEEvPT_PfPT1_PKT0_llllllbd,@function
        .size           _ZN4vllm3moe44grouped_topk_fused_small_expert_count_kernelI13__nv_bfloat16fiLNS0_11ScoringFuncE0ELi128ELb0ELi8EEEvPT_PfPT1_PKT0_llllllbd,(.L_x_4856 - _ZN4vllm3moe44grouped_topk_fused_small_expert_count_kernelI13__nv_bfloat16fiLNS0_11ScoringFuncE0ELi128ELb0ELi8EEEvPT_PfPT1_PKT0_llllllbd)
        .other          _ZN4vllm3moe44grouped_topk_fused_small_expert_count_kernelI13__nv_bfloat16fiLNS0_11ScoringFuncE0ELi128ELb0ELi8EEEvPT_PfPT1_PKT0_llllllbd,@"STO_CUDA_ENTRY STV_DEFAULT"
_ZN4vllm3moe44grouped_topk_fused_small_expert_count_kernelI13__nv_bfloat16fiLNS0_11ScoringFuncE0ELi128ELb0ELi8EEEvPT_PfPT1_PKT0_llllllbd:
.text._ZN4vllm3moe44grouped_topk_fused_small_expert_count_kernelI13__nv_bfloat16fiLNS0_11ScoringFuncE0ELi128ELb0ELi8EEEvPT_PfPT1_PKT0_llllllbd:
        /* <DEDUP_REMOVED lines=13> */
[----:B------:R-:W-:Y:S02]  /*00d0*/  @!P0 IMAD R3, R3, UR5, R7 ;  /* 0x0000000503038c24 */ /* 0x000fe4000f8e0207 */
[----:B------:R-:W-:Y:S01]  /*00e0*/  IMAD.MOV.U32 R7, RZ, RZ, -0x800000 ;  /* 0xff800000ff077424 */ /* 0x000fe200078e00ff */
[----:B0-----:R-:W-:-:S04]  /*00f0*/  @!P0 LEA R8, P2, R6, R8, 0x1 ;  /* 0x0000000806088211 */ /* 0x001fc800078408ff */
[----:B------:R-:W-:Y:S02]  /*0100*/  @!P0 LEA.HI.X R9, R6, R9, R3, 0x1, P2 ;  /* 0x0000000906098211 */ /* 0x000fe400010f0c03 */
[----:B-1----:R-:W-:-:S03]  /*0110*/  @!P0 LEA R2, P1, R4, R10, 0x2 ;  /* 0x0000000a04028211 */ /* 0x002fc600078210ff */
[----:B------:R0:W2:Y:S01]  /*0120*/  @!P0 LDG.E.U16 R8, desc[UR6][R8.64] ;  /* 0x0000000608088981 */ /* 0x0000a2000c1e1500 */
[----:B------:R-:W-:-:S05]  /*0130*/  @!P0 LEA.HI.X R3, R4, R11, RZ, 0x2, P1 ;  /* 0x0000000b04038211 */ /* 0x000fca00008f14ff */
[----:B------:R-:W3:Y:S01]  /*0140*/  @!P0 LDG.E R7, desc[UR6][R2.64] ;  /* 0x0000000602078981 */ /* 0x000ee2000c1e1900 */
        /* <DEDUP_REMOVED lines=8> */
[----:B-1----:R-:W-:Y:S02]  /*01d0*/  @!P0 LEA R11, R11, R10, 0x18 ;  /* 0x0000000a0b0b8211 */ /* 0x002fe400078ec0ff */
[----:B0-----:R-:W-:-:S03]  /*01e0*/  @!P0 LEA R9, R13, R12, 0x18 ;  /* 0x0000000c0d098211 */ /* 0x001fc600078ec0ff */
[C---:B------:R-:W-:Y:S02]  /*01f0*/  @!P0 IMAD R11, R4.reuse, 0x4, R11 ;  /* 0x00000004040b8824 */ /* 0x040fe400078e020b */
[----:B------:R-:W-:Y:S02]  /*0200*/  @!P0 IMAD R9, R4, 0x4, R9 ;  /* 0x0000000404098824 */ /* 0x000fe400078e0209 */
[----:B--2---:R-:W-:-:S04]  /*0210*/  @!P0 IMAD.U32 R6, R8, 0x10000, RZ ;  /* 0x0001000008068824 */ /* 0x004fc800078e00ff */
[----:B---3--:R-:W-:Y:S01]  /*0220*/  FADD.FTZ R2, R7, R6 ;  /* 0x0000000607027221 */ /* 0x008fe20000010000 */
        /* <DEDUP_REMOVED lines=101> */
.L_x_493:
        /* <DEDUP_REMOVED lines=89> */
.L_x_492:
        /* <DEDUP_REMOVED lines=38> */
.L_x_491:
        /* <DEDUP_REMOVED lines=56> */
[----:B------:R-:W-:Y:S05]  /*13f0*/  CALL.REL.NOINC `($__internal_10_$__cuda_sm20_div_rn_f64_full) ;  /* 0x0000000000687944 */ /* 0x000fea0003c00000 */
.L_x_496:
[----:B------:R-:W-:Y:S05]  /*1400*/  BSYNC B0 ;  /* 0x0000000000007941 */ /* 0x000fea0003800000 */
.L_x_495:
[----:B------:R-:W-:Y:S01]  /*1410*/  UMOV UR4, 0xf0000000 ;  /* 0xf000000000047882 */ /* 0x000fe20000000000 */
[----:B------:R-:W-:Y:S01]  /*1420*/  UMOV UR5, 0x380fffff ;  /* 0x380fffff00057882 */ /* 0x000fe20000000000 */
[----:B------:R-:W0:Y:S01]  /*1430*/  F2F.F32.F64 R8, R2 ;  /* 0x0000000200087310 */ /* 0x000e220000301000 */
[----:B------:R-:W-:-:S14]  /*1440*/  DSETP.GEU.AND P1, PT, |R2|, UR4, PT ;  /* 0x0000000402007e2a */ /* 0x000fdc000bf2e200 */
[----:B0-----:R-:W-:-:S07]  /*1450*/  @!P1 FMUL R8, R8, 1.175494350822287508e-38 ;  /* 0x0080000008089820 */ /* 0x001fce0000400000 */
.L_x_494:
        /* <DEDUP_REMOVED lines=17> */
.L_x_497:
[----:B------:R-:W-:Y:S05]  /*1570*/  BSYNC B0 ;  /* 0x0000000000007941 */ /* 0x000fea0003800000 */
.L_x_490:
[----:B------:R-:W-:Y:S01]  /*1580*/  PREEXIT ;  /* 0x000000000000782d */ /* 0x000fe20000000000 */
[----:B------:R-:W-:Y:S05]  /*1590*/  EXIT ;  /* 0x000000000000794d */ /* 0x000fea0003800000 */
        .weak           $__internal_10_$__cuda_sm20_div_rn_f64_full
        .type           $__internal_10_$__cuda_sm20_div_rn_f64_full,@function
        .size           $__internal_10_$__cuda_sm20_div_rn_f64_full,(.L_x_4856 - $__internal_10_$__cuda_sm20_div_rn_f64_full)
$__internal_10_$__cuda_sm20_div_rn_f64_full:
        /* <DEDUP_REMOVED lines=67> */
.L_x_499:
        /* <DEDUP_REMOVED lines=16> */
.L_x_502:
[----:B------:R-:W-:Y:S01]  /*1ad0*/  LOP3.LUT R15, R7, 0x80000, RZ, 0xfc, !PT ;  /* 0x00080000070f7812 */ /* 0x000fe200078efcff */
[----:B------:R-:W-:Y:S01]  /*1ae0*/  IMAD.MOV.U32 R14, RZ, RZ, R6 ;  /* 0x000000ffff0e7224 */ /* 0x000fe200078e0006 */
[----:B------:R-:W-:Y:S06]  /*1af0*/  BRA `(.L_x_500) ;  /* 0x0000000000087947 */ /* 0x000fec0003800000 */
.L_x_501:
[----:B------:R-:W-:Y:S01]  /*1b00*/  LOP3.LUT R15, R9, 0x80000, RZ, 0xfc, !PT ;  /* 0x00080000090f7812 */ /* 0x000fe200078efcff */
[----:B------:R-:W-:-:S07]  /*1b10*/  IMAD.MOV.U32 R14, RZ, RZ, R8 ;  /* 0x000000ffff0e7224 */ /* 0x000fce00078e0008 */
.L_x_500:
[----:B------:R-:W-:Y:S05]  /*1b20*/  BSYNC B1 ;  /* 0x0000000000017941 */ /* 0x000fea0003800000 */
.L_x_498:
[----:B------:R-:W-:Y:S02]  /*1b30*/  IMAD.MOV.U32 R13, RZ, RZ, 0x0 ;  /* 0x00000000ff0d7424 */ /* 0x000fe400078e00ff */
[----:B------:R-:W-:Y:S02]  /*1b40*/  IMAD.MOV.U32 R2, RZ, RZ, R14 ;  /* 0x000000ffff027224 */ /* 0x000fe400078e000e */
[----:B------:R-:W-:Y:S01]  /*1b50*/  IMAD.MOV.U32 R3, RZ, RZ, R15 ;  /* 0x000000ffff037224 */ /* 0x000fe200078e000f */
[----:B------:R-:W-:Y:S06]  /*1b60*/  RET.REL.NODEC R12 `(_ZN4vllm3moe44grouped_topk_fused_small_expert_count_kernelI13__nv_bfloat16fiLNS0_11ScoringFuncE0ELi128ELb0ELi8EEEvPT_PfPT1_PKT0_llllllbd) ;  /* 0xffffffe40c247950 */ /* 0x000fec0003c3ffff */
.L_x_503:
        /* <DEDUP_REMOVED lines=9> */
.L_x_4856:


//--------------------- .text._ZN4vllm3moe44grouped_topk_fused_small_expert_count_kernelI13__nv_bfloat16fiLNS0_11ScoringFuncE0ELi384ELb0ELi8EEEvPT_PfPT1_PKT0_llllllbd --------------------------
	.section	.text._ZN4vllm3moe44grouped_topk_fused_small_expert_count_kernelI13__nv_bfloat16fiLNS0_11ScoringFuncE0ELi384ELb0ELi8EEEvPT_PfPT1_PKT0_llllllbd,"ax",@progbits
	.align	128
        .global         _ZN4vllm3moe44grouped_topk_fused_small_expert_count_kernelI13__nv_bfloat16fiLNS0_11ScoringFuncE0ELi384ELb0ELi8EEEvPT_PfPT1_PKT0_llllllbd
        .type           _ZN4vllm3moe44grouped_topk_fused_small_expert_count_kernelI13__nv_bfloat16fiLNS0_11ScoringFuncE0ELi384ELb0ELi8EEEvPT_PfPT1_PKT0_llllllbd,@function
        .size           _ZN4vllm3moe44grouped_topk_fused_small_expert_count_kernelI13__nv_bfloat16fiLNS0_11ScoringFuncE0ELi384ELb0ELi8EEEvPT_PfPT1_PKT0_llllllbd,(.L_x_4857 - _ZN4vllm3moe44grouped_topk_fused_small_expert_count_kernelI13__nv_bfloat16fiLNS0_11ScoringFuncE0ELi384ELb0ELi8EEEvPT_PfPT1_PKT0_llllllbd)
        .other          _ZN4vllm3moe44grouped_topk_fused_small_expert_count_kernelI13__nv_bfloat16fiLNS0_11ScoringFuncE0ELi384ELb0ELi8EEEvPT_PfPT1_PKT0_llllllbd,@"STO_CUDA_ENTRY STV_DEFAULT"
_ZN4vllm3moe44grouped_topk_fused_small_expert_count_kernelI13__nv_bfloat16fiLNS0_11ScoringFuncE0ELi384ELb0ELi8EEEvPT_PfPT1_PKT0_llllllbd:
.text._ZN4vllm3moe44grouped_topk_fused_small_expert_count_kernelI13__nv_bfloat16fiLNS0_11ScoringFuncE0ELi384ELb0ELi8EEEvPT_PfPT1_PKT0_llllllbd:
        /* <DEDUP_REMOVED lines=20> */
[----:B------:R1:W3:Y:S01]  /*0140*/  @!P0 LDG.E R7, desc[UR8][R2.64] ;  /* 0x0000000802078981 */ /* 0x0002e2000c1e1900 */
[----:B------:R-:W4:Y:S01]  /*0150*/  @!P0 S2R R11, SR_CgaCtaId ;  /* 0x00000000000b8919 */ /* 0x000f220000008800 */
[----:B------:R-:W0:Y:S01]  /*0160*/  @!P0 S2R R13, SR_CgaCtaId ;  /* 0x00000000000d8919 */ /* 0x000e220000008800 */
[----:B------:R-:W-:Y:S02]  /*0170*/  SHF.R.U32.HI R5, RZ, 0x5, R4 ;  /* 0x00000005ff057819 */ /* 0x000fe40000011604 */
[----:B------:R-:W-:-:S04]  /*0180*/  @!P0 MOV R10, 0x400 ;  /* 0x00000400000a8802 */ /* 0x000fc80000000f00 */
[----:B------:R-:W5:Y:S01]  /*0190*/  SHFL.IDX PT, R5, R5, RZ, 0x1f ;  /* 0x00001fff05057589 */ /* 0x000f6200000e0000 */
[----:B------:R-:W-:Y:S01]  /*01a0*/  @!P0 MOV R6, 0x400 ;  /* 0x0000040000068802 */ /* 0x000fe20000000f00 */
[----:B------:R-:W-:Y:S02]  /*01b0*/  @!P0 VIADD R10, R10, 0x600 ;  /* 0x000006000a0a8836 */ /* 0x000fe40000000000 */
[----:B------:R-:W-:Y:S01]  /*01c0*/  IMAD.MOV.U32 R0, RZ, RZ, -0x800000 ;  /* 0xff800000ff007424 */ /* 0x000fe200078e00ff */
[----:B----4-:R-:W-:Y:S02]  /*01d0*/  @!P0 LEA R11, R11, R6, 0x18 ;  /* 0x000000060b0b8211 */ /* 0x010fe400078ec0ff */
[----:B0-----:R-:W-:-:S03]  /*01e0*/  @!P0 LEA R9, R13, R10, 0x18 ;  /* 0x0000000a0d098211 */ /* 0x001fc600078ec0ff */
[C---:B------:R-:W-:Y:S02]  /*01f0*/  @!P0 IMAD R11, R4.reuse, 0x4, R11 ;  /* 0x00000004040b8824 */ /* 0x040fe400078e020b */
[C---:B------:R-:W-:Y:S01]  /*0200*/  @!P0 IMAD R9, R4.reuse, 0x4, R9 ;  /* 0x0000000404098824 */ /* 0x040fe200078e0209 */
[----:B------:R-:W-:Y:S01]  /*0210*/  LOP3.LUT R4, R4, 0x1f, RZ, 0xc0, !PT ;  /* 0x0000001f04047812 */ /* 0x000fe200078ec0ff */
[----:B-1----:R-:W-:Y:S02]  /*0220*/  VIADD R3, R1, 0x20 ;  /* 0x0000002001037836 */ /* 0x002fe40000000000 */
[----:B--2---:R-:W-:-:S04]  /*0230*/  @!P0 IMAD.U32 R0, R8, 0x10000, RZ ;  /* 0x0001000008008824 */ /* 0x004fc800078e00ff */
[----:B---3--:R-:W-:Y:S01]  /*0240*/  FADD.FTZ R2, R7, R0 ;  /* 0x0000000007027221 */ /* 0x008fe20000010000 */
[----:B------:R0:W-:Y:S04]  /*0250*/  @!P0 STS [R11], R0 ;  /* 0x000000000b008388 */ /* 0x0001e80000000800 */
[----:B------:R0:W-:Y:S01]  /*0260*/  @!P0 STS [R9], R2 ;  /* 0x0000000209008388 */ /* 0x0001e20000000800 */
[----:B------:R-:W-:Y:S01]  /*0270*/  BAR.SYNC.DEFER_BLOCKING 0x0 ;  /* 0x0000000000007b1d */ /* 0x000fe20000010000 */
[----:B-----5:R-:W-:-:S13]  /*0280*/  ISETP.GT.AND P0, PT, R5, 0x2, PT ;  /* 0x000000020500780c */ /* 0x020fda0003f04270 */
        /* <DEDUP_REMOVED lines=107> */
.L_x_507:
        /* <DEDUP_REMOVED lines=98> */
.L_x_506:
        /* <DEDUP_REMOVED lines=43> */
.L_x_505:
        /* <DEDUP_REMOVED lines=18> */
.L_x_508:
[----:B------:R-:W2:Y:S04]  /*1330*/  LDL R2, [R9] ;  /* 0x0000000009027983 */ /* 0x000ea80000100800 */
[----:B-1----:R-:W3:Y:S04]  /*1340*/  LDL R11, [R9+0x20] ;  /* 0x00002000090b7983 */ /* 0x002ee80000100800 */
[----:B--2---:R1:W-:Y:S04]  /*1350*/  STS [R7], R2 ;  /* 0x0000000207007388 */ /* 0x0043e80000000800 */
[----:B---3--:R1:W-:Y:S02]  /*1360*/  STS [R0], R11 ;  /* 0x0000000b00007388 */ /* 0x0083e40000000800 */
.L_x_509:
[----:B------:R-:W-:Y:S05]  /*1370*/  BSYNC B0 ;  /* 0x0000000000007941 */ /* 0x000fea0003800000 */
.L_x_504:
        /* <DEDUP_REMOVED lines=24> */
.L_x_512:
[----:B------:R-:W-:Y:S05]  /*1500*/  BSYNC B0 ;  /* 0x0000000000007941 */ /* 0x000fea0003800000 */
.L_x_511:
        /* <DEDUP_REMOVED lines=19> */
.L_x_515:
        /* <DEDUP_REMOVED lines=166> */
.L_x_514:
[----:B------:R-:W-:Y:S05]  /*20a0*/  @!P1 BRA `(.L_x_513) ;  /* 0x0000000000cc9947 */ /* 0x000fea0003800000 */
[----:B------:R-:W-:Y:S02]  /*20b0*/  IMAD.MOV.U32 R13, RZ, RZ, R8 ;  /* 0x000000ffff0d7224 */ /* 0x000fe400078e0008 */
[C---:B------:R-:W-:Y:S02]  /*20c0*/  IMAD R10, R0.reuse, 0x4, R1 ;  /* 0x00000004000a7824 */ /* 0x040fe400078e0201 */
[----:B------:R-:W-:-:S07]  /*20d0*/  IMAD R8, R0, 0x4, R3 ;  /* 0x0000000400087824 */ /* 0x000fce00078e0203 */
.L_x_516:
        /* <DEDUP_REMOVED lines=48> */
.L_x_513:
        /* <DEDUP_REMOVED lines=58> */
[----:B0-----:R-:W-:Y:S05]  /*2780*/  CALL.REL.NOINC `($__internal_11_$__cuda_sm20_div_rn_f64_full) ;  /* 0x0000000000687944 */ /* 0x001fea0003c00000 */
.L_x_519:
[----:B------:R-:W-:Y:S05]  /*2790*/  BSYNC B0 ;  /* 0x0000000000007941 */ /* 0x000fea0003800000 */
.L_x_518:
[----:B------:R-:W-:Y:S01]  /*27a0*/  UMOV UR4, 0xf0000000 ;  /* 0xf000000000047882 */ /* 0x000fe20000000000 */
[----:B------:R-:W-:Y:S01]  /*27b0*/  UMOV UR5, 0x380fffff ;  /* 0x380fffff00057882 */ /* 0x000fe20000000000 */
[----:B------:R-:W1:Y:S01]  /*27c0*/  F2F.F32.F64 R8, R2 ;  /* 0x0000000200087310 */ /* 0x000e620000301000 */
[----:B------:R-:W-:-:S14]  /*27d0*/  DSETP.GEU.AND P1, PT, |R2|, UR4, PT ;  /* 0x0000000402007e2a */ /* 0x000fdc000bf2e200 */
[----:B-1----:R-:W-:-:S07]  /*27e0*/  @!P1 FMUL R8, R8, 1.175494350822287508e-38 ;  /* 0x0080000008089820 */ /* 0x002fce0000400000 */
.L_x_517:
        /* <DEDUP_REMOVED lines=17> */
.L_x_520:
[----:B------:R-:W-:Y:S05]  /*2900*/  BSYNC B0 ;  /* 0x0000000000007941 */ /* 0x000fea0003800000 */
.L_x_510:
[----:B------:R-:W-:Y:S01]  /*2910*/  PREEXIT ;  /* 0x000000000000782d */ /* 0x000fe20000000000 */
[----:B------:R-:W-:Y:S05]  /*2920*/  EXIT ;  /* 0x000000000000794d */ /* 0x000fea0003800000 */
        .weak           $__internal_11_$__cuda_sm20_div_rn_f64_full
        .type           $__internal_11_$__cuda_sm20_div_rn_f64_full,@function
        .size           $__internal_11_$__cuda_sm20_div_rn_f64_full,(.L_x_4857 - $__internal_11_$__cuda_sm20_div_rn_f64_full)
$__internal_11_$__cuda_sm20_div_rn_f64_full:
        /* <DEDUP_REMOVED lines=67> */
.L_x_522:
        /* <DEDUP_REMOVED lines=16> */
.L_x_525:
[----:B------:R-:W-:Y:S01]  /*2e60*/  LOP3.LUT R15, R7, 0x80000, RZ, 0xfc, !PT ;  /* 0x00080000070f7812 */ /* 0x000fe200078efcff */
[----:B------:R-:W-:Y:S01]  /*2e70*/  IMAD.MOV.U32 R14, RZ, RZ, R6 ;  /* 0x000000ffff0e7224 */ /* 0x000fe200078e0006 */
[----:B------:R-:W-:Y:S06]  /*2e80*/  BRA `(.L_x_523) ;  /* 0x0000000000087947 */ /* 0x000fec0003800000 */
.L_x_524:
[----:B------:R-:W-:Y:S01]  /*2e90*/  LOP3.LUT R15, R9, 0x80000, RZ, 0xfc, !PT ;  /* 0x00080000090f7812 */ /* 0x000fe200078efcff */
[----:B------:R-:W-:-:S07]  /*2ea0*/  IMAD.MOV.U32 R14, RZ, RZ, R8 ;  /* 0x000000ffff0e7224 */ /* 0x000fce00078e0008 */
.L_x_523:
[----:B------:R-:W-:Y:S05]  /*2eb0*/  BSYNC B1 ;  /* 0x0000000000017941 */ /* 0x000fea0003800000 */
.L_x_521:
[----:B------:R-:W-:Y:S02]  /*2ec0*/  IMAD.MOV.U32 R13, RZ, RZ, 0x0 ;  /* 0x00000000ff0d7424 */ /* 0x000fe400078e00ff */
[----:B------:R-:W-:Y:S02]  /*2ed0*/  IMAD.MOV.U32 R2, RZ, RZ, R14 ;  /* 0x000000ffff027224 */ /* 0x000fe400078e000e */
[----:B------:R-:W-:Y:S01]  /*2ee0*/  IMAD.MOV.U32 R3, RZ, RZ, R15 ;  /* 0x000000ffff037224 */ /* 0x000fe200078e000f */
[----:B------:R-:W-:Y:S06]  /*2ef0*/  RET.REL.NODEC R12 `(_ZN4vllm3moe44grouped_topk_fused_small_expert_count_kernelI13__nv_bfloat16fiLNS0_11ScoringFuncE0ELi384ELb0ELi8EEEvPT_PfPT1_PKT0_llllllbd) ;  /* 0xffffffd00c407950 */ /* 0x000fec0003c3ffff */
.L_x_526:
        /* <DEDUP_REMOVED lines=16> */
.L_x_4857:


//--------------------- .text._ZN4vllm3moe44grouped_topk_fused_small_expert_count_kernelI13__nv_bfloat16fiLNS0_11ScoringFuncE0ELi512ELb0ELi8EEEvPT_PfPT1_PKT0_llllllbd --------------------------
	.section	.text._ZN4vllm3moe44grouped_topk_fused_small_expert_count_kernelI13__nv_bfloat16fiLNS0_11ScoringFuncE0ELi512ELb0ELi8EEEvPT_PfPT1_PKT0_llllllbd,"ax",@progbits
	.align	128
        .global         _ZN4vllm3moe44grouped_topk_fused_small_expert_count_kernelI13__nv_bfloat16fiLNS0_11ScoringFuncE0ELi512ELb0ELi8EEEvPT_PfPT1_PKT0_llllllbd
        .type           _ZN4vllm3moe44grouped_topk_fused_small_expert_count_kernelI13__nv_bfloat16fiLNS0_11ScoringFuncE0ELi512ELb0ELi8EEEvPT_PfPT1_PKT0_llllllbd,@function
        .size           _ZN4vllm3moe44grouped_topk_fused_small_expert_count_kernelI13__nv_bfloat16fiLNS0_11ScoringFuncE0ELi512ELb0ELi8EEEvPT_PfPT1_PKT0_llllllbd,(.L_x_4858 - _ZN4vllm3moe44grouped_topk_fused_small_expert_count_kernelI13__nv_bfloat16fiLNS0_11ScoringFuncE0ELi512ELb0ELi8EEEvPT_PfPT1_PKT0_llllllbd)
        .other          _ZN4vllm3moe44grouped_topk_fused_small_expert_count_kernelI13__nv_bfloat16fiLNS0_11ScoringFuncE0ELi512ELb0ELi8EEEvPT_PfPT1_PKT0_llllllbd,@"STO_CUDA_ENTRY STV_DEFAULT"
_ZN4vllm3moe44grouped_topk_fused_small_expert_count_kernelI13__nv_bfloat16fiLNS0_11ScoringFuncE0ELi512ELb0ELi8EEEvPT_PfPT1_PKT0_llllllbd:
.text._ZN4vllm3moe44grouped_topk_fused_small_expert_count_kernelI13__nv_bfloat16fiLNS0_11ScoringFuncE0ELi512ELb0ELi8EEEvPT_PfPT1_PKT0_llllllbd:
        /* <DEDUP_REMOVED lines=148> */
.L_x_530:
        /* <DEDUP_REMOVED lines=98> */
.L_x_529:
        /* <DEDUP_REMOVED lines=43> */
.L_x_528:
        /* <DEDUP_REMOVED lines=18> */
.L_x_531:
[----:B------:R-:W2:Y:S04]  /*1330*/  LDL R2, [R9] ;  /* 0x0000000009027983 */ /* 0x000ea80000100800 */
[----:B-1----:R-:W3:Y:S04]  /*1340*/  LDL R11, [R9+0x20] ;  /* 0x00002000090b7983 */ /* 0x002ee80000100800 */
[----:B--2---:R1:W-:Y:S04]  /*1350*/  STS [R7], R2 ;  /* 0x0000000207007388 */ /* 0x0043e80000000800 */
[----:B---3--:R1:W-:Y:S02]  /*1360*/  STS [R0], R11 ;  /* 0x0000000b00007388 */ /* 0x0083e40000000800 */
.L_x_532:
[----:B------:R-:W-:Y:S05]  /*1370*/  BSYNC B0 ;  /* 0x0000000000007941 */ /* 0x000fea0003800000 */
.L_x_527:
        /* <DEDUP_REMOVED lines=36> */
.L_x_536:
        /* <DEDUP_REMOVED lines=167> */
.L_x_535:
[----:B------:R-:W-:Y:S05]  /*2030*/  @!P1 BRA `(.L_x_534) ;  /* 0x0000000000cc9947 */ /* 0x000fea0003800000 */
[----:B------:R-:W-:Y:S02]  /*2040*/  IMAD.MOV.U32 R14, RZ, RZ, R10 ;  /* 0x000000ffff0e7224 */ /* 0x000fe400078e000a */
[C---:B------:R-:W-:Y:S02]  /*2050*/  IMAD R12, R0.reuse, 0x4, R1 ;  /* 0x00000004000c7824 */ /* 0x040fe400078e0201 */
[----:B------:R-:W-:-:S07]  /*2060*/  IMAD R10, R0, 0x4, R3 ;  /* 0x00000004000a7824 */ /* 0x000fce00078e0203 */
.L_x_537:
        /* <DEDUP_REMOVED lines=48> */
.L_x_534:
        /* <DEDUP_REMOVED lines=56> */
[----:B0---4-:R-:W-:Y:S05]  /*26f0*/  CALL.REL.NOINC `($__internal_12_$__cuda_sm20_div_rn_f64_full) ;  /* 0x0000000000687944 */ /* 0x011fea0003c00000 */
.L_x_540:
[----:B------:R-:W-:Y:S05]  /*2700*/  BSYNC B0 ;  /* 0x0000000000007941 */ /* 0x000fea0003800000 */
.L_x_539:
[----:B------:R-:W-:Y:S01]  /*2710*/  UMOV UR4, 0xf0000000 ;  /* 0xf000000000047882 */ /* 0x000fe20000000000 */
[----:B------:R-:W-:Y:S01]  /*2720*/  UMOV UR5, 0x380fffff ;  /* 0x380fffff00057882 */ /* 0x000fe20000000000 */
[----:B------:R-:W1:Y:S01]  /*2730*/  F2F.F32.F64 R8, R2 ;  /* 0x0000000200087310 */ /* 0x000e620000301000 */
[----:B------:R-:W-:-:S14]  /*2740*/  DSETP.GEU.AND P1, PT, |R2|, UR4, PT ;  /* 0x0000000402007e2a */ /* 0x000fdc000bf2e200 */
[----:B-1----:R-:W-:-:S07]  /*2750*/  @!P1 FMUL R8, R8, 1.175494350822287508e-38 ;  /* 0x0080000008089820 */ /* 0x002fce0000400000 */
.L_x_538:
        /* <DEDUP_REMOVED lines=17> */
.L_x_541:
[----:B------:R-:W-:Y:S05]  /*2870*/  BSYNC B0 ;  /* 0x0000000000007941 */ /* 0x000fea0003800000 */
.L_x_533:
[----:B------:R-:W-:Y:S01]  /*2880*/  PREEXIT ;  /* 0x000000000000782d */ /* 0x000fe20000000000 */
[----:B------:R-:W-:Y:S05]  /*2890*/  EXIT ;  /* 0x000000000000794d */ /* 0x000fea0003800000 */
        .weak           $__internal_12_$__cuda_sm20_div_rn_f64_full
        .type           $__internal_12_$__cuda_sm20_div_rn_f64_full,@function
        .size           $__internal_12_$__cuda_sm20_div_rn_f64_full,(.L_x_4858 - $__internal_12_$__cuda_sm20_div_rn_f64_full)
$__internal_12_$__cuda_sm20_div_rn_f64_full:
        /* <DEDUP_REMOVED lines=67> */
.L_x_543:
        /* <DEDUP_REMOVED lines=16> */
.L_x_546:
[----:B------:R-:W-:Y:S01]  /*2dd0*/  LOP3.LUT R15, R7, 0x80000, RZ, 0xfc, !PT ;  /* 0x00080000070f7812 */ /* 0x000fe200078efcff */
[----:B------:R-:W-:Y:S01]  /*2de0*/  IMAD.MOV.U32 R14, RZ, RZ, R6 ;  /* 0x000000ffff0e7224 */ /* 0x000fe200078e0006 */
[----:B------:R-:W-:Y:S06]  /*2df0*/  BRA `(.L_x_544) ;  /* 0x0000000000087947 */ /* 0x000fec0003800000 */
.L_x_545:
[----:B------:R-:W-:Y:S01]  /*2e00*/  LOP3.LUT R15, R9, 0x80000, RZ, 0xfc, !PT ;  /* 0x00080000090f7812 */ /* 0x000fe200078efcff */
[----:B------:R-:W-:-:S07]  /*2e10*/  IMAD.MOV.U32 R14, RZ, RZ, R8 ;  /* 0x000000ffff0e7224 */ /* 0x000fce00078e0008 */
.L_x_544:
[----:B------:R-:W-:Y:S05]  /*2e20*/  BSYNC B1 ;  /* 0x0000000000017941 */ /* 0x000fea0003800000 */
.L_x_542:
[----:B------:R-:W-:Y:S02]  /*2e30*/  IMAD.MOV.U32 R13, RZ, RZ, 0x0 ;  /* 0x00000000ff0d7424 */ /* 0x000fe400078e00ff */
[----:B------:R-:W-:Y:S02]  /*2e40*/  IMAD.MOV.U32 R2, RZ, RZ, R14 ;  /* 0x000000ffff027224 */ /* 0x000fe400078e000e */
[----:B------:R-:W-:Y:S01]  /*2e50*/  IMAD.MOV.U32 R3, RZ, RZ, R15 ;  /* 0x000000ffff037224 */ /* 0x000fe200078e000f */
[----:B------:R-:W-:Y:S06]  /*2e60*/  RET.REL.NODEC R12 `(_ZN4vllm3moe44grouped_topk_fused_small_expert_count_kernelI13__nv_bfloat16fiLNS0_11ScoringFuncE0ELi512ELb0ELi8EEEvPT_PfPT1_PKT0_llllllbd) ;  /* 0xffffffd00c647950 */ /* 0x000fec0003c3ffff */
.L_x_547:
        /* <DEDUP_REMOVED lines=9> */
.L_x_4858:


//--------------------- .text._ZN4vllm3moe44grouped_topk_fused_small_expert_count_kernelI13__nv_bfloat16fiLNS0_11ScoringFuncE0ELi512ELb0ELi22EEEvPT_PfPT1_PKT0_llllllbd --------------------------
	.section	.text._ZN4vllm3moe44grouped_topk_fused_small_expert_count_kernelI13__nv_bfloat16fiLNS0_11ScoringFuncE0ELi512ELb0ELi22EEEvPT_PfPT1_PKT0_llllllbd,"ax",@progbits
	.align	128
        .global         _ZN4vllm3moe44grouped_topk_fused_small_expert_count_kernelI13__nv_bfloat16fiLNS0_11ScoringFuncE0ELi512ELb0ELi22EEEvPT_PfPT1_PKT0_llllllbd
        .type           _ZN4vllm3moe44grouped_topk_fused_small_expert_count_kernelI13__nv_bfloat16fiLNS0_11ScoringFuncE0ELi512ELb0ELi22EEEvPT_PfPT1_PKT0_llllllbd,@function
        .size           _ZN4vllm3moe44grouped_topk_fused_small_expert_count_kernelI13__nv_bfloat16fiLNS0_11ScoringFuncE0ELi512ELb0ELi22EEEvPT_PfPT1_PKT0_llllllbd,(.L_x_4859 - _ZN4vllm3moe44grouped_topk_fused_small_expert_count_kernelI13__nv_bfloat16fiLNS0_11ScoringFuncE0ELi512ELb0ELi22EEEvPT_PfPT1_PKT0_llllllbd)
        .other          _ZN4vllm3moe44grouped_topk_fused_small_expert_count_kernelI13__nv_bfloat16fiLNS0_11ScoringFuncE0ELi512ELb0ELi22EEEvPT_PfPT1_PKT0_llllllbd,@"STO_CUDA_ENTRY STV_DEFAULT"
_ZN4vllm3moe44grouped_topk_fused_small_expert_count_kernelI13__nv_bfloat16fiLNS0_11ScoringFuncE0ELi512ELb0ELi22EEEvPT_PfPT1_PKT0_llllllbd:
.text._ZN4vllm3moe44grouped_topk_fused_small_expert_count_kernelI13__nv_bfloat16fiLNS0_11ScoringFuncE0ELi512ELb0ELi22EEEvPT_PfPT1_PKT0_llllllbd:
        /* <DEDUP_REMOVED lines=147> */
.L_x_551:
        /* <DEDUP_REMOVED lines=98> */
.L_x_550:
        /* <DEDUP_REMOVED lines=43> */
.L_x_549:
        /* <DEDUP_REMOVED lines=18> */
.L_x_552:
[C---:B------:R-:W-:Y:S02]  /*1320*/  IMAD R2, R4.reuse, 0x4, R1 ;  /* 0x0000000404027824 */ /* 0x040fe400078e0201 */
[----:B------:R-:W-:-:S04]  /*1330*/  IMAD R0, R4, 0x4, R3 ;  /* 0x0000000404007824 */ /* 0x000fc800078e0203 */
[----:B------:R-:W3:Y:S04]  /*1340*/  LDL R2, [R2] ;  /* 0x0000000002027983 */ /* 0x000ee80000100800 */
[----:B0-----:R-:W4:Y:S04]  /*1350*/  LDL R9, [R0] ;  /* 0x0000000000097983 */ /* 0x001f280000100800 */
[----:B---3--:R0:W-:Y:S04]  /*1360*/  STS [R7], R2 ;  /* 0x0000000207007388 */ /* 0x0081e80000000800 */
[----:B----4-:R0:W-:Y:S02]  /*1370*/  STS [R8], R9 ;  /* 0x0000000908007388 */ /* 0x0101e40000000800 */
.L_x_553:
[----:B------:R-:W-:Y:S05]  /*1380*/  BSYNC B0 ;  /* 0x0000000000007941 */ /* 0x000fea0003800000 */
.L_x_548:
        /* <DEDUP_REMOVED lines=78> */
.L_x_557:
        /* <DEDUP_REMOVED lines=94> */
.L_x_556:
        /* <DEDUP_REMOVED lines=43> */
.L_x_555:
        /* <DEDUP_REMOVED lines=56> */
[----:B--2---:R-:W-:Y:S05]  /*2480*/  CALL.REL.NOINC `($__internal_13_$__cuda_sm20_div_rn_f64_full) ;  /* 0x0000000000687944 */ /* 0x004fea0003c00000 */
.L_x_560:
[----:B------:R-:W-:Y:S05]  /*2490*/  BSYNC B0 ;  /* 0x0000000000007941 */ /* 0x000fea0003800000 */
.L_x_559:
[----:B------:R-:W-:Y:S01]  /*24a0*/  UMOV UR4, 0xf0000000 ;  /* 0xf000000000047882 */ /* 0x000fe20000000000 */
[----:B------:R-:W-:Y:S01]  /*24b0*/  UMOV UR5, 0x380fffff ;  /* 0x380fffff00057882 */ /* 0x000fe20000000000 */
[----:B------:R-:W0:Y:S01]  /*24c0*/  F2F.F32.F64 R8, R2 ;  /* 0x0000000200087310 */ /* 0x000e220000301000 */
[----:B------:R-:W-:-:S14]  /*24d0*/  DSETP.GEU.AND P1, PT, |R2|, UR4, PT ;  /* 0x0000000402007e2a */ /* 0x000fdc000bf2e200 */
[----:B0-----:R-:W-:-:S07]  /*24e0*/  @!P1 FMUL R8, R8, 1.175494350822287508e-38 ;  /* 0x0080000008089820 */ /* 0x001fce0000400000 */
.L_x_558:
        /* <DEDUP_REMOVED lines=17> */
.L_x_561:
[----:B------:R-:W-:Y:S05]  /*2600*/  BSYNC B0 ;  /* 0x0000000000007941 */ /* 0x000fea0003800000 */
.L_x_554:
[----:B------:R-:W-:Y:S01]  /*2610*/  PREEXIT ;  /* 0x000000000000782d */ /* 0x000fe20000000000 */
[----:B------:R-:W-:Y:S05]  /*2620*/  EXIT ;  /* 0x000000000000794d */ /* 0x000fea0003800000 */
        .weak           $__internal_13_$__cuda_sm20_div_rn_f64_full
        .type           $__internal_13_$__cuda_sm20_div_rn_f64_full,@function
        .size           $__internal_13_$__cuda_sm20_div_rn_f64_full,(.L_x_4859 - $__internal_13_$__cuda_sm20_div_rn_f64_full)
$__internal_13_$__cuda_sm20_div_rn_f64_full:
        /* <DEDUP_REMOVED lines=67> */
.L_x_563:
        /* <DEDUP_REMOVED lines=16> */
.L_x_566:
[----:B------:R-:W-:Y:S01]  /*2b60*/  LOP3.LUT R15, R7, 0x80000, RZ, 0xfc, !PT ;  /* 0x00080000070f7812 */ /* 0x000fe200078efcff */
[----:B------:R-:W-:Y:S01]  /*2b70*/  IMAD.MOV.U32 R14, RZ, RZ, R6 ;  /* 0x000000ffff0e7224 */ /* 0x000fe200078e0006 */
[----:B------:R-:W-:Y:S06]  /*2b80*/  BRA `(.L_x_564) ;  /* 0x0000000000087947 */ /* 0x000fec0003800000 */
.L_x_565:
[----:B------:R-:W-:Y:S01]  /*2b90*/  LOP3.LUT R15, R9, 0x80000, RZ, 0xfc, !PT ;  /* 0x00080000090f7812 */ /* 0x000fe200078efcff */
[----:B------:R-:W-:-:S07]  /*2ba0*/  IMAD.MOV.U32 R14, RZ, RZ, R8 ;  /* 0x000000ffff0e7224 */ /* 0x000fce00078e0008 */
.L_x_564:
[----:B------:R-:W-:Y:S05]  /*2bb0*/  BSYNC B1 ;  /* 0x0000000000017941 */ /* 0x000fea0003800000 */
.L_x_562:
[----:B------:R-:W-:Y:S02]  /*2bc0*/  IMAD.MOV.U32 R13, RZ, RZ, 0x0 ;  /* 0x00000000ff0d7424 */ /* 0x000fe400078e00ff */
[----:B------:R-:W-:Y:S02]  /*2bd0*/  IMAD.MOV.U32 R2, RZ, RZ, R14 ;  /* 0x000000ffff027224 */ /* 0x000fe400078e000e */
[----:B------:R-:W-:Y:S01]  /*2be0*/  IMAD.MOV.U32 R3, RZ, RZ, R15 ;  /* 0x000000ffff037224 */ /* 0x000fe200078e000f */
[----:B------:R-:W-:Y:S06]  /*2bf0*/  RET.REL.NODEC R12 `(_ZN4vllm3moe44grouped_topk_fused_small_expert_count_kernelI13__nv_bfloat16fiLNS0_11ScoringFuncE0ELi512ELb0ELi22EEEvPT_PfPT1_PKT0_llllllbd) ;  /* 0xffffffd40c007950 */ /* 0x000fec0003c3ffff */
.L_x_567:
        /* <DEDUP_REMOVED lines=16> */
.L_x_4859:


//--------------------- .text._ZN4vllm3moe44grouped_topk_fused_small_expert_count_kernelI13__nv_bfloat16fiLNS0_11ScoringFuncE0ELi256ELb1ELi8EEEvPT_PfPT1_PKT0_llllllbd --------------------------
	.section	.text._ZN4vllm3moe44grouped_topk_fused_small_expert_count_kernelI13__nv_bfloat16fiLNS0_11ScoringFuncE0ELi256ELb1ELi8EEEvPT_PfPT1_PKT0_llllllbd,"ax",@progbits
	.align	128
        .global         _ZN4vllm3moe44grouped_topk_fused_small_expert_count_kernelI13__nv_bfloat16fiLNS0_11ScoringFuncE0ELi256ELb1ELi8EEEvPT_PfPT1_PKT0_llllllbd
        .type           _ZN4vllm3moe44grouped_topk_fused_small_expert_count_kernelI13__nv_bfloat16fiLNS0_11ScoringFuncE0ELi256ELb1ELi8EEEvPT_PfPT1_PKT0_llllllbd,@function
        .size           _ZN4vllm3moe44grouped_topk_fused_small_expert_count_kernelI13__nv_bfloat16fiLNS0_11ScoringFuncE0ELi256ELb1ELi8EEEvPT_PfPT1_PKT0_llllllbd,(.L_x_4860 - _ZN4vllm3moe44grouped_topk_fused_small_expert_count_kernelI13__nv_bfloat16fiLNS0_11ScoringFuncE0ELi256ELb1ELi8EEEvPT_PfPT1_PKT0_llllllbd)
        .other          _ZN4vllm3moe44grouped_topk_fused_small_expert_count_kernelI13__nv_bfloat16fiLNS0_11ScoringFuncE0ELi256ELb1ELi8EEEvPT_PfPT1_PKT0_llllllbd,@"STO_CUDA_ENTRY STV_DEFAULT"
_ZN4vllm3moe44grouped_topk_fused_small_expert_count_kernelI13__nv_bfloat16fiLNS0_11ScoringFuncE0ELi256ELb1ELi8EEEvPT_PfPT1_PKT0_llllllbd:
.text._ZN4vllm3moe44grouped_topk_fused_small_expert_count_kernelI13__nv_bfloat16fiLNS0_11ScoringFuncE0ELi256ELb1ELi8EEEvPT_PfPT1_PKT0_llllllbd:
        /* <DEDUP_REMOVED lines=25> */
[----:B------:R-:W-:Y:S01]  /*0190*/  @!P0 LEA.HI.X R15, R8, R15, R0, 0x1, P2 ;  /* 0x0000000f080f8211 */ /* 0x000fe200010f0c00 */
[----:B------:R-:W-:Y:S01]  /*01a0*/  IMAD.MOV.U32 R0, RZ, RZ, -0x800000 ;  /* 0xff800000ff007424 */ /* 0x000fe200078e00ff */
[----:B--2---:R-:W-:-:S03]  /*01b0*/  @!P0 LEA R12, P1, R2, R12, 0x2 ;  /* 0x0000000c020c8211 */ /* 0x004fc600078210ff */
[----:B------:R-:W2:Y:S01]  /*01c0*/  @!P0 LDG.E.U16 R14, desc[UR6][R14.64] ;  /* 0x000000060e0e8981 */ /* 0x000ea2000c1e1500 */
[----:B------:R-:W-:-:S05]  /*01d0*/  @!P0 LEA.HI.X R13, R2, R13, RZ, 0x2, P1 ;  /* 0x0000000d020d8211 */ /* 0x000fca00008f14ff */
[----:B------:R-:W3:Y:S01]  /*01e0*/  @!P0 LDG.E R0, desc[UR6][R12.64] ;  /* 0x000000060c008981 */ /* 0x000ee2000c1e1900 */
[----:B------:R-:W-:Y:S01]  /*01f0*/  IMAD.MOV.U32 R3, RZ, RZ, -0x800000 ;  /* 0xff800000ff037424 */ /* 0x000fe200078e00ff */
[----:B------:R-:W-:-:S04]  /*0200*/  IADD3 R9, -R2, 0xffff, RZ ;  /* 0x0000ffff02097810 */ /* 0x000fc80007ffe1ff */
[----:B------:R-:W-:-:S05]  /*0210*/  LOP3.LUT R9, R9, 0xffff, RZ, 0xc0, !PT ;  /* 0x0000ffff09097812 */ /* 0x000fca00078ec0ff */
[----:B------:R-:W0:Y:S01]  /*0220*/  SHFL.BFLY PT, R10, R9, 0x10, 0x1f ;  /* 0x0e001f00090a7f89 */ /* 0x000e2200000e0000 */
[----:B--2---:R-:W-:-:S04]  /*0230*/  @!P0 IMAD.U32 R3, R14, 0x10000, RZ ;  /* 0x000100000e038824 */ /* 0x004fc800078e00ff */
[----:B---3--:R-:W-:Y:S01]  /*0240*/  FADD.FTZ R7, R0, R3 ;  /* 0x0000000300077221 */ /* 0x008fe20000010000 */
[----:B------:R-:W-:-:S04]  /*0250*/  IMAD.MOV.U32 R0, RZ, RZ, -0x1 ;  /* 0xffffffffff007424 */ /* 0x000fc800078e00ff */
[----:B------:R-:W-:-:S04]  /*0260*/  ISETP.GE.AND P1, PT, R7, RZ, PT ;  /* 0x000000ff0700720c */ /* 0x000fc80003f26270 */
[----:B------:R-:W-:-:S04]  /*0270*/  SEL R8, R0, 0x80000000, !P1 ;  /* 0x8000000000087807 */ /* 0x000fc80004800000 */
        /* <DEDUP_REMOVED lines=93> */
.L_x_569:
[----:B------:R-:W-:Y:S05]  /*0850*/  BSYNC B0 ;  /* 0x0000000000007941 */ /* 0x000fea0003800000 */
.L_x_568:
        /* <DEDUP_REMOVED lines=257> */
.L_x_573:
        /* <DEDUP_REMOVED lines=89> */
.L_x_572:
        /* <DEDUP_REMOVED lines=38> */
.L_x_571:
        /* <DEDUP_REMOVED lines=58> */
[----:B------:R-:W-:Y:S05]  /*2400*/  CALL.REL.NOINC `($__internal_14_$__cuda_sm20_div_rn_f64_full) ;  /* 0x0000000000687944 */ /* 0x000fea0003c00000 */
.L_x_576:
[----:B------:R-:W-:Y:S05]  /*2410*/  BSYNC B0 ;  /* 0x0000000000007941 */ /* 0x000fea0003800000 */
.L_x_575:
[----:B------:R-:W-:Y:S01]  /*2420*/  UMOV UR4, 0xf0000000 ;  /* 0xf000000000047882 */ /* 0x000fe20000000000 */
[----:B------:R-:W-:Y:S01]  /*2430*/  UMOV UR5, 0x380fffff ;  /* 0x380fffff00057882 */ /* 0x000fe20000000000 */
[----:B------:R-:W0:Y:S01]  /*2440*/  F2F.F32.F64 R8, R2 ;  /* 0x0000000200087310 */ /* 0x000e220000301000 */
[----:B------:R-:W-:-:S14]  /*2450*/  DSETP.GEU.AND P1, PT, |R2|, UR4, PT ;  /* 0x0000000402007e2a */ /* 0x000fdc000bf2e200 */
[----:B0-----:R-:W-:-:S07]  /*2460*/  @!P1 FMUL R8, R8, 1.175494350822287508e-38 ;  /* 0x0080000008089820 */ /* 0x001fce0000400000 */
.L_x_574:
        /* <DEDUP_REMOVED lines=17> */
.L_x_577:
[----:B------:R-:W-:Y:S05]  /*2580*/  BSYNC B0 ;  /* 0x0000000000007941 */ /* 0x000fea0003800000 */
.L_x_570:
[----:B------:R-:W-:Y:S01]  /*2590*/  PREEXIT ;  /* 0x000000000000782d */ /* 0x000fe20000000000 */
[----:B------:R-:W-:Y:S05]  /*25a0*/  EXIT ;  /* 0x000000000000794d */ /* 0x000fea0003800000 */
        .weak           $__internal_14_$__cuda_sm20_div_rn_f64_full
        .type           $__internal_14_$__cuda_sm20_div_rn_f64_full,@function
        .size           $__internal_14_$__cuda_sm20_div_rn_f64_full,(.L_x_4860 - $__internal_14_$__cuda_sm20_div_rn_f64_full)
$__internal_14_$__cuda_sm20_div_rn_f64_full:
        /* <DEDUP_REMOVED lines=67> */
.L_x_579:
        /* <DEDUP_REMOVED lines=16> */
.L_x_582:
[----:B------:R-:W-:Y:S01]  /*2ae0*/  LOP3.LUT R15, R7, 0x80000, RZ, 0xfc, !PT ;  /* 0x00080000070f7812 */ /* 0x000fe200078efcff */
[----:B------:R-:W-:Y:S01]  /*2af0*/  IMAD.MOV.U32 R14, RZ, RZ, R6 ;  /* 0x000000ffff0e7224 */ /* 0x000fe200078e0006 */
[----:B------:R-:W-:Y:S06]  /*2b00*/  BRA `(.L_x_580) ;  /* 0x0000000000087947 */ /* 0x000fec0003800000 */
.L_x_581:
[----:B------:R-:W-:Y:S01]  /*2b10*/  LOP3.LUT R15, R9, 0x80000, RZ, 0xfc, !PT ;  /* 0x00080000090f7812 */ /* 0x000fe200078efcff */
[----:B------:R-:W-:-:S07]  /*2b20*/  IMAD.MOV.U32 R14, RZ, RZ, R8 ;  /* 0x000000ffff0e7224 */ /* 0x000fce00078e0008 */
.L_x_580:
[----:B------:R-:W-:Y:S05]  /*2b30*/  BSYNC B1 ;  /* 0x0000000000017941 */ /* 0x000fea0003800000 */
.L_x_578:
[----:B------:R-:W-:Y:S02]  /*2b40*/  IMAD.MOV.U32 R13, RZ, RZ, 0x0 ;  /* 0x00000000ff0d7424 */ /* 0x000fe400078e00ff */
[----:B------:R-:W-:Y:S02]  /*2b50*/  IMAD.MOV.U32 R2, RZ, RZ, R14 ;  /* 0x000000ffff027224 */ /* 0x000fe400078e000e */
[----:B------:R-:W-:Y:S01]  /*2b60*/  IMAD.MOV.U32 R3, RZ, RZ, R15 ;  /* 0x000000ffff037224 */ /* 0x000fe200078e000f */
[----:B------:R-:W-:Y:S06]  /*2b70*/  RET.REL.NODEC R12 `(_ZN4vllm3moe44grouped_topk_fused_small_expert_count_kernelI13__nv_bfloat16fiLNS0_11ScoringFuncE0ELi256ELb1ELi8EEEvPT_PfPT1_PKT0_llllllbd) ;  /* 0xffffffd40c207950 */ /* 0x000fec0003c3ffff */
.L_x_583:
        /* <DEDUP_REMOVED lines=16> */
.L_x_4860:


//--------------------- .text._ZN4vllm3moe25grouped_topk_fused_kernelI6__half13__nv_bfloat16iLNS0_11ScoringFuncE0EEEvPT_PfPT1_PKT0_lllllbd --------------------------
	.section	.text._ZN4vllm3moe25grouped_topk_fused_kernelI6__half13__nv_bfloat16iLNS0_11ScoringFuncE0EEEvPT_PfPT1_PKT0_lllllbd,"ax",@progbits
	.align	128
        .global         _ZN4vllm3moe25grouped_topk_fused_kernelI6__half13__nv_bfloat16iLNS0_11ScoringFuncE0EEEvPT_PfPT1_PKT0_lllllbd
        .type           _ZN4vllm3moe25grouped_topk_fused_kernelI6__half13__nv_bfloat16iLNS0_11ScoringFuncE0EEEvPT_PfPT1_PKT0_lllllbd,@function
        .size           _ZN4vllm3moe25grouped_topk_fused_kernelI6__half13__nv_bfloat16iLNS0_11ScoringFuncE0EEEvPT_PfPT1_PKT0_lllllbd,(.L_x_4954 - _ZN4vllm3moe25grouped_topk_fused_kernelI6__half13__nv_bfloat16iLNS0_11ScoringFuncE0EEEvPT_PfPT1_PKT0_lllllbd)
        .other          _ZN4vllm3moe25grouped_topk_fused_kernelI6__half13__nv_bfloat16iLNS0_11ScoringFuncE0EEEvPT_PfPT1_PKT0_lllllbd,@"STO_CUDA_ENTRY STV_DEFAULT"
_ZN4vllm3moe25grouped_topk_fused_kernelI6__half13__nv_bfloat16iLNS0_11ScoringFuncE0EEEvPT_PfPT1_PKT0_lllllbd:
.text._ZN4vllm3moe25grouped_topk_fused_kernelI6__half13__nv_bfloat16iLNS0_11ScoringFuncE0EEEvPT_PfPT1_PKT0_lllllbd:
        /* <DEDUP_REMOVED lines=98> */
.L_x_589:
        /* <DEDUP_REMOVED lines=14> */
[----:B--2---:R-:W3:Y:S02]  /*0700*/  F2F.F16.BF16 R11, R16 ;  /* 0x00000010000b7304 */ /* 0x004ee40000400800 */
[----:B---3--:R-:W-:-:S10]  /*0710*/  HADD2 R11, R14.H0_H0, R11.H0_H0 ;  /* 0x2000000b0e0b7230 */ /* 0x008fd40000000800 */
[----:B------:R-:W-:Y:S05]  /*0720*/  @P0 BRA `(.L_x_589) ;  /* 0xfffffffc00bc0947 */ /* 0x000fea000383ffff */
[----:B------:R-:W-:Y:S05]  /*0730*/  BSYNC B2 ;  /* 0x0000000000027941 */ /* 0x000fea0003800000 */
.L_x_588:
[----:B------:R-:W-:Y:S05]  /*0740*/  BSYNC B1 ;  /* 0x0000000000017941 */ /* 0x000fea0003800000 */
.L_x_587:
        /* <DEDUP_REMOVED lines=10> */
.L_x_592:
        /* <DEDUP_REMOVED lines=14> */
[----:B--2---:R-:W3:Y:S02]  /*08d0*/  F2F.F16.BF16 R11, R16 ;  /* 0x00000010000b7304 */ /* 0x004ee40000400800 */
[----:B---3--:R-:W-:-:S10]  /*08e0*/  HADD2 R11, R14.H0_H0, R11.H0_H0 ;  /* 0x2000000b0e0b7230 */ /* 0x008fd40000000800 */
[----:B------:R-:W-:Y:S05]  /*08f0*/  @!P1 BRA `(.L_x_592) ;  /* 0xfffffffc00bc9947 */ /* 0x000fea000383ffff */
[----:B------:R-:W-:Y:S05]  /*0900*/  BSYNC B2 ;  /* 0x0000000000027941 */ /* 0x000fea0003800000 */
.L_x_591:
[----:B------:R-:W-:Y:S05]  /*0910*/  BSYNC B1 ;  /* 0x0000000000017941 */ /* 0x000fea0003800000 */
.L_x_590:
        /* <DEDUP_REMOVED lines=20> */
[----:B--2---:R-:W3:Y:S02]  /*0a60*/  F2F.F16.BF16 R11, R16 ;  /* 0x00000010000b7304 */ /* 0x004ee40000400800 */
[----:B---3--:R-:W-:-:S09]  /*0a70*/  HADD2 R11, R14.H0_H0, R11.H0_H0 ;  /* 0x2000000b0e0b7230 */ /* 0x008fd20000000800 */
.L_x_594:
[----:B------:R-:W-:Y:S05]  /*0a80*/  BSYNC B1 ;  /* 0x0000000000017941 */ /* 0x000fea0003800000 */
.L_x_593:
        /* <DEDUP_REMOVED lines=16> */
[----:B--2---:R-:W3:Y:S02]  /*0b90*/  F2F.F16.BF16 R11, R8 ;  /* 0x00000008000b7304 */ /* 0x004ee40000400800 */
[----:B---3--:R-:W-:Y:S01]  /*0ba0*/  HADD2 R11, R6.H0_H0, R11.H0_H0 ;  /* 0x2000000b060b7230 */ /* 0x008fe20000000800 */
[----:B------:R-:W-:Y:S06]  /*0bb0*/  BRA `(.L_x_586) ;  /* 0x0000000400847947 */ /* 0x000fec0003800000 */
.L_x_585:
        /* <DEDUP_REMOVED lines=15> */
.L_x_597:
        /* <DEDUP_REMOVED lines=13> */
[----:B--2---:R-:W3:Y:S02]  /*0d80*/  F2F.F16.BF16 R11, R16 ;  /* 0x00000010000b7304 */ /* 0x004ee40000400800 */
[----:B---3--:R-:W-:-:S05]  /*0d90*/  HADD2 R11, R14.H0_H0, R11.H0_H0 ;  /* 0x2000000b0e0b7230 */ /* 0x008fca0000000800 */
[----:B------:R-:W-:-:S13]  /*0da0*/  HSETP2.GT.AND P1, PT, R11.H0_H0, R18.H0_H0, PT ;  /* 0x200000120b007234 */ /* 0x000fda0003f24800 */
[----:B------:R-:W-:-:S05]  /*0db0*/  @!P1 HSETP2.GT.AND P2, PT, R11.H0_H0, R4.H0_H0, PT ;  /* 0x200000040b009234 */ /* 0x000fca0003f44800 */
[----:B------:R-:W-:Y:S02]  /*0dc0*/  @!P1 SEL R4, R4, R11, !P2 ;  /* 0x0000000b04049207 */ /* 0x000fe40005000000 */
[----:B------:R-:W-:Y:S02]  /*0dd0*/  ISETP.NE.AND P2, PT, R12, RZ, PT ;  /* 0x000000ff0c00720c */ /* 0x000fe40003f45270 */
[----:B------:R-:W-:Y:S02]  /*0de0*/  @!P1 PRMT R11, R18, 0x7610, R11 ;  /* 0x00007610120b9816 */ /* 0x000fe4000000000b */
[----:B------:R-:W-:-:S04]  /*0df0*/  @!P1 PRMT R18, R4, 0x7610, R18 ;  /* 0x0000761004129816 */ /* 0x000fc80000000012 */
[----:B------:R-:W-:Y:S02]  /*0e00*/  PRMT R4, R18, 0x7610, R4 ;  /* 0x0000761012047816 */ /* 0x000fe40000000004 */
[----:B------:R-:W-:-:S03]  /*0e10*/  PRMT R18, R11, 0x7610, R18 ;  /* 0x000076100b127816 */ /* 0x000fc60000000012 */
[----:B------:R-:W-:Y:S05]  /*0e20*/  @P2 BRA `(.L_x_597) ;  /* 0xfffffffc00a02947 */ /* 0x000fea000383ffff */
.L_x_596:
[----:B------:R-:W-:Y:S05]  /*0e30*/  BSYNC B1 ;  /* 0x0000000000017941 */ /* 0x000fea0003800000 */
.L_x_595:
        /* <DEDUP_REMOVED lines=11> */
.L_x_598:
        /* <DEDUP_REMOVED lines=14> */
[----:B--2---:R-:W3:Y:S08]  /*0fd0*/  F2F.F16.BF16 R15, R12 ;  /* 0x0000000c000f7304 */ /* 0x004ef00000400800 */
[----:B----4-:R-:W0:Y:S01]  /*0fe0*/  F2F.F16.BF16 R17, R16 ;  /* 0x0000001000117304 */ /* 0x010e220000400800 */
[----:B---3--:R-:W-:-:S07]  /*0ff0*/  HADD2 R15, R10.H0_H0, R15.H0_H0 ;  /* 0x2000000f0a0f7230 */ /* 0x008fce0000000800 */
[----:B-----5:R-:W1:Y:S01]  /*1000*/  F2F.F16.BF16 R19, R19 ;  /* 0x0000001300137304 */ /* 0x020e620000400800 */
[----:B------:R-:W-:Y:S01]  /*1010*/  HSETP2.GT.AND P0, PT, R15.H0_H0, R11.H0_H0, PT ;  /* 0x2000000b0f007234 */ /* 0x000fe20003f04800 */
[----:B0-----:R-:W-:-:S06]  /*1020*/  HADD2 R14, R14.H0_H0, R17.H0_H0 ;  /* 0x200000110e0e7230 */ /* 0x001fcc0000000800 */
[----:B------:R-:W0:Y:S01]  /*1030*/  F2F.F16.BF16 R21, R21 ;  /* 0x0000001500157304 */ /* 0x000e220000400800 */
[----:B------:R-:W-:Y:S01]  /*1040*/  PRMT R10, R14, 0x7610, R10 ;  /* 0x000076100e0a7816 */ /* 0x000fe2000000000a */
[----:B-1----:R-:W-:-:S04]  /*1050*/  HADD2 R18, R18.H0_H0, R19.H0_H0 ;  /* 0x2000001312127230 */ /* 0x002fc80000000800 */
[----:B------:R-:W-:-:S05]  /*1060*/  @!P0 HSETP2.GT.AND P1, PT, R15.H0_H0, R4.H0_H0, PT ;  /* 0x200000040f008234 */ /* 0x000fca0003f24800 */
[----:B------:R-:W-:Y:S01]  /*1070*/  @!P0 SEL R4, R4, R15, !P1 ;  /* 0x0000000f04048207 */ /* 0x000fe20004800000 */
[----:B0-----:R-:W-:Y:S01]  /*1080*/  HADD2 R20, R20.H0_H0, R21.H0_H0 ;  /* 0x2000001514147230 */ /* 0x001fe20000000800 */
[----:B------:R-:W-:Y:S02]  /*1090*/  @!P0 PRMT R15, R11, 0x7610, R15 ;  /* 0x000076100b0f8816 */ /* 0x000fe4000000000f */
[----:B------:R-:W-:Y:S02]  /*10a0*/  @!P0 PRMT R11, R4, 0x7610, R11 ;  /* 0x00007610040b8816 */ /* 0x000fe4000000000b */
[----:B------:R-:W-:Y:S02]  /*10b0*/  PRMT R4, R18, 0x7610, R4 ;  /* 0x0000761012047816 */ /* 0x000fe40000000004 */
[----:B------:R-:W-:-:S13]  /*10c0*/  HSETP2.GT.AND P1, PT, R10.H0_H0, R15.H0_H0, PT ;  /* 0x2000000f0a007234 */ /* 0x000fda0003f24800 */
[----:B------:R-:W-:-:S05]  /*10d0*/  @!P1 HSETP2.GT.AND P0, PT, R10.H0_H0, R11.H0_H0, PT ;  /* 0x2000000b0a009234 */ /* 0x000fca0003f04800 */
[----:B------:R-:W-:Y:S02]  /*10e0*/  @!P1 SEL R11, R11, R10, !P0 ;  /* 0x0000000a0b0b9207 */ /* 0x000fe40004000000 */
[----:B------:R-:W-:Y:S02]  /*10f0*/  @!P1 PRMT R10, R15, 0x7610, R10 ;  /* 0x000076100f0a9816 */ /* 0x000fe4000000000a */
[----:B------:R-:W-:Y:S02]  /*1100*/  @!P1 PRMT R15, R11, 0x7610, R15 ;  /* 0x000076100b0f9816 */ /* 0x000fe4000000000f */
[----:B------:R-:W-:Y:S02]  /*1110*/  PRMT R11, R20, 0x7610, R11 ;  /* 0x00007610140b7816 */ /* 0x000fe4000000000b */
[----:B------:R-:W-:-:S13]  /*1120*/  HSETP2.GT.AND P0, PT, R4.H0_H0, R10.H0_H0, PT ;  /* 0x2000000a04007234 */ /* 0x000fda0003f04800 */
[----:B------:R-:W-:-:S05]  /*1130*/  @!P0 HSETP2.GT.AND P1, PT, R4.H0_H0, R15.H0_H0, PT ;  /* 0x2000000f04008234 */ /* 0x000fca0003f24800 */
[----:B------:R-:W-:Y:S02]  /*1140*/  @!P0 SEL R15, R15, R4, !P1 ;  /* 0x000000040f0f8207 */ /* 0x000fe40004800000 */
[----:B------:R-:W-:Y:S02]  /*1150*/  @!P0 PRMT R4, R10, 0x7610, R4 ;  /* 0x000076100a048816 */ /* 0x000fe40000000004 */
[----:B------:R-:W-:-:S03]  /*1160*/  @!P0 PRMT R10, R15, 0x7610, R10 ;  /* 0x000076100f0a8816 */ /* 0x000fc6000000000a */
[----:B------:R-:W-:-:S13]  /*1170*/  HSETP2.GT.AND P1, PT, R11.H0_H0, R4.H0_H0, PT ;  /* 0x200000040b007234 */ /* 0x000fda0003f24800 */
[----:B------:R-:W-:-:S05]  /*1180*/  @!P1 HSETP2.GT.AND P0, PT, R11.H0_H0, R10.H0_H0, PT ;  /* 0x2000000a0b009234 */ /* 0x000fca0003f04800 */
[----:B------:R-:W-:Y:S02]  /*1190*/  @!P1 SEL R10, R10, R11, !P0 ;  /* 0x0000000b0a0a9207 */ /* 0x000fe40004000000 */
[----:B------:R-:W-:Y:S02]  /*11a0*/  @!P1 PRMT R11, R4, 0x7610, R11 ;  /* 0x00007610040b9816 */ /* 0x000fe4000000000b */
[----:B------:R-:W-:Y:S01]  /*11b0*/  @!P1 PRMT R4, R10, 0x7610, R4 ;  /* 0x000076100a049816 */ /* 0x000fe20000000004 */
[----:B------:R-:W-:Y:S06]  /*11c0*/  @!P2 BRA `(.L_x_598) ;  /* 0xfffffffc0048a947 */ /* 0x000fec000383ffff */
.L_x_586:
[----:B------:R-:W-:Y:S05]  /*11d0*/  BSYNC B0 ;  /* 0x0000000000007941 */ /* 0x000fea0003800000 */
.L_x_584:
[----:B------:R-:W-:Y:S01]  /*11e0*/  PRMT R6, R11, 0x7610, R5 ;  /* 0x000076100b067816 */ /* 0x000fe20000000005 */
[----:B------:R-:W0:Y:S05]  /*11f0*/  S2R R19, SR_TID.X ;  /* 0x0000000000137919 */ /* 0x000e2a0000002100 */
[----:B------:R-:W1:Y:S02]  /*1200*/  SHFL.BFLY PT, R6, R6, 0x10, 0x1f ;  /* 0x0e001f0006067f89 */ /* 0x000e6400000e0000 */
[----:B-1----:R-:W-:Y:S02]  /*1210*/  HSETP2.GEU.AND P0, PT, R11.H0_H0, R6.H0_H0, PT ;  /* 0x200000060b007234 */ /* 0x002fe40003f0e800 */
[----:B0-----:R-:W-:-:S03]  /*1220*/  SHF.R.U32.HI R9, RZ, 0x5, R19 ;  /* 0x00000005ff097819 */ /* 0x001fc60000011613 */
[----:B------:R-:W-:-:S04]  /*1230*/  SEL R7, R11, R6, P0 ;  /* 0x000000060b077207 */ /* 0x000fc80000000000 */
[----:B------:R-:W-:-:S05]  /*1240*/  PRMT R6, R7, 0x7610, R3 ;  /* 0x0000761007067816 */ /* 0x000fca0000000003 */
[----:B------:R-:W0:Y:S02]  /*1250*/  SHFL.BFLY PT, R8, R6, 0x8, 0x1f ;  /* 0x0d001f0006087f89 */ /* 0x000e2400000e0000 */
[----:B0-----:R-:W-:-:S05]  /*1260*/  HSETP2.GEU.AND P0, PT, R7.H0_H0, R8.H0_H0, PT ;  /* 0x2000000807007234 */ /* 0x001fca0003f0e800 */
        /* <DEDUP_REMOVED lines=13> */
[----:B------:R-:W-:Y:S02]  /*1340*/  PRMT R8, R10, 0x7610, R8 ;  /* 0x000076100a087816 */ /* 0x000fe40000000008 */
[----:B------:R-:W-:-:S13]  /*1350*/  HSETP2.NEU.AND P0, PT, R10.H0_H0, R11.H0_H0, PT ;  /* 0x2000000b0a007234 */ /* 0x000fda0003f0d800 */
[----:B------:R-:W-:Y:S02]  /*1360*/  VOTE.ANY R7, PT, !P0 ;  /* 0x0000000000077806 */ /* 0x000fe400040e0100 */
[----:B------:R-:W-:-:S04]  /*1370*/  ISETP.NE.AND P0, PT, R5, RZ, PT ;  /* 0x000000ff0500720c */ /* 0x000fc80003f05270 */
[----:B------:R-:W0:Y:S02]  /*1380*/  POPC R7, R7 ;  /* 0x0000000700077309 */ /* 0x000e240000000000 */
[----:B0-----:R-:W-:-:S13]  /*1390*/  ISETP.NE.AND P1, PT, R7, 0x1, PT ;  /* 0x000000010700780c */ /* 0x001fda0003f25270 */
[----:B------:R-:W-:Y:S05]  /*13a0*/  @P1 BRA `(.L_x_599) ;  /* 0x00000000005c1947 */ /* 0x000fea0003800000 */
[----:B------:R-:W-:-:S05]  /*13b0*/  HSETP2.NEU.AND P1, PT, R11.H0_H0, R10.H0_H0, PT ;  /* 0x2000000a0b007234 */ /* 0x000fca0003f2d800 */
        /* <DEDUP_REMOVED lines=21> */
[----:B------:R-:W-:-:S07]  /*1510*/  PRMT R8, R4, 0x7610, R8 ;  /* 0x0000761004087816 */ /* 0x000fce0000000008 */
.L_x_599:
[----:B------:R-:W-:Y:S02]  /*1520*/  @!P0 HADD2 R8, R10.H0_H0, R8.H0_H0 ;  /* 0x200000080a088230 */ /* 0x000fe40000000800 */
        /* <DEDUP_REMOVED lines=32> */
[----:B--2---:R-:W-:-:S05]  /*1730*/  HSETP2.GT.AND P0, PT, R6.H0_H0, -INF , -INF , PT ;  /* 0xfc00fc0006007434 */ /* 0x004fca0003f04800 */
[----:B------:R-:W-:-:S13]  /*1740*/  HSETP2.NEU.AND P0, PT, R6.H0_H0, -INF , -INF , P0 ;  /* 0xfc00fc0006007434 */ /* 0x000fda000070d800 */
        /* <DEDUP_REMOVED lines=33> */
[----:B-1----:R-:W-:-:S13]  /*1960*/  HSETP2.GT.AND P3, PT, R15.H0_H0, R14.H0_H0, PT ;  /* 0x2000000e0f007234 */ /* 0x002fda0003f64800 */
[----:B------:R-:W-:-:S05]  /*1970*/  @!P3 HSETP2.NEU.AND P5, PT, R15.H0_H0, R14.H0_H0, PT ;  /* 0x2000000e0f00b234 */ /* 0x000fca0003fad800 */
        /* <DEDUP_REMOVED lines=11> */
[----:B-1----:R-:W-:-:S13]  /*1a30*/  HSETP2.GT.AND P5, PT, R18.H0_H0, R15.H0_H0, PT ;  /* 0x2000000f12007234 */ /* 0x002fda0003fa4800 */
[----:B------:R-:W-:-:S05]  /*1a40*/  @!P5 HSETP2.NEU.AND P6, PT, R18.H0_H0, R15.H0_H0, PT ;  /* 0x2000000f1200d234 */ /* 0x000fca0003fcd800 */
        /* <DEDUP_REMOVED lines=21> */
[----:B-1----:R-:W-:-:S13]  /*1ba0*/  HSETP2.GT.AND P5, PT, R18.H0_H0, R21.H0_H0, PT ;  /* 0x2000001512007234 */ /* 0x002fda0003fa4800 */
[----:B------:R-:W-:-:S05]  /*1bb0*/  @!P5 HSETP2.NEU.AND P6, PT, R18.H0_H0, R21.H0_H0, PT ;  /* 0x200000151200d234 */ /* 0x000fca0003fcd800 */
        /* <DEDUP_REMOVED lines=23> */
[----:B--2---:R-:W-:-:S13]  /*1d30*/  HSETP2.GT.AND P5, PT, R18.H0_H0, R21.H0_H0, PT ;  /* 0x2000001512007234 */ /* 0x004fda0003fa4800 */
[----:B------:R-:W-:-:S05]  /*1d40*/  @!P5 HSETP2.NEU.AND P6, PT, R18.H0_H0, R21.H0_H0, PT ;  /* 0x200000151200d234 */ /* 0x000fca0003fcd800 */
        /* <DEDUP_REMOVED lines=97> */
[----:B------:R-:W-:-:S03]  /*2360*/  SEL R18, R23, R24, P0 ;  /* 0x0000001817127207 */ /* 0x000fc60000000000 */
[C---:B------:R-:W-:Y:S02]  /*2370*/  HSETP2.NEU.AND P1, PT, R20.reuse.H0_H0, -INF , -INF , PT ;  /* 0xfc00fc0014007434 */ /* 0x040fe40003f2d800 */
[----:B------:R-:W-:Y:S02]  /*2380*/  HSETP2.GT.AND P0, PT, R20.H0_H0, -INF , -INF , PT ;  /* 0xfc00fc0014007434 */ /* 0x000fe40003f04800 */
        /* <DEDUP_REMOVED lines=10> */
[----:B-1----:R-:W-:-:S13]  /*2430*/  HSETP2.GT.AND P1, PT, R20.H0_H0, R17.H0_H0, PT ;  /* 0x2000001114007234 */ /* 0x002fda0003f24800 */
[----:B------:R-:W-:-:S05]  /*2440*/  @!P1 HSETP2.NEU.AND P2, PT, R20.H0_H0, R17.H0_H0, PT ;  /* 0x2000001114009234 */ /* 0x000fca0003f4d800 */
        /* <DEDUP_REMOVED lines=29> */
[----:B--2---:R-:W-:-:S13]  /*2620*/  HSETP2.GT.AND P1, PT, R20.H0_H0, R21.H0_H0, PT ;  /* 0x2000001514007234 */ /* 0x004fda0003f24800 */
        /* <DEDUP_REMOVED lines=15> */
[----:B------:R-:W-:-:S07]  /*2720*/  PRMT R13, R15, 0x7610, R13 ;  /* 0x000076100f0d7816 */ /* 0x000fce000000000d */
.L_x_601:
[----:B------:R1:W-:Y:S04]  /*2730*/  @P4 STS.U16 [R9+-0x40], R6 ;  /* 0xffffc00609004388 */ /* 0x0003e80000000400 */
[----:B------:R1:W-:Y:S01]  /*2740*/  @P4 STS [R12+-0x80], R5 ;  /* 0xffff80050c004388 */ /* 0x0003e20000000800 */
[----:B------:R-:W-:Y:S01]  /*2750*/  NOP ;  /* 0x0000000000007918 */ /* 0x000fe20000000000 */
.L_x_600:
        /* <DEDUP_REMOVED lines=17> */
[----:B0-----:R-:W-:-:S13]  /*2870*/  HSETP2.GT.AND P3, PT, R7.H0_H0, R14.H0_H0, PT ;  /* 0x2000000e07007234 */ /* 0x001fda0003f64800 */
        /* <DEDUP_REMOVED lines=12> */
[----:B0-----:R-:W-:-:S13]  /*2940*/  HSETP2.GT.AND P5, PT, R16.H0_H0, R17.H0_H0, PT ;  /* 0x2000001110007234 */ /* 0x001fda0003fa4800 */
        /* <DEDUP_REMOVED lines=22> */
[----:B0-----:R-:W-:-:S13]  /*2ab0*/  HSETP2.GT.AND P5, PT, R16.H0_H0, R17.H0_H0, PT ;  /* 0x2000001110007234 */ /* 0x001fda0003fa4800 */
        /* <DEDUP_REMOVED lines=24> */
[----:B-1----:R-:W-:-:S13]  /*2c40*/  HSETP2.GT.AND P5, PT, R16.H0_H0, R17.H0_H0, PT ;  /* 0x2000001110007234 */ /* 0x002fda0003fa4800 */
        /* <DEDUP_REMOVED lines=98> */
[----:B------:R-:W-:-:S03]  /*3270*/  SEL R16, R21, R22, P0 ;  /* 0x0000001615107207 */ /* 0x000fc60000000000 */
[C-C-:B------:R-:W-:Y:S02]  /*3280*/  HSETP2.NEU.AND P1, PT, R18.reuse.H0_H0, R13.reuse.H0_H0, PT ;  /* 0x2000000d12007234 */ /* 0x140fe40003f2d800 */
[----:B------:R-:W-:Y:S02]  /*3290*/  ISETP.GE.AND P2, PT, R16, R11, PT ;  /* 0x0000000b1000720c */ /* 0x000fe40003f46270 */
[----:B------:R-:W-:Y:S02]  /*32a0*/  HSETP2.GT.AND P0, PT, R18.H0_H0, R13.H0_H0, PT ;  /* 0x2000000d12007234 */ /* 0x000fe40003f04800 */
        /* <DEDUP_REMOVED lines=10> */
[----:B0-----:R-:W-:-:S13]  /*3350*/  HSETP2.GT.AND P1, PT, R18.H0_H0, R13.H0_H0, PT ;  /* 0x2000000d12007234 */ /* 0x001fda0003f24800 */
        /* <DEDUP_REMOVED lines=44> */
[----:B------:R-:W-:-:S07]  /*3620*/  SEL R11, R16, R11, P0 ;  /* 0x0000000b100b7207 */ /* 0x000fce0000000000 */
.L_x_602:
[----:B------:R-:W-:Y:S05]  /*3630*/  @!P4 BRA `(.L_x_603) ;  /* 0x0000002c0004c947 */ /* 0x000fea0003800000 */
[----:B01----:R-:W-:-:S05]  /*3640*/  PRMT R6, R13, 0x5410, R13 ;  /* 0x000054100d067816 */ /* 0x003fca000000000d */
[----:B------:R-:W0:Y:S02]  /*3650*/  SHFL.IDX PT, R3, R6, R3, 0x1f ;  /* 0x00001f0306037589 */ /* 0x000e2400000e0000 */
[----:B0-----:R-:W-:-:S13]  /*3660*/  HSETP2.NEU.AND P0, PT, R3.H0_H0, -INF , -INF , PT ;  /* 0xfc00fc0003007434 */ /* 0x001fda0003f0d800 */
        /* <DEDUP_REMOVED lines=69> */
.L_x_611:
[----:B------:R-:W-:-:S03]  /*3ac0*/  UMOV UR4, 0xffffffff ;  /* 0xffffffff00047882 */ /* 0x000fc60000000000 */
[----:B-1----:R-:W-:Y:S05]  /*3ad0*/  BRA.DIV UR4, `(.L_x_605) ;  /* 0x0000002e042c7947 */ /* 0x002fea000b800000 */
[----:B------:R0:W1:Y:S02]  /*3ae0*/  SHFL.IDX PT, R15, R11, R22, 0x1f ;  /* 0x00001f160b0f7589 */ /* 0x00006400000e0000 */
.L_x_628:
        /* <DEDUP_REMOVED lines=11> */
.L_x_610:
        /* <DEDUP_REMOVED lines=15> */
[----:B--2---:R-:W1:Y:S02]  /*3c90*/  F2F.F16.BF16 R36, R2 ;  /* 0x0000000200247304 */ /* 0x004e640000400800 */
[----:B-1----:R-:W-:-:S07]  /*3ca0*/  HADD2 R36, R39.H0_H0, R36.H0_H0 ;  /* 0x2000002427247230 */ /* 0x002fce0000000800 */
.L_x_607:
[----:B------:R-:W-:Y:S01]  /*3cb0*/  ISETP.GE.AND P0, PT, R34, R17, PT ;  /* 0x000000112200720c */ /* 0x000fe20003f06270 */
[----:B------:R-:W-:Y:S05]  /*3cc0*/  WARPSYNC.ALL ;  /* 0x0000000000007948 */ /* 0x000fea0003800000 */
[----:B------:R-:W-:Y:S02]  /*3cd0*/  SEL R2, RZ, 0xffffffff, P0 ;  /* 0xffffffffff027807 */ /* 0x000fe40000000000 */
[C-C-:B------:R-:W-:Y:S02]  /*3ce0*/  HSETP2.NEU.AND P0, PT, R36.reuse.H0_H0, R13.reuse.H1_H1, PT ;  /* 0x3000000d24007234 */ /* 0x140fe40003f0d800 */
[----:B------:R-:W-:-:S11]  /*3cf0*/  HSETP2.GT.AND P5, PT, R36.H0_H0, R13.H1_H1, PT ;  /* 0x3000000d24007234 */ /* 0x000fd60003fa4800 */
        /* <DEDUP_REMOVED lines=32> */
[----:B-1----:R-:W-:-:S13]  /*3f00*/  HSETP2.GT.AND P5, PT, R39.H0_H0, R40.H0_H0, PT ;  /* 0x2000002827007234 */ /* 0x002fda0003fa4800 */
[----:B------:R-:W-:-:S05]  /*3f10*/  @!P5 HSETP2.NEU.AND P6, PT, R39.H0_H0, R40.H0_H0, PT ;  /* 0x200000282700d234 */ /* 0x000fca0003fcd800 */
        /* <DEDUP_REMOVED lines=150> */
[----:B------:R-:W-:-:S03]  /*4880*/  ISETP.GE.AND P0, PT, R39, R20, PT ;  /* 0x000000142700720c */ /* 0x000fc60003f06270 */
[----:B------:R-:W-:Y:S02]  /*4890*/  HSETP2.GT.AND P5, PT, R38.H0_H0, R13.H0_H0, PT ;  /* 0x2000000d26007234 */ /* 0x000fe40003fa4800 */
[----:B------:R-:W-:-:S03]  /*48a0*/  SEL R40, RZ, 0xffffffff, P0 ;  /* 0xffffffffff287807 */ /* 0x000fc60000000000 */
[----:B------:R-:W-:-:S13]  /*48b0*/  HSETP2.NEU.AND P0, PT, R38.H0_H0, R13.H0_H0, PT ;  /* 0x2000000d26007234 */ /* 0x000fda0003f0d800 */
        /* <DEDUP_REMOVED lines=59> */
.L_x_609:
[----:B------:R-:W-:-:S13]  /*4c70*/  ISETP.NE.AND P0, PT, R37, RZ, PT ;  /* 0x000000ff2500720c */ /* 0x000fda0003f05270 */
[----:B------:R1:W-:Y:S04]  /*4c80*/  @P0 STS.U16 [R2+-0x40], R36 ;  /* 0xffffc02402000388 */ /* 0x0003e80000000400 */
[----:B------:R1:W-:Y:S01]  /*4c90*/  @P0 STS [R3+-0x80], R34 ;  /* 0xffff802203000388 */ /* 0x0003e20000000800 */
[----:B------:R-:W-:Y:S01]  /*4ca0*/  NOP ;  /* 0x0000000000007918 */ /* 0x000fe20000000000 */
.L_x_608:
        /* <DEDUP_REMOVED lines=8> */
.L_x_606:
[----:B0-----:R-:W-:Y:S01]  /*4d30*/  VIADD R22, R22, 0x1 ;  /* 0x0000000116167836 */ /* 0x001fe20000000000 */
[----:B------:R-:W-:-:S04]  /*4d40*/  ULDC UR4, c[0x0][0x248] ;  /* 0x0000920000047ab9 */ /* 0x000fc80000000800 */
[----:B------:R-:W-:-:S13]  /*4d50*/  ISETP.GE.AND P0, PT, R22, UR4, PT ;  /* 0x0000000416007c0c */ /* 0x000fda000bf06270 */
[----:B------:R-:W-:Y:S05]  /*4d60*/  @!P0 BRA `(.L_x_611) ;  /* 0xffffffec00548947 */ /* 0x000fea000383ffff */
[----:B------:R-:W-:Y:S05]  /*4d70*/  BSYNC B0 ;  /* 0x0000000000007941 */ /* 0x000fea0003800000 */
.L_x_604:
        /* <DEDUP_REMOVED lines=15> */
[----:B------:R-:W-:-:S13]  /*4e70*/  HSETP2.GT.AND P5, PT, R14.H0_H0, R11.H0_H0, PT ;  /* 0x2000000b0e007234 */ /* 0x000fda0003fa4800 */
[----:B------:R-:W-:-:S05]  /*4e80*/  @!P5 HSETP2.NEU.AND P0, PT, R14.H0_H0, R11.H0_H0, PT ;  /* 0x2000000b0e00d234 */ /* 0x000fca0003f0d800 */
        /* <DEDUP_REMOVED lines=10> */
[----:B------:R-:W-:-:S13]  /*4f30*/  HSETP2.GT.AND P6, PT, R14.H0_H0, R15.H0_H0, PT ;  /* 0x2000000f0e007234 */ /* 0x000fda0003fc4800 */
[----:B------:R-:W-:-:S05]  /*4f40*/  @!P6 HSETP2.NEU.AND P0, PT, R14.H0_H0, R15.H0_H0, PT ;  /* 0x2000000f0e00e234 */ /* 0x000fca0003f0d800 */
        /* <DEDUP_REMOVED lines=12> */
[----:B------:R-:W-:-:S13]  /*5010*/  HSETP2.GT.AND P5, PT, R14.H0_H0, R11.H0_H0, PT ;  /* 0x2000000b0e007234 */ /* 0x000fda0003fa4800 */
[----:B------:R-:W-:-:S05]  /*5020*/  @!P5 HSETP2.NEU.AND P0, PT, R14.H0_H0, R11.H0_H0, PT ;  /* 0x2000000b0e00d234 */ /* 0x000fca0003f0d800 */
        /* <DEDUP_REMOVED lines=50> */
[----:B------:R-:W-:-:S13]  /*5350*/  HSETP2.GT.AND P6, PT, R14.H0_H0, R15.H0_H0, PT ;  /* 0x2000000f0e007234 */ /* 0x000fda0003fc4800 */
[----:B------:R-:W-:-:S05]  /*5360*/  @!P6 HSETP2.NEU.AND P5, PT, R14.H0_H0, R15.H0_H0, PT ;  /* 0x2000000f0e00e234 */ /* 0x000fca0003fad800 */
        /* <DEDUP_REMOVED lines=159> */
.L_x_670:
[----:B------:R-:W-:Y:S01]  /*5d60*/  HSETP2.GT.AND P1, PT, R13.H0_H0, R6.H0_H0, PT ;  /* 0x200000060d007234 */ /* 0x000fe20003f24800 */
[----:B------:R-:W-:-:S12]  /*5d70*/  UMOV UR4, 0xffffffff ;  /* 0xffffffff00047882 */ /* 0x000fd80000000000 */
[----:B------:R-:W-:-:S05]  /*5d80*/  @!P1 HSETP2.NEU.AND P2, PT, R13.H0_H0, R6.H0_H0, PT ;  /* 0x200000060d009234 */ /* 0x000fca0003f4d800 */
[----:B------:R-:W-:-:S04]  /*5d90*/  @!P1 ISETP.LT.AND P0, PT, R11, R4, !P2 ;  /* 0x000000040b00920c */ /* 0x000fc80005701270 */
[----:B------:R-:W-:-:S04]  /*5da0*/  ISETP.NE.XOR P0, PT, R23, RZ, P0 ;  /* 0x000000ff1700720c */ /* 0x000fc80000705a70 */
[----:B------:R-:W-:Y:S02]  /*5db0*/  SEL R0, R13, R6, P0 ;  /* 0x000000060d007207 */ /* 0x000fe40000000000 */
[----:B------:R-:W-:Y:S02]  /*5dc0*/  SEL R20, R11, R4, P0 ;  /* 0x000000040b147207 */ /* 0x000fe40000000000 */
[----:B------:R-:W-:Y:S01]  /*5dd0*/  PRMT R0, R0, 0x5410, R0 ;  /* 0x0000541000007816 */ /* 0x000fe20000000000 */
[----:B------:R-:W-:Y:S06]  /*5de0*/  BRA.DIV UR4, `(.L_x_614) ;  /* 0x0000002204b47947 */ /* 0x000fec000b800000 */
.L_x_673:
[----:B------:R-:W-:-:S03]  /*5df0*/  UMOV UR4, 0xffffffff ;  /* 0xffffffff00047882 */ /* 0x000fc60000000000 */
[----:B------:R-:W-:Y:S05]  /*5e00*/  BRA.DIV UR4, `(.L_x_615) ;  /* 0x0000002204d47947 */ /* 0x000fea000b800000 */
.L_x_612:
        /* <DEDUP_REMOVED lines=20> */
[----:B--2---:R-:W-:-:S12]  /*5f50*/  @!P2 HADD2.F32 R8, -RZ, R6.H0_H0 ;  /* 0x20000006ff08a230 */ /* 0x004fd80000004100 */
        /* <DEDUP_REMOVED lines=12> */
.L_x_682:
[----:B-1----:R-:W-:-:S04]  /*6020*/  FADD.FTZ R4, R11, R4 ;  /* 0x000000040b047221 */ /* 0x002fc80000010000 */
[----:B------:R-:W-:-:S07]  /*6030*/  FADD.FTZ R0, R4, 9.999999682655225389e-21 ;  /* 0x1e3ce50804007421 */ /* 0x000fce0000010000 */
.L_x_616:
        /* <DEDUP_REMOVED lines=30> */
.L_x_619:
[----:B------:R-:W-:Y:S05]  /*6220*/  BSYNC B0 ;  /* 0x0000000000007941 */ /* 0x000fea0003800000 */
.L_x_618:
[----:B------:R-:W-:Y:S01]  /*6230*/  PREEXIT ;  /* 0x000000000000782d */ /* 0x000fe20000000000 */
[----:B------:R-:W-:Y:S05]  /*6240*/  EXIT ;  /* 0x000000000000794d */ /* 0x000fea0003800000 */
.L_x_603:
        /* <DEDUP_REMOVED lines=28> */
.L_x_624:
        /* <DEDUP_REMOVED lines=14> */
.L_x_623:
[----:B------:R-:W-:Y:S05]  /*64f0*/  BSYNC B1 ;  /* 0x0000000000017941 */ /* 0x000fea0003800000 */
.L_x_622:
        /* <DEDUP_REMOVED lines=16> */
.L_x_625:
        /* <DEDUP_REMOVED lines=22> */
.L_x_621:
[----:B------:R-:W-:Y:S05]  /*6760*/  BSYNC B0 ;  /* 0x0000000000007941 */ /* 0x000fea0003800000 */
.L_x_620:
[----:B------:R-:W-:Y:S01]  /*6770*/  PREEXIT ;  /* 0x000000000000782d */ /* 0x000fe20000000000 */
[----:B------:R-:W-:Y:S05]  /*6780*/  EXIT ;  /* 0x000000000000794d */ /* 0x000fea0003800000 */
.L_x_605:
[----:B------:R-:W-:Y:S01]  /*6790*/  BSSY B1, `(.L_x_626) ;  /* 0x0000006000017945 */ /* 0x000fe20003800000 */
[----:B------:R-:W-:Y:S02]  /*67a0*/  IMAD.MOV.U32 R15, RZ, RZ, 0x1f ;  /* 0x0000001fff0f7424 */ /* 0x000fe400078e00ff */
[----:B------:R-:W-:-:S07]  /*67b0*/  IMAD.MOV.U32 R2, RZ, RZ, -0x1 ;  /* 0xffffffffff027424 */ /* 0x000fce00078e00ff */
[----:B------:R-:W-:Y:S05]  /*67c0*/  WARPSYNC.COLLECTIVE R2, `(.L_x_627) ;  /* 0x0000000002087348 */ /* 0x000fea0003c00000 */
[----:B------:R0:W1:Y:S02]  /*67d0*/  SHFL.IDX P0, R15, R11, R22, R15 ;  /* 0x000000160b0f7389 */ /* 0x000064000000000f */
[----:B01----:R-:W-:Y:S01]  /*67e0*/  ENDCOLLECTIVE ;  /* 0x000000000000791b */ /* 0x003fe20003800000 */
.L_x_627:
[----:B------:R-:W-:Y:S05]  /*67f0*/  BSYNC B1 ;  /* 0x0000000000017941 */ /* 0x000fea0003800000 */
.L_x_626:
[----:B------:R-:W-:Y:S05]  /*6800*/  BRA `(.L_x_628) ;  /* 0xffffffd000b87947 */ /* 0x000fea000383ffff */
.L_x_613:
[----:B------:R-:W-:Y:S01]  /*6810*/  BSSY B0, `(.L_x_629) ;  /* 0x0000007000007945 */ /* 0x000fe20003800000 */
[----:B------:R-:W-:Y:S02]  /*6820*/  IMAD.MOV.U32 R0, RZ, RZ, 0x1 ;  /* 0x00000001ff007424 */ /* 0x000fe400078e00ff */
[----:B-1----:R-:W-:Y:S02]  /*6830*/  IMAD.MOV.U32 R3, RZ, RZ, 0x1f ;  /* 0x0000001fff037424 */ /* 0x002fe400078e00ff */
[----:B------:R-:W-:-:S07]  /*6840*/  IMAD.MOV.U32 R2, RZ, RZ, -0x1 ;  /* 0xffffffffff027424 */ /* 0x000fce00078e00ff */
[----:B------:R-:W-:Y:S05]  /*6850*/  WARPSYNC.COLLECTIVE R2, `(.L_x_630) ;  /* 0x0000000002087348 */ /* 0x000fea0003c00000 */
[----:B------:R0:W1:Y:S02]  /*6860*/  SHFL.BFLY P0, R4, R7, R0, R3 ;  /* 0x0c00000007047389 */ /* 0x0000640000000003 */
[----:B01----:R-:W-:Y:S01]  /*6870*/  ENDCOLLECTIVE ;  /* 0x000000000000791b */ /* 0x003fe20003800000 */
.L_x_630:
[----:B------:R-:W-:Y:S05]  /*6880*/  BSYNC B0 ;  /* 0x0000000000007941 */ /* 0x000fea0003800000 */
.L_x_629:
        /* <DEDUP_REMOVED lines=9> */
.L_x_631:
[----:B------:R-:W-:Y:S01]  /*6920*/  HSETP2.GT.AND P5, PT, R14.H0_H0, R11.H0_H0, PT ;  /* 0x2000000b0e007234 */ /* 0x000fe20003fa4800 */
[----:B------:R-:W-:-:S12]  /*6930*/  IMAD.MOV.U32 R0, RZ, RZ, 0x2 ;  /* 0x00000002ff007424 */ /* 0x000fd800078e00ff */
[----:B------:R-:W-:-:S05]  /*6940*/  @!P5 HSETP2.NEU.AND P0, PT, R14.H0_H0, R11.H0_H0, PT ;  /* 0x2000000b0e00d234 */ /* 0x000fca0003f0d800 */
        /* <DEDUP_REMOVED lines=10> */
.L_x_632:
[----:B------:R-:W-:Y:S02]  /*69f0*/  IMAD.MOV.U32 R7, RZ, RZ, R11 ;  /* 0x000000ffff077224 */ /* 0x000fe400078e000b */
[----:B------:R-:W-:-:S07]  /*6a00*/  IMAD.MOV.U32 R15, RZ, RZ, R4 ;  /* 0x000000ffff0f7224 */ /* 0x000fce00078e0004 */
[----:B------:R-:W-:Y:S05]  /*6a10*/  WARPSYNC.COLLECTIVE R2, `(.L_x_633) ;  /* 0x0000000002087348 */ /* 0x000fea0003c00000 */
[----:B------:R0:W1:Y:S02]  /*6a20*/  SHFL.BFLY P0, R4, R7, R0, R3 ;  /* 0x0c00000007047389 */ /* 0x0000640000000003 */
[----:B01----:R-:W-:Y:S01]  /*6a30*/  ENDCOLLECTIVE ;  /* 0x000000000000791b */ /* 0x003fe20003800000 */
.L_x_633:
[----:B------:R-:W-:Y:S01]  /*6a40*/  HSETP2.GT.AND P6, PT, R14.H0_H0, R15.H0_H0, PT ;  /* 0x2000000f0e007234 */ /* 0x000fe20003fc4800 */
[----:B------:R-:W-:-:S12]  /*6a50*/  IMAD.MOV.U32 R0, RZ, RZ, 0x1 ;  /* 0x00000001ff007424 */ /* 0x000fd800078e00ff */
        /* <DEDUP_REMOVED lines=13> */
.L_x_634:
[----:B------:R-:W-:Y:S02]  /*6b30*/  IMAD.MOV.U32 R7, RZ, RZ, R15 ;  /* 0x000000ffff077224 */ /* 0x000fe400078e000f */
[----:B------:R-:W-:-:S07]  /*6b40*/  IMAD.MOV.U32 R11, RZ, RZ, R4 ;  /* 0x000000ffff0b7224 */ /* 0x000fce00078e0004 */
[----:B------:R-:W-:Y:S05]  /*6b50*/  WARPSYNC.COLLECTIVE R2, `(.L_x_635) ;  /* 0x0000000002087348 */ /* 0x000fea0003c00000 */
[----:B------:R0:W1:Y:S02]  /*6b60*/  SHFL.BFLY P0, R4, R7, R0, R3 ;  /* 0x0c00000007047389 */ /* 0x0000640000000003 */
[----:B01----:R-:W-:Y:S01]  /*6b70*/  ENDCOLLECTIVE ;  /* 0x000000000000791b */ /* 0x003fe20003800000 */
.L_x_635:
        /* <DEDUP_REMOVED lines=13> */
.L_x_636:
[----:B------:R-:W-:Y:S02]  /*6c50*/  IMAD.MOV.U32 R7, RZ, RZ, R11 ;  /* 0x000000ffff077224 */ /* 0x000fe400078e000b */
[----:B------:R-:W-:-:S07]  /*6c60*/  IMAD.MOV.U32 R15, RZ, RZ, R4 ;  /* 0x000000ffff0f7224 */ /* 0x000fce00078e0004 */
[----:B------:R-:W-:Y:S05]  /*6c70*/  WARPSYNC.COLLECTIVE R2, `(.L_x_637) ;  /* 0x0000000002087348 */ /* 0x000fea0003c00000 */
[----:B------:R0:W1:Y:S02]  /*6c80*/  SHFL.BFLY P0, R4, R7, R0, R3 ;  /* 0x0c00000007047389 */ /* 0x0000640000000003 */
[----:B01----:R-:W-:Y:S01]  /*6c90*/  ENDCOLLECTIVE ;  /* 0x000000000000791b */ /* 0x003fe20003800000 */
.L_x_637:
[----:B------:R-:W-:Y:S01]  /*6ca0*/  HSETP2.GT.AND P6, PT, R14.H0_H0, R15.H0_H0, PT ;  /* 0x2000000f0e007234 */ /* 0x000fe20003fc4800 */
[----:B------:R-:W-:Y:S02]  /*6cb0*/  IMAD.MOV.U32 R0, RZ, RZ, 0x2 ;  /* 0x00000002ff007424 */ /* 0x000fe400078e00ff */
[----:B------:R-:W-:-:S10]  /*6cc0*/  IMAD.MOV.U32 R6, RZ, RZ, R4 ;  /* 0x000000ffff067224 */ /* 0x000fd400078e0004 */
        /* <DEDUP_REMOVED lines=13> */
.L_x_638:
[----:B------:R-:W-:Y:S02]  /*6da0*/  IMAD.MOV.U32 R7, RZ, RZ, R11 ;  /* 0x000000ffff077224 */ /* 0x000fe400078e000b */
[----:B------:R-:W-:-:S07]  /*6db0*/  IMAD.MOV.U32 R15, RZ, RZ, R4 ;  /* 0x000000ffff0f7224 */ /* 0x000fce00078e0004 */
[----:B------:R-:W-:Y:S05]  /*6dc0*/  WARPSYNC.COLLECTIVE R2, `(.L_x_639) ;  /* 0x0000000002087348 */ /* 0x000fea0003c00000 */
[----:B------:R0:W1:Y:S02]  /*6dd0*/  SHFL.BFLY P0, R4, R7, R0, R3 ;  /* 0x0c00000007047389 */ /* 0x0000640000000003 */
[----:B01----:R-:W-:Y:S01]  /*6de0*/  ENDCOLLECTIVE ;  /* 0x000000000000791b */ /* 0x003fe20003800000 */
.L_x_639:
[----:B------:R-:W-:Y:S01]  /*6df0*/  HSETP2.GT.AND P5, PT, R14.H0_H0, R15.H0_H0, PT ;  /* 0x2000000f0e007234 */ /* 0x000fe20003fa4800 */
[----:B------:R-:W-:Y:S02]  /*6e00*/  IMAD.MOV.U32 R0, RZ, RZ, 0x1 ;  /* 0x00000001ff007424 */ /* 0x000fe400078e00ff */
[----:B------:R-:W-:-:S10]  /*6e10*/  IMAD.MOV.U32 R6, RZ, RZ, R4 ;  /* 0x000000ffff067224 */ /* 0x000fd400078e0004 */
        /* <DEDUP_REMOVED lines=11> */
.L_x_640:
[----:B------:R-:W-:Y:S02]  /*6ed0*/  IMAD.MOV.U32 R7, RZ, RZ, R11 ;  /* 0x000000ffff077224 */ /* 0x000fe400078e000b */
[----:B------:R-:W-:-:S07]  /*6ee0*/  IMAD.MOV.U32 R15, RZ, RZ, R4 ;  /* 0x000000ffff0f7224 */ /* 0x000fce00078e0004 */
[----:B------:R-:W-:Y:S05]  /*6ef0*/  WARPSYNC.COLLECTIVE R2, `(.L_x_641) ;  /* 0x0000000002087348 */ /* 0x000fea0003c00000 */
[----:B------:R0:W1:Y:S02]  /*6f00*/  SHFL.BFLY P0, R4, R7, R0, R3 ;  /* 0x0c00000007047389 */ /* 0x0000640000000003 */
[----:B01----:R-:W-:Y:S01]  /*6f10*/  ENDCOLLECTIVE ;  /* 0x000000000000791b */ /* 0x003fe20003800000 */
.L_x_641:
[----:B------:R-:W-:Y:S01]  /*6f20*/  HSETP2.GT.AND P5, PT, R14.H0_H0, R15.H0_H0, PT ;  /* 0x2000000f0e007234 */ /* 0x000fe20003fa4800 */
[----:B------:R-:W-:-:S12]  /*6f30*/  IMAD.MOV.U32 R0, RZ, RZ, 0x8 ;  /* 0x00000008ff007424 */ /* 0x000fd800078e00ff */
[----:B------:R-:W-:Y:S01]  /*6f40*/  @!P5 HSETP2.NEU.AND P6, PT, R14.H0_H0, R15.H0_H0, PT ;  /* 0x2000000f0e00d234 */ /* 0x000fe20003fcd800 */
        /* <DEDUP_REMOVED lines=12> */
.L_x_642:
[----:B------:R-:W-:Y:S02]  /*7010*/  IMAD.MOV.U32 R7, RZ, RZ, R11 ;  /* 0x000000ffff077224 */ /* 0x000fe400078e000b */
[----:B------:R-:W-:-:S07]  /*7020*/  IMAD.MOV.U32 R15, RZ, RZ, R4 ;  /* 0x000000ffff0f7224 */ /* 0x000fce00078e0004 */
[----:B------:R-:W-:Y:S05]  /*7030*/  WARPSYNC.COLLECTIVE R2, `(.L_x_643) ;  /* 0x0000000002087348 */ /* 0x000fea0003c00000 */
[----:B------:R0:W1:Y:S02]  /*7040*/  SHFL.BFLY P0, R4, R7, R0, R3 ;  /* 0x0c00000007047389 */ /* 0x0000640000000003 */
[----:B01----:R-:W-:Y:S01]  /*7050*/  ENDCOLLECTIVE ;  /* 0x000000000000791b */ /* 0x003fe20003800000 */
.L_x_643:
[----:B------:R-:W-:Y:S01]  /*7060*/  HSETP2.GT.AND P6, PT, R14.H0_H0, R15.H0_H0, PT ;  /* 0x2000000f0e007234 */ /* 0x000fe20003fc4800 */
[----:B------:R-:W-:-:S12]  /*7070*/  IMAD.MOV.U32 R0, RZ, RZ, 0x4 ;  /* 0x00000004ff007424 */ /* 0x000fd800078e00ff */
[----:B------:R-:W-:Y:S01]  /*7080*/  @!P6 HSETP2.NEU.AND P5, PT, R14.H0_H0, R15.H0_H0, PT ;  /* 0x2000000f0e00e234 */ /* 0x000fe20003fad800 */
        /* <DEDUP_REMOVED lines=11> */
.L_x_644:
[----:B------:R-:W-:Y:S02]  /*7140*/  IMAD.MOV.U32 R7, RZ, RZ, R11 ;  /* 0x000000ffff077224 */ /* 0x000fe400078e000b */
[----:B------:R-:W-:-:S07]  /*7150*/  IMAD.MOV.U32 R15, RZ, RZ, R4 ;  /* 0x000000ffff0f7224 */ /* 0x000fce00078e0004 */
[----:B------:R-:W-:Y:S05]  /*7160*/  WARPSYNC.COLLECTIVE R2, `(.L_x_645) ;  /* 0x0000000002087348 */ /* 0x000fea0003c00000 */
[----:B------:R0:W1:Y:S02]  /*7170*/  SHFL.BFLY P0, R4, R7, R0, R3 ;  /* 0x0c00000007047389 */ /* 0x0000640000000003 */
[----:B01----:R-:W-:Y:S01]  /*7180*/  ENDCOLLECTIVE ;  /* 0x000000000000791b */ /* 0x003fe20003800000 */
.L_x_645:
        /* <DEDUP_REMOVED lines=14> */
.L_x_646:
[----:B------:R-:W-:Y:S02]  /*7270*/  IMAD.MOV.U32 R7, RZ, RZ, R11 ;  /* 0x000000ffff077224 */ /* 0x000fe400078e000b */
[----:B------:R-:W-:-:S07]  /*7280*/  IMAD.MOV.U32 R15, RZ, RZ, R4 ;  /* 0x000000ffff0f7224 */ /* 0x000fce00078e0004 */
[----:B------:R-:W-:Y:S05]  /*7290*/  WARPSYNC.COLLECTIVE R2, `(.L_x_647) ;  /* 0x0000000002087348 */ /* 0x000fea0003c00000 */
[----:B------:R0:W1:Y:S02]  /*72a0*/  SHFL.BFLY P0, R4, R7, R0, R3 ;  /* 0x0c00000007047389 */ /* 0x0000640000000003 */
[----:B01----:R-:W-:Y:S01]  /*72b0*/  ENDCOLLECTIVE ;  /* 0x000000000000791b */ /* 0x003fe20003800000 */
.L_x_647:
        /* <DEDUP_REMOVED lines=14> */
.L_x_648:
[----:B------:R-:W-:Y:S02]  /*73a0*/  IMAD.MOV.U32 R7, RZ, RZ, R11 ;  /* 0x000000ffff077224 */ /* 0x000fe400078e000b */
[----:B------:R-:W-:-:S07]  /*73b0*/  IMAD.MOV.U32 R15, RZ, RZ, R4 ;  /* 0x000000ffff0f7224 */ /* 0x000fce00078e0004 */
[----:B------:R-:W-:Y:S05]  /*73c0*/  WARPSYNC.COLLECTIVE R2, `(.L_x_649) ;  /* 0x0000000002087348 */ /* 0x000fea0003c00000 */
[----:B------:R0:W1:Y:S02]  /*73d0*/  SHFL.BFLY P0, R4, R7, R0, R3 ;  /* 0x0c00000007047389 */ /* 0x0000640000000003 */
[----:B01----:R-:W-:Y:S01]  /*73e0*/  ENDCOLLECTIVE ;  /* 0x000000000000791b */ /* 0x003fe20003800000 */
.L_x_649:
        /* <DEDUP_REMOVED lines=14> */
.L_x_650:
[----:B------:R-:W-:Y:S02]  /*74d0*/  IMAD.MOV.U32 R7, RZ, RZ, R11 ;  /* 0x000000ffff077224 */ /* 0x000fe400078e000b */
[----:B------:R-:W-:-:S07]  /*74e0*/  IMAD.MOV.U32 R15, RZ, RZ, R4 ;  /* 0x000000ffff0f7224 */ /* 0x000fce00078e0004 */
[----:B------:R-:W-:Y:S05]  /*74f0*/  WARPSYNC.COLLECTIVE R2, `(.L_x_651) ;  /* 0x0000000002087348 */ /* 0x000fea0003c00000 */
[----:B------:R0:W1:Y:S02]  /*7500*/  SHFL.BFLY P0, R4, R7, R0, R3 ;  /* 0x0c00000007047389 */ /* 0x0000640000000003 */
[----:B01----:R-:W-:Y:S01]  /*7510*/  ENDCOLLECTIVE ;  /* 0x000000000000791b */ /* 0x003fe20003800000 */
.L_x_651:
[----:B------:R-:W-:Y:S01]  /*7520*/  HSETP2.GT.AND P2, PT, R14.H0_H0, R15.H0_H0, PT ;  /* 0x2000000f0e007234 */ /* 0x000fe20003f44800 */
[----:B------:R-:W-:-:S12]  /*7530*/  IMAD.MOV.U32 R0, RZ, RZ, 0x8 ;  /* 0x00000008ff007424 */ /* 0x000fd800078e00ff */
[----:B------:R-:W-:Y:S01]  /*7540*/  @!P2 HSETP2.NEU.AND P1, PT, R14.H0_H0, R15.H0_H0, PT ;  /* 0x2000000f0e00a234 */ /* 0x000fe20003f2d800 */
        /* <DEDUP_REMOVED lines=11> */
.L_x_652:
[----:B------:R-:W-:Y:S02]  /*7600*/  IMAD.MOV.U32 R7, RZ, RZ, R11 ;  /* 0x000000ffff077224 */ /* 0x000fe400078e000b */
[----:B------:R-:W-:-:S07]  /*7610*/  IMAD.MOV.U32 R15, RZ, RZ, R4 ;  /* 0x000000ffff0f7224 */ /* 0x000fce00078e0004 */
[----:B------:R-:W-:Y:S05]  /*7620*/  WARPSYNC.COLLECTIVE R2, `(.L_x_653) ;  /* 0x0000000002087348 */ /* 0x000fea0003c00000 */
[----:B------:R0:W1:Y:S02]  /*7630*/  SHFL.BFLY P0, R4, R7, R0, R3 ;  /* 0x0c00000007047389 */ /* 0x0000640000000003 */
[----:B01----:R-:W-:Y:S01]  /*7640*/  ENDCOLLECTIVE ;  /* 0x000000000000791b */ /* 0x003fe20003800000 */
.L_x_653:
        /* <DEDUP_REMOVED lines=14> */
.L_x_654:
[----:B------:R-:W-:Y:S02]  /*7730*/  IMAD.MOV.U32 R7, RZ, RZ, R11 ;  /* 0x000000ffff077224 */ /* 0x000fe400078e000b */
[----:B------:R-:W-:-:S07]  /*7740*/  IMAD.MOV.U32 R15, RZ, RZ, R4 ;  /* 0x000000ffff0f7224 */ /* 0x000fce00078e0004 */
[----:B------:R-:W-:Y:S05]  /*7750*/  WARPSYNC.COLLECTIVE R2, `(.L_x_655) ;  /* 0x0000000002087348 */ /* 0x000fea0003c00000 */
[----:B------:R0:W1:Y:S02]  /*7760*/  SHFL.BFLY P0, R4, R7, R0, R3 ;  /* 0x0c00000007047389 */ /* 0x0000640000000003 */
[----:B01----:R-:W-:Y:S01]  /*7770*/  ENDCOLLECTIVE ;  /* 0x000000000000791b */ /* 0x003fe20003800000 */
.L_x_655:
        /* <DEDUP_REMOVED lines=14> */
.L_x_656:
[----:B------:R-:W-:Y:S02]  /*7860*/  IMAD.MOV.U32 R7, RZ, RZ, R11 ;  /* 0x000000ffff077224 */ /* 0x000fe400078e000b */
[----:B------:R-:W-:-:S07]  /*7870*/  IMAD.MOV.U32 R15, RZ, RZ, R4 ;  /* 0x000000ffff0f7224 */ /* 0x000fce00078e0004 */
[----:B------:R-:W-:Y:S05]  /*7880*/  WARPSYNC.COLLECTIVE R2, `(.L_x_657) ;  /* 0x0000000002087348 */ /* 0x000fea0003c00000 */
[----:B------:R0:W1:Y:S02]  /*7890*/  SHFL.BFLY P0, R4, R7, R0, R3 ;  /* 0x0c00000007047389 */ /* 0x0000640000000003 */
[----:B01----:R-:W-:Y:S01]  /*78a0*/  ENDCOLLECTIVE ;  /* 0x000000000000791b */ /* 0x003fe20003800000 */
.L_x_657:
        /* <DEDUP_REMOVED lines=14> */
.L_x_658:
[----:B------:R-:W-:Y:S02]  /*7990*/  IMAD.MOV.U32 R7, RZ, RZ, R11 ;  /* 0x000000ffff077224 */ /* 0x000fe400078e000b */
[----:B------:R-:W-:-:S07]  /*79a0*/  IMAD.MOV.U32 R15, RZ, RZ, R4 ;  /* 0x000000ffff0f7224 */ /* 0x000fce00078e0004 */
[----:B------:R-:W-:Y:S05]  /*79b0*/  WARPSYNC.COLLECTIVE R2, `(.L_x_659) ;  /* 0x0000000002087348 */ /* 0x000fea0003c00000 */
[----:B------:R0:W1:Y:S02]  /*79c0*/  SHFL.BFLY P0, R4, R7, R0, R3 ;  /* 0x0c00000007047389 */ /* 0x0000640000000003 */
[----:B01----:R-:W-:Y:S01]  /*79d0*/  ENDCOLLECTIVE ;  /* 0x000000000000791b */ /* 0x003fe20003800000 */
.L_x_659:
[----:B------:R-:W-:-:S13]  /*79e0*/  HSETP2.GT.AND P2, PT, R14.H0_H0, R15.H0_H0, PT ;  /* 0x2000000f0e007234 */ /* 0x000fda0003f44800 */
[----:B------:R-:W-:-:S05]  /*79f0*/  @!P2 HSETP2.NEU.AND P1, PT, R14.H0_H0, R15.H0_H0, PT ;  /* 0x2000000f0e00a234 */ /* 0x000fca0003f2d800 */
[----:B------:R-:W-:Y:S02]  /*7a00*/  @!P2 ISETP.LT.AND P1, PT, R11, R4, !P1 ;  /* 0x000000040b00a20c */ /* 0x000fe40004f21270 */
[----:B------:R-:W-:Y:S02]  /*7a10*/  PLOP3.LUT P0, PT, PT, PT, PT, 0x80, 0x0 ;  /* 0x000000000000781c */ /* 0x000fe40003f0f070 */
        /* <DEDUP_REMOVED lines=18> */
.L_x_660:
[----:B------:R-:W-:Y:S02]  /*7b40*/  IMAD.MOV.U32 R7, RZ, RZ, R11 ;  /* 0x000000ffff077224 */ /* 0x000fe400078e000b */
[----:B------:R-:W-:-:S07]  /*7b50*/  IMAD.MOV.U32 R8, RZ, RZ, R4 ;  /* 0x000000ffff087224 */ /* 0x000fce00078e0004 */
[----:B------:R-:W-:Y:S05]  /*7b60*/  WARPSYNC.COLLECTIVE R2, `(.L_x_661) ;  /* 0x0000000002087348 */ /* 0x000fea0003c00000 */
[----:B------:R0:W1:Y:S02]  /*7b70*/  SHFL.BFLY P0, R4, R7, R0, R3 ;  /* 0x0c00000007047389 */ /* 0x0000640000000003 */
[----:B01----:R-:W-:Y:S01]  /*7b80*/  ENDCOLLECTIVE ;  /* 0x000000000000791b */ /* 0x003fe20003800000 */
.L_x_661:
[----:B------:R-:W-:Y:S02]  /*7b90*/  IMAD.MOV.U32 R0, RZ, RZ, 0x8 ;  /* 0x00000008ff007424 */ /* 0x000fe400078e00ff */
[--C-:B------:R-:W-:Y:S01]  /*7ba0*/  IMAD.MOV.U32 R6, RZ, RZ, R4.reuse ;  /* 0x000000ffff067224 */ /* 0x100fe200078e0004 */
[----:B------:R-:W-:Y:S02]  /*7bb0*/  PRMT R4, R8, 0x7610, R4 ;  /* 0x0000761008047816 */ /* 0x000fe40000000004 */
[----:B------:R-:W-:-:S03]  /*7bc0*/  PLOP3.LUT P0, PT, PT, PT, PT, 0x80, 0x0 ;  /* 0x000000000000781c */ /* 0x000fc60003f0f070 */
[----:B------:R-:W-:-:S13]  /*7bd0*/  HSETP2.GT.AND P2, PT, R13.H0_H0, R4.H0_H0, PT ;  /* 0x200000040d007234 */ /* 0x000fda0003f44800 */
[----:B------:R-:W-:-:S05]  /*7be0*/  @!P2 HSETP2.NEU.AND P1, PT, R13.H0_H0, R4.H0_H0, PT ;  /* 0x200000040d00a234 */ /* 0x000fca0003f2d800 */
        /* <DEDUP_REMOVED lines=9> */
.L_x_662:
[----:B------:R-:W-:Y:S02]  /*7c80*/  IMAD.MOV.U32 R7, RZ, RZ, R11 ;  /* 0x000000ffff077224 */ /* 0x000fe400078e000b */
[----:B------:R-:W-:-:S07]  /*7c90*/  IMAD.MOV.U32 R8, RZ, RZ, R4 ;  /* 0x000000ffff087224 */ /* 0x000fce00078e0004 */
[----:B------:R-:W-:Y:S05]  /*7ca0*/  WARPSYNC.COLLECTIVE R2, `(.L_x_663) ;  /* 0x0000000002087348 */ /* 0x000fea0003c00000 */
[----:B------:R0:W1:Y:S02]  /*7cb0*/  SHFL.BFLY P0, R4, R7, R0, R3 ;  /* 0x0c00000007047389 */ /* 0x0000640000000003 */
[----:B01----:R-:W-:Y:S01]  /*7cc0*/  ENDCOLLECTIVE ;  /* 0x000000000000791b */ /* 0x003fe20003800000 */
.L_x_663:
        /* <DEDUP_REMOVED lines=15> */
.L_x_664:
[----:B------:R-:W-:Y:S02]  /*7dc0*/  IMAD.MOV.U32 R7, RZ, RZ, R11 ;  /* 0x000000ffff077224 */ /* 0x000fe400078e000b */
[----:B------:R-:W-:-:S07]  /*7dd0*/  IMAD.MOV.U32 R8, RZ, RZ, R4 ;  /* 0x000000ffff087224 */ /* 0x000fce00078e0004 */
[----:B------:R-:W-:Y:S05]  /*7de0*/  WARPSYNC.COLLECTIVE R2, `(.L_x_665) ;  /* 0x0000000002087348 */ /* 0x000fea0003c00000 */
[----:B------:R0:W1:Y:S02]  /*7df0*/  SHFL.BFLY P0, R4, R7, R0, R3 ;  /* 0x0c00000007047389 */ /* 0x0000640000000003 */
[----:B01----:R-:W-:Y:S01]  /*7e00*/  ENDCOLLECTIVE ;  /* 0x000000000000791b */ /* 0x003fe20003800000 */
.L_x_665:
        /* <DEDUP_REMOVED lines=15> */
.L_x_666:
[----:B------:R-:W-:Y:S02]  /*7f00*/  IMAD.MOV.U32 R7, RZ, RZ, R11 ;  /* 0x000000ffff077224 */ /* 0x000fe400078e000b */
[----:B------:R-:W-:-:S07]  /*7f10*/  IMAD.MOV.U32 R8, RZ, RZ, R4 ;  /* 0x000000ffff087224 */ /* 0x000fce00078e0004 */
[----:B------:R-:W-:Y:S05]  /*7f20*/  WARPSYNC.COLLECTIVE R2, `(.L_x_667) ;  /* 0x0000000002087348 */ /* 0x000fea0003c00000 */
[----:B------:R0:W1:Y:S02]  /*7f30*/  SHFL.BFLY P0, R4, R7, R0, R3 ;  /* 0x0c00000007047389 */ /* 0x0000640000000003 */
[----:B01----:R-:W-:Y:S01]  /*7f40*/  ENDCOLLECTIVE ;  /* 0x000000000000791b */ /* 0x003fe20003800000 */
.L_x_667:
        /* <DEDUP_REMOVED lines=15> */
.L_x_668:
[----:B------:R-:W-:Y:S02]  /*8040*/  IMAD.MOV.U32 R7, RZ, RZ, R11 ;  /* 0x000000ffff077224 */ /* 0x000fe400078e000b */
[----:B------:R-:W-:-:S07]  /*8050*/  IMAD.MOV.U32 R8, RZ, RZ, R4 ;  /* 0x000000ffff087224 */ /* 0x000fce00078e0004 */
[----:B------:R-:W-:Y:S05]  /*8060*/  WARPSYNC.COLLECTIVE R2, `(.L_x_669) ;  /* 0x0000000002087348 */ /* 0x000fea0003c00000 */
[----:B------:R0:W1:Y:S02]  /*8070*/  SHFL.BFLY P0, R4, R7, R0, R3 ;  /* 0x0c00000007047389 */ /* 0x0000640000000003 */
[----:B01----:R-:W-:Y:S01]  /*8080*/  ENDCOLLECTIVE ;  /* 0x000000000000791b */ /* 0x003fe20003800000 */
.L_x_669:
[----:B------:R-:W-:Y:S02]  /*8090*/  PRMT R6, R8, 0x7610, R6 ;  /* 0x0000761008067816 */ /* 0x000fe40000000006 */
[----:B------:R-:W-:Y:S01]  /*80a0*/  PLOP3.LUT P0, PT, PT, PT, PT, 0x80, 0x0 ;  /* 0x000000000000781c */ /* 0x000fe20003f0f070 */
[----:B------:R-:W-:-:S12]  /*80b0*/  BRA `(.L_x_670) ;  /* 0xffffffdc00287947 */ /* 0x000fd8000383ffff */
.L_x_614:
        /* <DEDUP_REMOVED lines=8> */
.L_x_672:
[----:B------:R-:W-:Y:S05]  /*8140*/  BSYNC B0 ;  /* 0x0000000000007941 */ /* 0x000fea0003800000 */
.L_x_671:
[----:B------:R-:W-:Y:S05]  /*8150*/  BRA `(.L_x_673) ;  /* 0xffffffdc00247947 */ /* 0x000fea000383ffff */
.L_x_615:
        /* <DEDUP_REMOVED lines=8> */
.L_x_675:
[----:B------:R-:W-:Y:S05]  /*81e0*/  BSYNC B0 ;  /* 0x0000000000007941 */ /* 0x000fea0003800000 */
.L_x_674:
[----:B------:R-:W-:Y:S05]  /*81f0*/  BRA `(.L_x_612) ;  /* 0xffffffdc00047947 */ /* 0x000fea000383ffff */
.L_x_617:
        /* <DEDUP_REMOVED lines=8> */
.L_x_677:
[----:B------:R-:W-:Y:S05]  /*8280*/  BSYNC B0 ;  /* 0x0000000000007941 */ /* 0x000fea0003800000 */
.L_x_676:
[----:B------:R-:W-:Y:S01]  /*8290*/  FADD.FTZ R7, R4, R8 ;  /* 0x0000000804077221 */ /* 0x000fe20000010000 */
[----:B------:R-:W-:Y:S02]  /*82a0*/  IMAD.MOV.U32 R0, RZ, RZ, 0x8 ;  /* 0x00000008ff007424 */ /* 0x000fe400078e00ff */
[----:B------:R-:W-:Y:S02]  /*82b0*/  IMAD.MOV.U32 R3, RZ, RZ, 0x1f ;  /* 0x0000001fff037424 */ /* 0x000fe400078e00ff */
[----:B------:R-:W-:-:S07]  /*82c0*/  IMAD.MOV.U32 R2, RZ, RZ, -0x1 ;  /* 0xffffffffff027424 */ /* 0x000fce00078e00ff */
[----:B------:R-:W-:Y:S05]  /*82d0*/  WARPSYNC.COLLECTIVE R2, `(.L_x_678) ;  /* 0x0000000002087348 */ /* 0x000fea0003c00000 */
[----:B------:R0:W1:Y:S02]  /*82e0*/  SHFL.BFLY P0, R4, R7, R0, R3 ;  /* 0x0c00000007047389 */ /* 0x0000640000000003 */
[----:B01----:R-:W-:Y:S01]  /*82f0*/  ENDCOLLECTIVE ;  /* 0x000000000000791b */ /* 0x003fe20003800000 */
.L_x_678:
[----:B------:R-:W-:Y:S02]  /*8300*/  IMAD.MOV.U32 R0, RZ, RZ, 0x4 ;  /* 0x00000004ff007424 */ /* 0x000fe400078e00ff */
[----:B------:R-:W-:-:S04]  /*8310*/  FADD.FTZ R6, R7, R4 ;  /* 0x0000000407067221 */ /* 0x000fc80000010000 */
[----:B------:R-:W-:-:S07]  /*8320*/  IMAD.MOV.U32 R7, RZ, RZ, R6 ;  /* 0x000000ffff077224 */ /* 0x000fce00078e0006 */
[----:B------:R-:W-:Y:S05]  /*8330*/  WARPSYNC.COLLECTIVE R2, `(.L_x_679) ;  /* 0x0000000002087348 */ /* 0x000fea0003c00000 */
[----:B------:R0:W1:Y:S02]  /*8340*/  SHFL.BFLY P0, R4, R7, R0, R3 ;  /* 0x0c00000007047389 */ /* 0x0000640000000003 */
[----:B01----:R-:W-:Y:S01]  /*8350*/  ENDCOLLECTIVE ;  /* 0x000000000000791b */ /* 0x003fe20003800000 */
.L_x_679:
[----:B------:R-:W-:Y:S02]  /*8360*/  IMAD.MOV.U32 R0, RZ, RZ, 0x2 ;  /* 0x00000002ff007424 */ /* 0x000fe400078e00ff */
[----:B------:R-:W-:-:S04]  /*8370*/  FADD.FTZ R10, R6, R4 ;  /* 0x00000004060a7221 */ /* 0x000fc80000010000 */
[----:B------:R-:W-:-:S07]  /*8380*/  IMAD.MOV.U32 R7, RZ, RZ, R10 ;  /* 0x000000ffff077224 */ /* 0x000fce00078e000a */
[----:B------:R-:W-:Y:S05]  /*8390*/  WARPSYNC.COLLECTIVE R2, `(.L_x_680) ;  /* 0x0000000002087348 */ /* 0x000fea0003c00000 */
[----:B------:R0:W1:Y:S02]  /*83a0*/  SHFL.BFLY P0, R4, R7, R0, R3 ;  /* 0x0c00000007047389 */ /* 0x0000640000000003 */
[----:B01----:R-:W-:Y:S01]  /*83b0*/  ENDCOLLECTIVE ;  /* 0x000000000000791b */ /* 0x003fe20003800000 */
.L_x_680:
[----:B------:R-:W-:Y:S02]  /*83c0*/  IMAD.MOV.U32 R0, RZ, RZ, 0x1 ;  /* 0x00000001ff007424 */ /* 0x000fe400078e00ff */
[----:B------:R-:W-:-:S04]  /*83d0*/  FADD.FTZ R11, R10, R4 ;  /* 0x000000040a0b7221 */ /* 0x000fc80000010000 */
[----:B------:R-:W-:-:S07]  /*83e0*/  IMAD.MOV.U32 R7, RZ, RZ, R11 ;  /* 0x000000ffff077224 */ /* 0x000fce00078e000b */
[----:B------:R-:W-:Y:S05]  /*83f0*/  WARPSYNC.COLLECTIVE R2, `(.L_x_681) ;  /* 0x0000000002087348 */ /* 0x000fea0003c00000 */
[----:B------:R0:W1:Y:S02]  /*8400*/  SHFL.BFLY P0, R4, R7, R0, R3 ;  /* 0x0c00000007047389 */ /* 0x0000640000000003 */
[----:B01----:R-:W-:Y:S01]  /*8410*/  ENDCOLLECTIVE ;  /* 0x000000000000791b */ /* 0x003fe20003800000 */
.L_x_681:
[----:B------:R-:W-:Y:S05]  /*8420*/  BRA `(.L_x_682) ;  /* 0xffffffd800fc7947 */ /* 0x000fea000383ffff */
.L_x_683:
        /* <DEDUP_REMOVED lines=13> */
.L_x_4954:


//--------------------- .text._ZN4vllm3moe44grouped_topk_fused_small_expert_count_kernelI6__half13__nv_bfloat16iLNS0_11ScoringFuncE0ELi128ELb0ELi8EEEvPT_PfPT1_PKT0_llllllbd --------------------------
	.section	.text._ZN4vllm3moe44grouped_topk_fused_small_expert_count_kernelI6__half13__nv_bfloat16iLNS0_11ScoringFuncE0ELi128ELb0ELi8EEEvPT_PfPT1_PKT0_llllllbd,"ax",@progbits
	.align	128
        .global         _ZN4vllm3moe44grouped_topk_fused_small_expert_count_kernelI6__half13__nv_bfloat16iLNS0_11ScoringFuncE0ELi128ELb0ELi8EEEvPT_PfPT1_PKT0_llllllbd
        .type           _ZN4vllm3moe44grouped_topk_fused_small_expert_count_kernelI6__half13__nv_bfloat16iLNS0_11ScoringFuncE0ELi128ELb0ELi8EEEvPT_PfPT1_PKT0_llllllbd,@function
        .size           _ZN4vllm3moe44grouped_topk_fused_small_expert_count_kernelI6__half13__nv_bfloat16iLNS0_11ScoringFuncE0ELi128ELb0ELi8EEEvPT_PfPT1_PKT0_llllllbd,(.L_x_4861 - _ZN4vllm3moe44grouped_topk_fused_small_expert_count_kernelI6__half13__nv_bfloat16iLNS0_11ScoringFuncE0ELi128ELb0ELi8EEEvPT_PfPT1_PKT0_llllllbd)
        .other          _ZN4vllm3moe44grouped_topk_fused_small_expert_count_kernelI6__half13__nv_bfloat16iLNS0_11ScoringFuncE0ELi128ELb0ELi8EEEvPT_PfPT1_PKT0_llllllbd,@"STO_CUDA_ENTRY STV_DEFAULT"
_ZN4vllm3moe44grouped_topk_fused_small_expert_count_kernelI6__half13__nv_bfloat16iLNS0_11ScoringFuncE0ELi128ELb0ELi8EEEvPT_PfPT1_PKT0_llllllbd:
.text._ZN4vllm3moe44grouped_topk_fused_small_expert_count_kernelI6__half13__nv_bfloat16iLNS0_11ScoringFuncE0ELi128ELb0ELi8EEEvPT_PfPT1_PKT0_llllllbd:
        /* <DEDUP_REMOVED lines=34> */
[----:B---3--:R-:W-:-:S05]  /*0220*/  @!P0 HADD2.F32 R6, -RZ, R8.H0_H0 ;  /* 0x20000008ff068230 */ /* 0x008fca0000004100 */
        /* <DEDUP_REMOVED lines=102> */
.L_x_687:
        /* <DEDUP_REMOVED lines=89> */
.L_x_686:
        /* <DEDUP_REMOVED lines=38> */
.L_x_685:
        /* <DEDUP_REMOVED lines=56> */
[----:B------:R-:W-:Y:S05]  /*1400*/  CALL.REL.NOINC `($__internal_15_$__cuda_sm20_div_rn_f64_full) ;  /* 0x0000000000687944 */ /* 0x000fea0003c00000 */
.L_x_690:
[----:B------:R-:W-:Y:S05]  /*1410*/  BSYNC B0 ;  /* 0x0000000000007941 */ /* 0x000fea0003800000 */
.L_x_689:
[----:B------:R-:W-:Y:S01]  /*1420*/  UMOV UR4, 0xf0000000 ;  /* 0xf000000000047882 */ /* 0x000fe20000000000 */
[----:B------:R-:W-:Y:S01]  /*1430*/  UMOV UR5, 0x380fffff ;  /* 0x380fffff00057882 */ /* 0x000fe20000000000 */
[----:B------:R-:W0:Y:S01]  /*1440*/  F2F.F32.F64 R8, R2 ;  /* 0x0000000200087310 */ /* 0x000e220000301000 */
[----:B------:R-:W-:-:S14]  /*1450*/  DSETP.GEU.AND P1, PT, |R2|, UR4, PT ;  /* 0x0000000402007e2a */ /* 0x000fdc000bf2e200 */
[----:B0-----:R-:W-:-:S07]  /*1460*/  @!P1 FMUL R8, R8, 1.175494350822287508e-38 ;  /* 0x0080000008089820 */ /* 0x001fce0000400000 */
.L_x_688:
        /* <DEDUP_REMOVED lines=17> */
.L_x_691:
[----:B------:R-:W-:Y:S05]  /*1580*/  BSYNC B0 ;  /* 0x0000000000007941 */ /* 0x000fea0003800000 */
.L_x_684:
[----:B------:R-:W-:Y:S01]  /*1590*/  PREEXIT ;  /* 0x000000000000782d */ /* 0x000fe20000000000 */
[----:B------:R-:W-:Y:S05]  /*15a0*/  EXIT ;  /* 0x000000000000794d */ /* 0x000fea0003800000 */
        .weak           $__internal_15_$__cuda_sm20_div_rn_f64_full
        .type           $__internal_15_$__cuda_sm20_div_rn_f64_full,@function
        .size           $__internal_15_$__cuda_sm20_div_rn_f64_full,(.L_x_4861 - $__internal_15_$__cuda_sm20_div_rn_f64_full)
$__internal_15_$__cuda_sm20_div_rn_f64_full:
        /* <DEDUP_REMOVED lines=67> */
.L_x_693:
        /* <DEDUP_REMOVED lines=16> */
.L_x_696:
[----:B------:R-:W-:Y:S01]  /*1ae0*/  LOP3.LUT R15, R7, 0x80000, RZ, 0xfc, !PT ;  /* 0x00080000070f7812 */ /* 0x000fe200078efcff */
[----:B------:R-:W-:Y:S01]  /*1af0*/  IMAD.MOV.U32 R14, RZ, RZ, R6 ;  /* 0x000000ffff0e7224 */ /* 0x000fe200078e0006 */
[----:B------:R-:W-:Y:S06]  /*1b00*/  BRA `(.L_x_694) ;  /* 0x0000000000087947 */ /* 0x000fec0003800000 */
.L_x_695:
[----:B------:R-:W-:Y:S01]  /*1b10*/  LOP3.LUT R15, R9, 0x80000, RZ, 0xfc, !PT ;  /* 0x00080000090f7812 */ /* 0x000fe200078efcff */
[----:B------:R-:W-:-:S07]  /*1b20*/  IMAD.MOV.U32 R14, RZ, RZ, R8 ;  /* 0x000000ffff0e7224 */ /* 0x000fce00078e0008 */
.L_x_694:
[----:B------:R-:W-:Y:S05]  /*1b30*/  BSYNC B1 ;  /* 0x0000000000017941 */ /* 0x000fea0003800000 */
.L_x_692:
[----:B------:R-:W-:Y:S02]  /*1b40*/  IMAD.MOV.U32 R13, RZ, RZ, 0x0 ;  /* 0x00000000ff0d7424 */ /* 0x000fe400078e00ff */
[----:B------:R-:W-:Y:S02]  /*1b50*/  IMAD.MOV.U32 R2, RZ, RZ, R14 ;  /* 0x000000ffff027224 */ /* 0x000fe400078e000e */
[----:B------:R-:W-:Y:S01]  /*1b60*/  IMAD.MOV.U32 R3, RZ, RZ, R15 ;  /* 0x000000ffff037224 */ /* 0x000fe200078e000f */
[----:B------:R-:W-:Y:S06]  /*1b70*/  RET.REL.NODEC R12 `(_ZN4vllm3moe44grouped_topk_fused_small_expert_count_kernelI6__half13__nv_bfloat16iLNS0_11ScoringFuncE0ELi128ELb0ELi8EEEvPT_PfPT1_PKT0_llllllbd) ;  /* 0xffffffe40c207950 */ /* 0x000fec0003c3ffff */
.L_x_697:
        /* <DEDUP_REMOVED lines=16> */
.L_x_4861:


//--------------------- .text._ZN4vllm3moe44grouped_topk_fused_small_expert_count_kernelI6__half13__nv_bfloat16iLNS0_11ScoringFuncE0ELi384ELb0ELi8EEEvPT_PfPT1_PKT0_llllllbd --------------------------
	.section	.text._ZN4vllm3moe44grouped_topk_fused_small_expert_count_kernelI6__half13__nv_bfloat16iLNS0_11ScoringFuncE0ELi384ELb0ELi8EEEvPT_PfPT1_PKT0_llllllbd,"ax",@progbits
	.align	128
        .global         _ZN4vllm3moe44grouped_topk_fused_small_expert_count_kernelI6__half13__nv_bfloat16iLNS0_11ScoringFuncE0ELi384ELb0ELi8EEEvPT_PfPT1_PKT0_llllllbd
        .type           _ZN4vllm3moe44grouped_topk_fused_small_expert_count_kernelI6__half13__nv_bfloat16iLNS0_11ScoringFuncE0ELi384ELb0ELi8EEEvPT_PfPT1_PKT0_llllllbd,@function
        .size           _ZN4vllm3moe44grouped_topk_fused_small_expert_count_kernelI6__half13__nv_bfloat16iLNS0_11ScoringFuncE0ELi384ELb0ELi8EEEvPT_PfPT1_PKT0_llllllbd,(.L_x_4862 - _ZN4vllm3moe44grouped_topk_fused_small_expert_count_kernelI6__half13__nv_bfloat16iLNS0_11ScoringFuncE0ELi384ELb0ELi8EEEvPT_PfPT1_PKT0_llllllbd)
        .other          _ZN4vllm3moe44grouped_topk_fused_small_expert_count_kernelI6__half13__nv_bfloat16iLNS0_11ScoringFuncE0ELi384ELb0ELi8EEEvPT_PfPT1_PKT0_llllllbd,@"STO_CUDA_ENTRY STV_DEFAULT"
_ZN4vllm3moe44grouped_topk_fused_small_expert_count_kernelI6__half13__nv_bfloat16iLNS0_11ScoringFuncE0ELi384ELb0ELi8EEEvPT_PfPT1_PKT0_llllllbd:
.text._ZN4vllm3moe44grouped_topk_fused_small_expert_count_kernelI6__half13__nv_bfloat16iLNS0_11ScoringFuncE0ELi384ELb0ELi8EEEvPT_PfPT1_PKT0_llllllbd:
        /* <DEDUP_REMOVED lines=35> */
[----:B--2---:R-:W-:Y:S02]  /*0230*/  @!P0 IMAD.U32 R7, R2, 0x10000, RZ ;  /* 0x0001000002078824 */ /* 0x004fe400078e00ff */
[----:B---3--:R-:W-:-:S05]  /*0240*/  @!P0 HADD2.F32 R0, -RZ, R8.H0_H0 ;  /* 0x20000008ff008230 */ /* 0x008fca0000004100 */
        /* <DEDUP_REMOVED lines=112> */
.L_x_701:
        /* <DEDUP_REMOVED lines=98> */
.L_x_700:
        /* <DEDUP_REMOVED lines=43> */
.L_x_699:
        /* <DEDUP_REMOVED lines=18> */
.L_x_702:
[----:B------:R-:W2:Y:S04]  /*1340*/  LDL R2, [R9] ;  /* 0x0000000009027983 */ /* 0x000ea80000100800 */
[----:B-1----:R-:W3:Y:S04]  /*1350*/  LDL R11, [R9+0x20] ;  /* 0x00002000090b7983 */ /* 0x002ee80000100800 */
[----:B--2---:R1:W-:Y:S04]  /*1360*/  STS [R7], R2 ;  /* 0x0000000207007388 */ /* 0x0043e80000000800 */
[----:B---3--:R1:W-:Y:S02]  /*1370*/  STS [R0], R11 ;  /* 0x0000000b00007388 */ /* 0x0083e40000000800 */
.L_x_703:
[----:B------:R-:W-:Y:S05]  /*1380*/  BSYNC B0 ;  /* 0x0000000000007941 */ /* 0x000fea0003800000 */
.L_x_698:
        /* <DEDUP_REMOVED lines=24> */
.L_x_706:
[----:B------:R-:W-:Y:S05]  /*1510*/  BSYNC B0 ;  /* 0x0000000000007941 */ /* 0x000fea0003800000 */
.L_x_705:
        /* <DEDUP_REMOVED lines=19> */
.L_x_709:
        /* <DEDUP_REMOVED lines=166> */
.L_x_708:
[----:B------:R-:W-:Y:S05]  /*20b0*/  @!P1 BRA `(.L_x_707) ;  /* 0x0000000000cc9947 */ /* 0x000fea0003800000 */
[----:B------:R-:W-:Y:S02]  /*20c0*/  IMAD.MOV.U32 R13, RZ, RZ, R8 ;  /* 0x000000ffff0d7224 */ /* 0x000fe400078e0008 */
[C---:B------:R-:W-:Y:S02]  /*20d0*/  IMAD R10, R0.reuse, 0x4, R1 ;  /* 0x00000004000a7824 */ /* 0x040fe400078e0201 */
[----:B------:R-:W-:-:S07]  /*20e0*/  IMAD R8, R0, 0x4, R3 ;  /* 0x0000000400087824 */ /* 0x000fce00078e0203 */
.L_x_710:
        /* <DEDUP_REMOVED lines=48> */
.L_x_707:
        /* <DEDUP_REMOVED lines=58> */
[----:B0-----:R-:W-:Y:S05]  /*2790*/  CALL.REL.NOINC `($__internal_16_$__cuda_sm20_div_rn_f64_full) ;  /* 0x0000000000687944 */ /* 0x001fea0003c00000 */
.L_x_713:
[----:B------:R-:W-:Y:S05]  /*27a0*/  BSYNC B0 ;  /* 0x0000000000007941 */ /* 0x000fea0003800000 */
.L_x_712:
[----:B------:R-:W-:Y:S01]  /*27b0*/  UMOV UR4, 0xf0000000 ;  /* 0xf000000000047882 */ /* 0x000fe20000000000 */
[----:B------:R-:W-:Y:S01]  /*27c0*/  UMOV UR5, 0x380fffff ;  /* 0x380fffff00057882 */ /* 0x000fe20000000000 */
[----:B------:R-:W1:Y:S01]  /*27d0*/  F2F.F32.F64 R8, R2 ;  /* 0x0000000200087310 */ /* 0x000e620000301000 */
[----:B------:R-:W-:-:S14]  /*27e0*/  DSETP.GEU.AND P1, PT, |R2|, UR4, PT ;  /* 0x0000000402007e2a */ /* 0x000fdc000bf2e200 */
[----:B-1----:R-:W-:-:S07]  /*27f0*/  @!P1 FMUL R8, R8, 1.175494350822287508e-38 ;  /* 0x0080000008089820 */ /* 0x002fce0000400000 */
.L_x_711:
        /* <DEDUP_REMOVED lines=17> */
.L_x_714:
[----:B------:R-:W-:Y:S05]  /*2910*/  BSYNC B0 ;  /* 0x0000000000007941 */ /* 0x000fea0003800000 */
.L_x_704:
[----:B------:R-:W-:Y:S01]  /*2920*/  PREEXIT ;  /* 0x000000000000782d */ /* 0x000fe20000000000 */
[----:B------:R-:W-:Y:S05]  /*2930*/  EXIT ;  /* 0x000000000000794d */ /* 0x000fea0003800000 */
        .weak           $__internal_16_$__cuda_sm20_div_rn_f64_full
        .type           $__internal_16_$__cuda_sm20_div_rn_f64_full,@function
        .size           $__internal_16_$__cuda_sm20_div_rn_f64_full,(.L_x_4862 - $__internal_16_$__cuda_sm20_div_rn_f64_full)
$__internal_16_$__cuda_sm20_div_rn_f64_full:
        /* <DEDUP_REMOVED lines=67> */
.L_x_716:
        /* <DEDUP_REMOVED lines=16> */
.L_x_719:
[----:B------:R-:W-:Y:S01]  /*2e70*/  LOP3.LUT R15, R7, 0x80000, RZ, 0xfc, !PT ;  /* 0x00080000070f7812 */ /* 0x000fe200078efcff */
[----:B------:R-:W-:Y:S01]  /*2e80*/  IMAD.MOV.U32 R14, RZ, RZ, R6 ;  /* 0x000000ffff0e7224 */ /* 0x000fe200078e0006 */
[----:B------:R-:W-:Y:S06]  /*2e90*/  BRA `(.L_x_717) ;  /* 0x0000000000087947 */ /* 0x000fec0003800000 */
.L_x_718:
[----:B------:R-:W-:Y:S01]  /*2ea0*/  LOP3.LUT R15, R9, 0x80000, RZ, 0xfc, !PT ;  /* 0x00080000090f7812 */ /* 0x000fe200078efcff */
[----:B------:R-:W-:-:S07]  /*2eb0*/  IMAD.MOV.U32 R14, RZ, RZ, R8 ;  /* 0x000000ffff0e7224 */ /* 0x000fce00078e0008 */
.L_x_717:
[----:B------:R-:W-:Y:S05]  /*2ec0*/  BSYNC B1 ;  /* 0x0000000000017941 */ /* 0x000fea0003800000 */
.L_x_715:
[----:B------:R-:W-:Y:S02]  /*2ed0*/  IMAD.MOV.U32 R13, RZ, RZ, 0x0 ;  /* 0x00000000ff0d7424 */ /* 0x000fe400078e00ff */
[----:B------:R-:W-:Y:S02]  /*2ee0*/  IMAD.MOV.U32 R2, RZ, RZ, R14 ;  /* 0x000000ffff027224 */ /* 0x000fe400078e000e */
[----:B------:R-:W-:Y:S01]  /*2ef0*/  IMAD.MOV.U32 R3, RZ, RZ, R15 ;  /* 0x000000ffff037224 */ /* 0x000fe200078e000f */
[----:B------:R-:W-:Y:S06]  /*2f00*/  RET.REL.NODEC R12 `(_ZN4vllm3moe44grouped_topk_fused_small_expert_count_kernelI6__half13__nv_bfloat16iLNS0_11ScoringFuncE0ELi384ELb0ELi8EEEvPT_PfPT1_PKT0_llllllbd) ;  /* 0xffffffd00c3c7950 */ /* 0x000fec0003c3ffff */
.L_x_720:
        /* <DEDUP_REMOVED lines=15> */
.L_x_4862:


//--------------------- .text._ZN4vllm3moe44grouped_topk_fused_small_expert_count_kernelI6__half13__nv_bfloat16iLNS0_11ScoringFuncE0ELi512ELb0ELi8EEEvPT_PfPT1_PKT0_llllllbd --------------------------
	.section	.text._ZN4vllm3moe44grouped_topk_fused_small_expert_count_kernelI6__half13__nv_bfloat16iLNS0_11ScoringFuncE0ELi512ELb0ELi8EEEvPT_PfPT1_PKT0_llllllbd,"ax",@progbits
	.align	128
        .global         _ZN4vllm3moe44grouped_topk_fused_small_expert_count_kernelI6__half13__nv_bfloat16iLNS0_11ScoringFuncE0ELi512ELb0ELi8EEEvPT_PfPT1_PKT0_llllllbd
        .type           _ZN4vllm3moe44grouped_topk_fused_small_expert_count_kernelI6__half13__nv_bfloat16iLNS0_11ScoringFuncE0ELi512ELb0ELi8EEEvPT_PfPT1_PKT0_llllllbd,@function
        .size           _ZN4vllm3moe44grouped_topk_fused_small_expert_count_kernelI6__half13__nv_bfloat16iLNS0_11ScoringFuncE0ELi512ELb0ELi8EEEvPT_PfPT1_PKT0_llllllbd,(.L_x_4863 - _ZN4vllm3moe44grouped_topk_fused_small_expert_count_kernelI6__half13__nv_bfloat16iLNS0_11ScoringFuncE0ELi512ELb0ELi8EEEvPT_PfPT1_PKT0_llllllbd)
        .other          _ZN4vllm3moe44grouped_topk_fused_small_expert_count_kernelI6__half13__nv_bfloat16iLNS0_11ScoringFuncE0ELi512ELb0ELi8EEEvPT_PfPT1_PKT0_llllllbd,@"STO_CUDA_ENTRY STV_DEFAULT"
_ZN4vllm3moe44grouped_topk_fused_small_expert_count_kernelI6__half13__nv_bfloat16iLNS0_11ScoringFuncE0ELi512ELb0ELi8EEEvPT_PfPT1_PKT0_llllllbd:
.text._ZN4vllm3moe44grouped_topk_fused_small_expert_count_kernelI6__half13__nv_bfloat16iLNS0_11ScoringFuncE0ELi512ELb0ELi8EEEvPT_PfPT1_PKT0_llllllbd:
        /* <DEDUP_REMOVED lines=149> */
.L_x_724:
        /* <DEDUP_REMOVED lines=98> */
.L_x_723:
        /* <DEDUP_REMOVED lines=43> */
.L_x_722:
        /* <DEDUP_REMOVED lines=18> */
.L_x_725:
[----:B------:R-:W2:Y:S04]  /*1340*/  LDL R2, [R9] ;  /* 0x0000000009027983 */ /* 0x000ea80000100800 */
[----:B-1----:R-:W3:Y:S04]  /*1350*/  LDL R11, [R9+0x20] ;  /* 0x00002000090b7983 */ /* 0x002ee80000100800 */
[----:B--2---:R1:W-:Y:S04]  /*1360*/  STS [R7], R2 ;  /* 0x0000000207007388 */ /* 0x0043e80000000800 */
[----:B---3--:R1:W-:Y:S02]  /*1370*/  STS [R0], R11 ;  /* 0x0000000b00007388 */ /* 0x0083e40000000800 */
.L_x_726:
[----:B------:R-:W-:Y:S05]  /*1380*/  BSYNC B0 ;  /* 0x0000000000007941 */ /* 0x000fea0003800000 */
.L_x_721:
        /* <DEDUP_REMOVED lines=36> */
.L_x_730:
        /* <DEDUP_REMOVED lines=167> */
.L_x_729:
[----:B------:R-:W-:Y:S05]  /*2040*/  @!P1 BRA `(.L_x_728) ;  /* 0x0000000000cc9947 */ /* 0x000fea0003800000 */
[----:B------:R-:W-:Y:S02]  /*2050*/  IMAD.MOV.U32 R14, RZ, RZ, R10 ;  /* 0x000000ffff0e7224 */ /* 0x000fe400078e000a */
[C---:B------:R-:W-:Y:S02]  /*2060*/  IMAD R12, R0.reuse, 0x4, R1 ;  /* 0x00000004000c7824 */ /* 0x040fe400078e0201 */
[----:B------:R-:W-:-:S07]  /*2070*/  IMAD R10, R0, 0x4, R3 ;  /* 0x00000004000a7824 */ /* 0x000fce00078e0203 */
.L_x_731:
        /* <DEDUP_REMOVED lines=48> */
.L_x_728:
        /* <DEDUP_REMOVED lines=56> */
[----:B0---4-:R-:W-:Y:S05]  /*2700*/  CALL.REL.NOINC `($__internal_17_$__cuda_sm20_div_rn_f64_full) ;  /* 0x0000000000687944 */ /* 0x011fea0003c00000 */
.L_x_734:
[----:B------:R-:W-:Y:S05]  /*2710*/  BSYNC B0 ;  /* 0x0000000000007941 */ /* 0x000fea0003800000 */
.L_x_733:
[----:B------:R-:W-:Y:S01]  /*2720*/  UMOV UR4, 0xf0000000 ;  /* 0xf000000000047882 */ /* 0x000fe20000000000 */
[----:B------:R-:W-:Y:S01]  /*2730*/  UMOV UR5, 0x380fffff ;  /* 0x380fffff00057882 */ /* 0x000fe20000000000 */
[----:B------:R-:W1:Y:S01]  /*2740*/  F2F.F32.F64 R8, R2 ;  /* 0x0000000200087310 */ /* 0x000e620000301000 */
[----:B------:R-:W-:-:S14]  /*2750*/  DSETP.GEU.AND P1, PT, |R2|, UR4, PT ;  /* 0x0000000402007e2a */ /* 0x000fdc000bf2e200 */
[----:B-1----:R-:W-:-:S07]  /*2760*/  @!P1 FMUL R8, R8, 1.175494350822287508e-38 ;  /* 0x0080000008089820 */ /* 0x002fce0000400000 */
.L_x_732:
        /* <DEDUP_REMOVED lines=17> */
.L_x_735:
[----:B------:R-:W-:Y:S05]  /*2880*/  BSYNC B0 ;  /* 0x0000000000007941 */ /* 0x000fea0003800000 */
.L_x_727:
[----:B------:R-:W-:Y:S01]  /*2890*/  PREEXIT ;  /* 0x000000000000782d */ /* 0x000fe20000000000 */
[----:B------:R-:W-:Y:S05]  /*28a0*/  EXIT ;  /* 0x000000000000794d */ /* 0x000fea0003800000 */
        .weak           $__internal_17_$__cuda_sm20_div_rn_f64_full
        .type           $__internal_17_$__cuda_sm20_div_rn_f64_full,@function
        .size           $__internal_17_$__cuda_sm20_div_rn_f64_full,(.L_x_4863 - $__internal_17_$__cuda_sm20_div_rn_f64_full)
$__internal_17_$__cuda_sm20_div_rn_f64_full:
        /* <DEDUP_REMOVED lines=67> */
.L_x_737:
        /* <DEDUP_REMOVED lines=16> */
.L_x_740:
[----:B------:R-:W-:Y:S01]  /*2de0*/  LOP3.LUT R15, R7, 0x80000, RZ, 0xfc, !PT ;  /* 0x00080000070f7812 */ /* 0x000fe200078efcff */
[----:B------:R-:W-:Y:S01]  /*2df0*/  IMAD.MOV.U32 R14, RZ, RZ, R6 ;  /* 0x000000ffff0e7224 */ /* 0x000fe200078e0006 */
[----:B------:R-:W-:Y:S06]  /*2e00*/  BRA `(.L_x_738) ;  /* 0x0000000000087947 */ /* 0x000fec0003800000 */
.L_x_739:
[----:B------:R-:W-:Y:S01]  /*2e10*/  LOP3.LUT R15, R9, 0x80000, RZ, 0xfc, !PT ;  /* 0x00080000090f7812 */ /* 0x000fe200078efcff */
[----:B------:R-:W-:-:S07]  /*2e20*/  IMAD.MOV.U32 R14, RZ, RZ, R8 ;  /* 0x000000ffff0e7224 */ /* 0x000fce00078e0008 */
.L_x_738:
[----:B------:R-:W-:Y:S05]  /*2e30*/  BSYNC B1 ;  /* 0x0000000000017941 */ /* 0x000fea0003800000 */
.L_x_736:
[----:B------:R-:W-:Y:S02]  /*2e40*/  IMAD.MOV.U32 R13, RZ, RZ, 0x0 ;  /* 0x00000000ff0d7424 */ /* 0x000fe400078e00ff */
[----:B------:R-:W-:Y:S02]  /*2e50*/  IMAD.MOV.U32 R2, RZ, RZ, R14 ;  /* 0x000000ffff027224 */ /* 0x000fe400078e000e */
[----:B------:R-:W-:Y:S01]  /*2e60*/  IMAD.MOV.U32 R3, RZ, RZ, R15 ;  /* 0x000000ffff037224 */ /* 0x000fe200078e000f */
[----:B------:R-:W-:Y:S06]  /*2e70*/  RET.REL.NODEC R12 `(_ZN4vllm3moe44grouped_topk_fused_small_expert_count_kernelI6__half13__nv_bfloat16iLNS0_11ScoringFuncE0ELi512ELb0ELi8EEEvPT_PfPT1_PKT0_llllllbd) ;  /* 0xffffffd00c607950 */ /* 0x000fec0003c3ffff */
.L_x_741:
        /* <DEDUP_REMOVED lines=16> */
.L_x_4863:


//--------------------- .text._ZN4vllm3moe44grouped_topk_fused_small_expert_count_kernelI6__half13__nv_bfloat16iLNS0_11ScoringFuncE0ELi512ELb0ELi22EEEvPT_PfPT1_PKT0_llllllbd --------------------------
	.section	.text._ZN4vllm3moe44grouped_topk_fused_small_expert_count_kernelI6__half13__nv_bfloat16iLNS0_11ScoringFuncE0ELi512ELb0ELi22EEEvPT_PfPT1_PKT0_llllllbd,"ax",@progbits
	.align	128
        .global         _ZN4vllm3moe44grouped_topk_fused_small_expert_count_kernelI6__half13__nv_bfloat16iLNS0_11ScoringFuncE0ELi512ELb0ELi22EEEvPT_PfPT1_PKT0_llllllbd
        .type           _ZN4vllm3moe44grouped_topk_fused_small_expert_count_kernelI6__half13__nv_bfloat16iLNS0_11ScoringFuncE0ELi512ELb0ELi22EEEvPT_PfPT1_PKT0_llllllbd,@function
        .size           _ZN4vllm3moe44grouped_topk_fused_small_expert_count_kernelI6__half13__nv_bfloat16iLNS0_11ScoringFuncE0ELi512ELb0ELi22EEEvPT_PfPT1_PKT0_llllllbd,(.L_x_4864 - _ZN4vllm3moe44grouped_topk_fused_small_expert_count_kernelI6__half13__nv_bfloat16iLNS0_11ScoringFuncE0ELi512ELb0ELi22EEEvPT_PfPT1_PKT0_llllllbd)
        .other          _ZN4vllm3moe44grouped_topk_fused_small_expert_count_kernelI6__half13__nv_bfloat16iLNS0_11ScoringFuncE0ELi512ELb0ELi22EEEvPT_PfPT1_PKT0_llllllbd,@"STO_CUDA_ENTRY STV_DEFAULT"
_ZN4vllm3moe44grouped_topk_fused_small_expert_count_kernelI6__half13__nv_bfloat16iLNS0_11ScoringFuncE0ELi512ELb0ELi22EEEvPT_PfPT1_PKT0_llllllbd:
.text._ZN4vllm3moe44grouped_topk_fused_small_expert_count_kernelI6__half13__nv_bfloat16iLNS0_11ScoringFuncE0ELi512ELb0ELi22EEEvPT_PfPT1_PKT0_llllllbd:
        /* <DEDUP_REMOVED lines=148> */
.L_x_745:
        /* <DEDUP_REMOVED lines=98> */
.L_x_744:
        /* <DEDUP_REMOVED lines=43> */
.L_x_743:
        /* <DEDUP_REMOVED lines=18> */
.L_x_746:
[C---:B------:R-:W-:Y:S02]  /*1330*/  IMAD R2, R4.reuse, 0x4, R1 ;  /* 0x0000000404027824 */ /* 0x040fe400078e0201 */
[----:B------:R-:W-:-:S04]  /*1340*/  IMAD R0, R4, 0x4, R3 ;  /* 0x0000000404007824 */ /* 0x000fc800078e0203 */
[----:B------:R-:W3:Y:S04]  /*1350*/  LDL R2, [R2] ;  /* 0x0000000002027983 */ /* 0x000ee80000100800 */
[----:B0-----:R-:W4:Y:S04]  /*1360*/  LDL R9, [R0] ;  /* 0x0000000000097983 */ /* 0x001f280000100800 */
[----:B---3--:R0:W-:Y:S04]  /*1370*/  STS [R7], R2 ;  /* 0x0000000207007388 */ /* 0x0081e80000000800 */
[----:B----4-:R0:W-:Y:S02]  /*1380*/  STS [R8], R9 ;  /* 0x0000000908007388 */ /* 0x0101e40000000800 */
.L_x_747:
[----:B------:R-:W-:Y:S05]  /*1390*/  BSYNC B0 ;  /* 0x0000000000007941 */ /* 0x000fea0003800000 */
.L_x_742:
        /* <DEDUP_REMOVED lines=78> */
.L_x_751:
        /* <DEDUP_REMOVED lines=94> */
.L_x_750:
        /* <DEDUP_REMOVED lines=43> */
.L_x_749:
        /* <DEDUP_REMOVED lines=56> */
[----:B--2---:R-:W-:Y:S05]  /*2490*/  CALL.REL.NOINC `($__internal_18_$__cuda_sm20_div_rn_f64_full) ;  /* 0x0000000000687944 */ /* 0x004fea0003c00000 */
.L_x_754:
[----:B------:R-:W-:Y:S05]  /*24a0*/  BSYNC B0 ;  /* 0x0000000000007941 */ /* 0x000fea0003800000 */
.L_x_753:
[----:B------:R-:W-:Y:S01]  /*24b0*/  UMOV UR4, 0xf0000000 ;  /* 0xf000000000047882 */ /* 0x000fe20000000000 */
[----:B------:R-:W-:Y:S01]  /*24c0*/  UMOV UR5, 0x380fffff ;  /* 0x380fffff00057882 */ /* 0x000fe20000000000 */
[----:B------:R-:W0:Y:S01]  /*24d0*/  F2F.F32.F64 R8, R2 ;  /* 0x0000000200087310 */ /* 0x000e220000301000 */
[----:B------:R-:W-:-:S14]  /*24e0*/  DSETP.GEU.AND P1, PT, |R2|, UR4, PT ;  /* 0x0000000402007e2a */ /* 0x000fdc000bf2e200 */
[----:B0-----:R-:W-:-:S07]  /*24f0*/  @!P1 FMUL R8, R8, 1.175494350822287508e-38 ;  /* 0x0080000008089820 */ /* 0x001fce0000400000 */
.L_x_752:
        /* <DEDUP_REMOVED lines=17> */
.L_x_755:
[----:B------:R-:W-:Y:S05]  /*2610*/  BSYNC B0 ;  /* 0x0000000000007941 */ /* 0x000fea0003800000 */
.L_x_748:
[----:B------:R-:W-:Y:S01]  /*2620*/  PREEXIT ;  /* 0x000000000000782d */ /* 0x000fe20000000000 */
[----:B------:R-:W-:Y:S05]  /*2630*/  EXIT ;  /* 0x000000000000794d */ /* 0x000fea0003800000 */
        .weak           $__internal_18_$__cuda_sm20_div_rn_f64_full
        .type           $__internal_18_$__cuda_sm20_div_rn_f64_full,@function
        .size           $__internal_18_$__cuda_sm20_div_rn_f64_full,(.L_x_4864 - $__internal_18_$__cuda_sm20_div_rn_f64_full)
$__internal_18_$__cuda_sm20_div_rn_f64_full:
        /* <DEDUP_REMOVED lines=67> */
.L_x_757:
        /* <DEDUP_REMOVED lines=16> */
.L_x_760:
[----:B------:R-:W-:Y:S01]  /*2b70*/  LOP3.LUT R15, R7, 0x80000, RZ, 0xfc, !PT ;  /* 0x00080000070f7812 */ /* 0x000fe200078efcff */
[----:B------:R-:W-:Y:S01]  /*2b80*/  IMAD.MOV.U32 R14, RZ, RZ, R6 ;  /* 0x000000ffff0e7224 */ /* 0x000fe200078e0006 */
[----:B------:R-:W-:Y:S06]  /*2b90*/  BRA `(.L_x_758) ;  /* 0x0000000000087947 */ /* 0x000fec0003800000 */
.L_x_759:
[----:B------:R-:W-:Y:S01]  /*2ba0*/  LOP3.LUT R15, R9, 0x80000, RZ, 0xfc, !PT ;  /* 0x00080000090f7812 */ /* 0x000fe200078efcff */
[----:B------:R-:W-:-:S07]  /*2bb0*/  IMAD.MOV.U32 R14, RZ, RZ, R8 ;  /* 0x000000ffff0e7224 */ /* 0x000fce00078e0008 */
.L_x_758:
[----:B------:R-:W-:Y:S05]  /*2bc0*/  BSYNC B1 ;  /* 0x0000000000017941 */ /* 0x000fea0003800000 */
.L_x_756:
[----:B------:R-:W-:Y:S02]  /*2bd0*/  IMAD.MOV.U32 R13, RZ, RZ, 0x0 ;  /* 0x00000000ff0d7424 */ /* 0x000fe400078e00ff */
[----:B------:R-:W-:Y:S02]  /*2be0*/  IMAD.MOV.U32 R2, RZ, RZ, R14 ;  /* 0x000000ffff027224 */ /* 0x000fe400078e000e */
[----:B------:R-:W-:Y:S01]  /*2bf0*/  IMAD.MOV.U32 R3, RZ, RZ, R15 ;  /* 0x000000ffff037224 */ /* 0x000fe200078e000f */
[----:B------:R-:W-:Y:S06]  /*2c00*/  RET.REL.NODEC R12 `(_ZN4vllm3moe44grouped_topk_fused_small_expert_count_kernelI6__half13__nv_bfloat16iLNS0_11ScoringFuncE0ELi512ELb0ELi22EEEvPT_PfPT1_PKT0_llllllbd) ;  /* 0xffffffd00cfc7950 */ /* 0x000fec0003c3ffff */
.L_x_761:
        /* <DEDUP_REMOVED lines=15> */
.L_x_4864:


//--------------------- .text._ZN4vllm3moe44grouped_topk_fused_small_expert_count_kernelI6__half13__nv_bfloat16iLNS0_11ScoringFuncE0ELi256ELb1ELi8EEEvPT_PfPT1_PKT0_llllllbd --------------------------
	.section	.text._ZN4vllm3moe44grouped_topk_fused_small_expert_count_kernelI6__half13__nv_bfloat16iLNS0_11ScoringFuncE0ELi256ELb1ELi8EEEvPT_PfPT1_PKT0_llllllbd,"ax",@progbits
	.align	128
        .global         _ZN4vllm3moe44grouped_topk_fused_small_expert_count_kernelI6__half13__nv_bfloat16iLNS0_11ScoringFuncE0ELi256ELb1ELi8EEEvPT_PfPT1_PKT0_llllllbd
        .type           _ZN4vllm3moe44grouped_topk_fused_small_expert_count_kernelI6__half13__nv_bfloat16iLNS0_11ScoringFuncE0ELi256ELb1ELi8EEEvPT_PfPT1_PKT0_llllllbd,@function
        .size           _ZN4vllm3moe44grouped_topk_fused_small_expert_count_kernelI6__half13__nv_bfloat16iLNS0_11ScoringFuncE0ELi256ELb1ELi8EEEvPT_PfPT1_PKT0_llllllbd,(.L_x_4865 - _ZN4vllm3moe44grouped_topk_fused_small_expert_count_kernelI6__half13__nv_bfloat16iLNS0_11ScoringFuncE0ELi256ELb1ELi8EEEvPT_PfPT1_PKT0_llllllbd)
        .other          _ZN4vllm3moe44grouped_topk_fused_small_expert_count_kernelI6__half13__nv_bfloat16iLNS0_11ScoringFuncE0ELi256ELb1ELi8EEEvPT_PfPT1_PKT0_llllllbd,@"STO_CUDA_ENTRY STV_DEFAULT"
_ZN4vllm3moe44grouped_topk_fused_small_expert_count_kernelI6__half13__nv_bfloat16iLNS0_11ScoringFuncE0ELi256ELb1ELi8EEEvPT_PfPT1_PKT0_llllllbd:
.text._ZN4vllm3moe44grouped_topk_fused_small_expert_count_kernelI6__half13__nv_bfloat16iLNS0_11ScoringFuncE0ELi256ELb1ELi8EEEvPT_PfPT1_PKT0_llllllbd:
        /* <DEDUP_REMOVED lines=25> */
[----:B------:R-:W-:Y:S02]  /*0190*/  @!P0 LEA.HI.X R13, R8, R15, R0, 0x1, P2 ;  /* 0x0000000f080d8211 */ /* 0x000fe400010f0c00 */
[----:B--2---:R-:W-:-:S03]  /*01a0*/  @!P0 LEA R10, P1, R2, R10, 0x1 ;  /* 0x0000000a020a8211 */ /* 0x004fc600078208ff */
[----:B------:R-:W2:Y:S01]  /*01b0*/  @!P0 LDG.E.U16 R12, desc[UR6][R12.64] ;  /* 0x000000060c0c8981 */ /* 0x000ea2000c1e1500 */
[----:B------:R-:W-:-:S05]  /*01c0*/  @!P0 LEA.HI.X R11, R2, R11, RZ, 0x1, P1 ;  /* 0x0000000b020b8211 */ /* 0x000fca00008f0cff */
        /* <DEDUP_REMOVED lines=105> */
.L_x_763:
[----:B------:R-:W-:Y:S05]  /*0860*/  BSYNC B0 ;  /* 0x0000000000007941 */ /* 0x000fea0003800000 */
.L_x_762:
        /* <DEDUP_REMOVED lines=257> */
.L_x_767:
        /* <DEDUP_REMOVED lines=89> */
.L_x_766:
        /* <DEDUP_REMOVED lines=38> */
.L_x_765:
        /* <DEDUP_REMOVED lines=58> */
[----:B------:R-:W-:Y:S05]  /*2410*/  CALL.REL.NOINC `($__internal_19_$__cuda_sm20_div_rn_f64_full) ;  /* 0x0000000000687944 */ /* 0x000fea0003c00000 */
.L_x_770:
[----:B------:R-:W-:Y:S05]  /*2420*/  BSYNC B0 ;  /* 0x0000000000007941 */ /* 0x000fea0003800000 */
.L_x_769:
[----:B------:R-:W-:Y:S01]  /*2430*/  UMOV UR4, 0xf0000000 ;  /* 0xf000000000047882 */ /* 0x000fe20000000000 */
[----:B------:R-:W-:Y:S01]  /*2440*/  UMOV UR5, 0x380fffff ;  /* 0x380fffff00057882 */ /* 0x000fe20000000000 */
[----:B------:R-:W0:Y:S01]  /*2450*/  F2F.F32.F64 R8, R2 ;  /* 0x0000000200087310 */ /* 0x000e220000301000 */
[----:B------:R-:W-:-:S14]  /*2460*/  DSETP.GEU.AND P1, PT, |R2|, UR4, PT ;  /* 0x0000000402007e2a */ /* 0x000fdc000bf2e200 */
[----:B0-----:R-:W-:-:S07]  /*2470*/  @!P1 FMUL R8, R8, 1.175494350822287508e-38 ;  /* 0x0080000008089820 */ /* 0x001fce0000400000 */
.L_x_768:
        /* <DEDUP_REMOVED lines=17> */
.L_x_771:
[----:B------:R-:W-:Y:S05]  /*2590*/  BSYNC B0 ;  /* 0x0000000000007941 */ /* 0x000fea0003800000 */
.L_x_764:
[----:B------:R-:W-:Y:S01]  /*25a0*/  PREEXIT ;  /* 0x000000000000782d */ /* 0x000fe20000000000 */
[----:B------:R-:W-:Y:S05]  /*25b0*/  EXIT ;  /* 0x000000000000794d */ /* 0x000fea0003800000 */
        .weak           $__internal_19_$__cuda_sm20_div_rn_f64_full
        .type           $__internal_19_$__cuda_sm20_div_rn_f64_full,@function
        .size           $__internal_19_$__cuda_sm20_div_rn_f64_full,(.L_x_4865 - $__internal_19_$__cuda_sm20_div_rn_f64_full)
$__internal_19_$__cuda_sm20_div_rn_f64_full:
        /* <DEDUP_REMOVED lines=67> */
.L_x_773:
        /* <DEDUP_REMOVED lines=16> */
.L_x_776:
[----:B------:R-:W-:Y:S01]  /*2af0*/  LOP3.LUT R15, R7, 0x80000, RZ, 0xfc, !PT ;  /* 0x00080000070f7812 */ /* 0x000fe200078efcff */
[----:B------:R-:W-:Y:S01]  /*2b00*/  IMAD.MOV.U32 R14, RZ, RZ, R6 ;  /* 0x000000ffff0e7224 */ /* 0x000fe200078e0006 */
[----:B------:R-:W-:Y:S06]  /*2b10*/  BRA `(.L_x_774) ;  /* 0x0000000000087947 */ /* 0x000fec0003800000 */
.L_x_775:
[----:B------:R-:W-:Y:S01]  /*2b20*/  LOP3.LUT R15, R9, 0x80000, RZ, 0xfc, !PT ;  /* 0x00080000090f7812 */ /* 0x000fe200078efcff */
[----:B------:R-:W-:-:S07]  /*2b30*/  IMAD.MOV.U32 R14, RZ, RZ, R8 ;  /* 0x000000ffff0e7224 */ /* 0x000fce00078e0008 */
.L_x_774:
[----:B------:R-:W-:Y:S05]  /*2b40*/  BSYNC B1 ;  /* 0x0000000000017941 */ /* 0x000fea0003800000 */
.L_x_772:
[----:B------:R-:W-:Y:S02]  /*2b50*/  IMAD.MOV.U32 R13, RZ, RZ, 0x0 ;  /* 0x00000000ff0d7424 */ /* 0x000fe400078e00ff */
[----:B------:R-:W-:Y:S02]  /*2b60*/  IMAD.MOV.U32 R2, RZ, RZ, R14 ;  /* 0x000000ffff027224 */ /* 0x000fe400078e000e */
[----:B------:R-:W-:Y:S01]  /*2b70*/  IMAD.MOV.U32 R3, RZ, RZ, R15 ;  /* 0x000000ffff037224 */ /* 0x000fe200078e000f */
[----:B------:R-:W-:Y:S06]  /*2b80*/  RET.REL.NODEC R12 `(_ZN4vllm3moe44grouped_topk_fused_small_expert_count_kernelI6__half13__nv_bfloat16iLNS0_11ScoringFuncE0ELi256ELb1ELi8EEEvPT_PfPT1_PKT0_llllllbd) ;  /* 0xffffffd40c1c7950 */ /* 0x000fec0003c3ffff */
.L_x_777:
        /* <DEDUP_REMOVED lines=15> */
.L_x_4865:


//--------------------- .text._ZN4vllm3moe25grouped_topk_fused_kernelI6__halfS2_iLNS0_11ScoringFuncE0EEEvPT_PfPT1_PKT0_lllllbd --------------------------
	.section	.text._ZN4vllm3moe25grouped_topk_fused_kernelI6__halfS2_iLNS0_11ScoringFuncE0EEEvPT_PfPT1_PKT0_lllllbd,"ax",@progbits
	.align	128
        .global         _ZN4vllm3moe25grouped_topk_fused_kernelI6__halfS2_iLNS0_11ScoringFuncE0EEEvPT_PfPT1_PKT0_lllllbd
        .type           _ZN4vllm3moe25grouped_topk_fused_kernelI6__halfS2_iLNS0_11ScoringFuncE0EEEvPT_PfPT1_PKT0_lllllbd,@function
        .size           _ZN4vllm3moe25grouped_topk_fused_kernelI6__halfS2_iLNS0_11ScoringFuncE0EEEvPT_PfPT1_PKT0_lllllbd,(.L_x_4960 - _ZN4vllm3moe25grouped_topk_fused_kernelI6__halfS2_iLNS0_11ScoringFuncE0EEEvPT_PfPT1_PKT0_lllllbd)
        .other          _ZN4vllm3moe25grouped_topk_fused_kernelI6__halfS2_iLNS0_11ScoringFuncE0EEEvPT_PfPT1_PKT0_lllllbd,@"STO_CUDA_ENTRY STV_DEFAULT"
_ZN4vllm3moe25grouped_topk_fused_kernelI6__halfS2_iLNS0_11ScoringFuncE0EEEvPT_PfPT1_PKT0_lllllbd:
.text._ZN4vllm3moe25grouped_topk_fused_kernelI6__halfS2_iLNS0_11ScoringFuncE0EEEvPT_PfPT1_PKT0_lllllbd:
        /* <DEDUP_REMOVED lines=98> */
.L_x_784:
        /* <DEDUP_REMOVED lines=14> */
[----:B--2---:R-:W-:-:S10]  /*0700*/  HADD2 R17, R14.H0_H0, R17.H0_H0 ;  /* 0x200000110e117230 */ /* 0x004fd40000000800 */
[----:B------:R-:W-:Y:S05]  /*0710*/  @P0 BRA `(.L_x_784) ;  /* 0xfffffffc00c00947 */ /* 0x000fea000383ffff */
[----:B------:R-:W-:Y:S05]  /*0720*/  BSYNC B2 ;  /* 0x0000000000027941 */ /* 0x000fea0003800000 */
.L_x_783:
[----:B------:R-:W-:-:S07]  /*0730*/  PRMT R11, R17, 0x7610, R11 ;  /* 0x00007610110b7816 */ /* 0x000fce000000000b */
.L_x_782:
[----:B------:R-:W-:Y:S05]  /*0740*/  BSYNC B1 ;  /* 0x0000000000017941 */ /* 0x000fea0003800000 */
.L_x_781:
        /* <DEDUP_REMOVED lines=10> */
.L_x_788:
        /* <DEDUP_REMOVED lines=14> */
[----:B--2---:R-:W-:-:S12]  /*08d0*/  HADD2 R17, R14.H0_H0, R17.H0_H0 ;  /* 0x200000110e117230 */ /* 0x004fd80000000800 */
[----:B------:R-:W-:Y:S05]  /*08e0*/  @!P1 BRA `(.L_x_788) ;  /* 0xfffffffc00c09947 */ /* 0x000fea000383ffff */
[----:B------:R-:W-:Y:S05]  /*08f0*/  BSYNC B2 ;  /* 0x0000000000027941 */ /* 0x000fea0003800000 */
.L_x_787:
[----:B------:R-:W-:-:S07]  /*0900*/  PRMT R11, R17, 0x7610, R11 ;  /* 0x00007610110b7816 */ /* 0x000fce000000000b */
.L_x_786:
[----:B------:R-:W-:Y:S05]  /*0910*/  BSYNC B1 ;  /* 0x0000000000017941 */ /* 0x000fea0003800000 */
.L_x_785:
        /* <DEDUP_REMOVED lines=20> */
[----:B--2---:R-:W-:-:S05]  /*0a60*/  HADD2 R17, R14.H0_H0, R17.H0_H0 ;  /* 0x200000110e117230 */ /* 0x004fca0000000800 */
[----:B------:R-:W-:-:S07]  /*0a70*/  PRMT R11, R17, 0x7610, R11 ;  /* 0x00007610110b7816 */ /* 0x000fce000000000b */
.L_x_790:
[----:B------:R-:W-:Y:S05]  /*0a80*/  BSYNC B1 ;  /* 0x0000000000017941 */ /* 0x000fea0003800000 */
.L_x_789:
        /* <DEDUP_REMOVED lines=16> */
[----:B--2---:R-:W-:-:S05]  /*0b90*/  HADD2 R9, R6.H0_H0, R9.H0_H0 ;  /* 0x2000000906097230 */ /* 0x004fca0000000800 */
[----:B------:R-:W-:Y:S01]  /*0ba0*/  PRMT R11, R9, 0x7610, R11 ;  /* 0x00007610090b7816 */ /* 0x000fe2000000000b */
[----:B------:R-:W-:Y:S06]  /*0bb0*/  BRA `(.L_x_780) ;  /* 0x0000000400787947 */ /* 0x000fec0003800000 */
.L_x_779:
        /* <DEDUP_REMOVED lines=16> */
.L_x_793:
        /* <DEDUP_REMOVED lines=13> */
[----:B--2---:R-:W-:-:S05]  /*0d90*/  HADD2 R17, R14.H0_H0, R17.H0_H0 ;  /* 0x200000110e117230 */ /* 0x004fca0000000800 */
[----:B------:R-:W-:-:S05]  /*0da0*/  PRMT R11, R17, 0x7610, R11 ;  /* 0x00007610110b7816 */ /* 0x000fca000000000b */
        /* <DEDUP_REMOVED lines=9> */
.L_x_792:
[----:B------:R-:W-:Y:S05]  /*0e40*/  BSYNC B1 ;  /* 0x0000000000017941 */ /* 0x000fea0003800000 */
.L_x_791:
        /* <DEDUP_REMOVED lines=11> */
.L_x_794:
        /* <DEDUP_REMOVED lines=14> */
[----:B--2---:R-:W-:-:S05]  /*0fe0*/  HADD2 R15, R10.H0_H0, R15.H0_H0 ;  /* 0x2000000f0a0f7230 */ /* 0x004fca0000000800 */
[----:B------:R-:W-:Y:S01]  /*0ff0*/  HSETP2.GT.AND P0, PT, R15.H0_H0, R11.H0_H0, PT ;  /* 0x2000000b0f007234 */ /* 0x000fe20003f04800 */
[----:B---3--:R-:W-:-:S05]  /*1000*/  HADD2 R12, R12.H0_H0, R17.H0_H0 ;  /* 0x200000110c0c7230 */ /* 0x008fca0000000800 */
[----:B------:R-:W-:Y:S01]  /*1010*/  PRMT R10, R12, 0x7610, R10 ;  /* 0x000076100c0a7816 */ /* 0x000fe2000000000a */
[----:B----4-:R-:W-:-:S06]  /*1020*/  HADD2 R14, R14.H0_H0, R19.H0_H0 ;  /* 0x200000130e0e7230 */ /* 0x010fcc0000000800 */
[----:B------:R-:W-:-:S05]  /*1030*/  @!P0 HSETP2.GT.AND P1, PT, R15.H0_H0, R4.H0_H0, PT ;  /* 0x200000040f008234 */ /* 0x000fca0003f24800 */
[----:B------:R-:W-:Y:S01]  /*1040*/  @!P0 SEL R4, R4, R15, !P1 ;  /* 0x0000000f04048207 */ /* 0x000fe20004800000 */
[----:B-----5:R-:W-:Y:S01]  /*1050*/  HADD2 R16, R16.H0_H0, R21.H0_H0 ;  /* 0x2000001510107230 */ /* 0x020fe20000000800 */
        /* <DEDUP_REMOVED lines=20> */
.L_x_780:
[----:B------:R-:W-:Y:S05]  /*11a0*/  BSYNC B0 ;  /* 0x0000000000007941 */ /* 0x000fea0003800000 */
.L_x_778:
        /* <DEDUP_REMOVED lines=52> */
.L_x_795:
        /* <DEDUP_REMOVED lines=285> */
[----:B------:R-:W-:Y:S01]  /*26c0*/  SEL R10, R18, R15, P0 ;  /* 0x0000000f120a7207 */ /* 0x000fe20000000000 */
[----:B------:R-:W-:Y:S01]  /*26d0*/  IMAD.MOV.U32 R15, RZ, RZ, RZ ;  /* 0x000000ffff0f7224 */ /* 0x000fe200078e00ff */
[----:B------:R-:W-:-:S07]  /*26e0*/  SEL R12, R16, R19, P0 ;  /* 0x00000013100c7207 */ /* 0x000fce0000000000 */
.L_x_797:
[----:B------:R1:W-:Y:S04]  /*26f0*/  @P4 STS.U16 [R11+-0x40], R6 ;  /* 0xffffc0060b004388 */ /* 0x0003e80000000400 */
[----:B------:R1:W-:Y:S01]  /*2700*/  @P4 STS [R13+-0x80], R0 ;  /* 0xffff80000d004388 */ /* 0x0003e20000000800 */
[----:B------:R-:W-:Y:S01]  /*2710*/  NOP ;  /* 0x0000000000007918 */ /* 0x000fe20000000000 */
.L_x_796:
        /* <DEDUP_REMOVED lines=237> */
.L_x_798:
[----:B------:R-:W-:Y:S05]  /*35f0*/  @!P4 BRA `(.L_x_799) ;  /* 0x0000002800e0c947 */ /* 0x000fea0003800000 */
[----:B------:R-:W-:-:S05]  /*3600*/  PRMT R7, R10, 0x5410, R10 ;  /* 0x000054100a077816 */ /* 0x000fca000000000a */
[----:B------:R-:W2:Y:S02]  /*3610*/  SHFL.IDX PT, R2, R7, R2, 0x1f ;  /* 0x00001f0207027589 */ /* 0x000ea400000e0000 */
[----:B--2---:R-:W-:-:S13]  /*3620*/  HSETP2.NEU.AND P0, PT, R2.H0_H0, -INF , -INF , PT ;  /* 0xfc00fc0002007434 */ /* 0x004fda0003f0d800 */
        /* <DEDUP_REMOVED lines=68> */
.L_x_807:
[----:B------:R-:W-:-:S03]  /*3a70*/  UMOV UR4, 0xffffffff ;  /* 0xffffffff00047882 */ /* 0x000fc60000000000 */
[----:B-1----:R-:W-:Y:S05]  /*3a80*/  BRA.DIV UR4, `(.L_x_801) ;  /* 0x0000002e04107947 */ /* 0x002fea000b800000 */
[----:B------:R0:W1:Y:S02]  /*3a90*/  SHFL.IDX PT, R15, R12, R21, 0x1f ;  /* 0x00001f150c0f7589 */ /* 0x00006400000e0000 */
.L_x_824:
        /* <DEDUP_REMOVED lines=11> */
.L_x_806:
        /* <DEDUP_REMOVED lines=15> */
[----:B--2---:R-:W-:-:S07]  /*3c40*/  HADD2 R35, R38.H0_H0, R35.H0_H0 ;  /* 0x2000002326237230 */ /* 0x004fce0000000800 */
.L_x_803:
        /* <DEDUP_REMOVED lines=251> */
.L_x_805:
[----:B------:R-:W-:-:S13]  /*4c00*/  ISETP.NE.AND P0, PT, R37, RZ, PT ;  /* 0x000000ff2500720c */ /* 0x000fda0003f05270 */
[----:B------:R1:W-:Y:S04]  /*4c10*/  @P0 STS.U16 [R2+-0x40], R35 ;  /* 0xffffc02302000388 */ /* 0x0003e80000000400 */
[----:B------:R1:W-:Y:S01]  /*4c20*/  @P0 STS [R3+-0x80], R36 ;  /* 0xffff802403000388 */ /* 0x0003e20000000800 */
[----:B------:R-:W-:Y:S01]  /*4c30*/  NOP ;  /* 0x0000000000007918 */ /* 0x000fe20000000000 */
.L_x_804:
        /* <DEDUP_REMOVED lines=8> */
.L_x_802:
[----:B0-----:R-:W-:Y:S01]  /*4cc0*/  VIADD R21, R21, 0x1 ;  /* 0x0000000115157836 */ /* 0x001fe20000000000 */
[----:B------:R-:W-:-:S04]  /*4cd0*/  ULDC UR4, c[0x0][0x248] ;  /* 0x0000920000047ab9 */ /* 0x000fc80000000800 */
[----:B------:R-:W-:-:S13]  /*4ce0*/  ISETP.GE.AND P0, PT, R21, UR4, PT ;  /* 0x0000000415007c0c */ /* 0x000fda000bf06270 */
[----:B------:R-:W-:Y:S05]  /*4cf0*/  @!P0 BRA `(.L_x_807) ;  /* 0xffffffec005c8947 */ /* 0x000fea000383ffff */
[----:B------:R-:W-:Y:S05]  /*4d00*/  BSYNC B0 ;  /* 0x0000000000007941 */ /* 0x000fea0003800000 */
.L_x_800:
        /* <DEDUP_REMOVED lines=52> */
[----:B0-----:R-:W-:-:S13]  /*5050*/  HSETP2.GT.AND P6, PT, R14.H0_H0, R5.H0_H0, PT ;  /* 0x200000050e007234 */ /* 0x001fda0003fc4800 */
        /* <DEDUP_REMOVED lines=12> */
[----:B0-----:R-:W-:-:S13]  /*5120*/  HSETP2.GT.AND P5, PT, R14.H0_H0, R5.H0_H0, PT ;  /* 0x200000050e007234 */ /* 0x001fda0003fa4800 */
        /* <DEDUP_REMOVED lines=117> */
[----:B-1----:R-:W-:Y:S02]  /*5880*/  SEL R2, R14, R9, P0 ;  /* 0x000000090e027207 */ /* 0x002fe40000000000 */
        /* <DEDUP_REMOVED lines=63> */
.L_x_866:
        /* <DEDUP_REMOVED lines=9> */
.L_x_869:
[----:B------:R-:W-:-:S03]  /*5d10*/  UMOV UR4, 0xffffffff ;  /* 0xffffffff00047882 */ /* 0x000fc60000000000 */
[----:B------:R-:W-:Y:S05]  /*5d20*/  BRA.DIV UR4, `(.L_x_811) ;  /* 0x0000002204fc7947 */ /* 0x000fea000b800000 */
.L_x_808:
        /* <DEDUP_REMOVED lines=21> */
[----:B--2---:R-:W-:-:S10]  /*5e80*/  @!P2 HADD2.F32 R6, -RZ, R4.H0_H0 ;  /* 0x20000004ff06a230 */ /* 0x004fd40000004100 */
        /* <DEDUP_REMOVED lines=12> */
.L_x_878:
[----:B-1----:R-:W-:-:S04]  /*5f50*/  FADD.FTZ R5, R11, R5 ;  /* 0x000000050b057221 */ /* 0x002fc80000010000 */
[----:B------:R-:W-:-:S07]  /*5f60*/  FADD.FTZ R7, R5, 9.999999682655225389e-21 ;  /* 0x1e3ce50805077421 */ /* 0x000fce0000010000 */
.L_x_812:
        /* <DEDUP_REMOVED lines=30> */
.L_x_815:
[----:B------:R-:W-:Y:S05]  /*6150*/  BSYNC B0 ;  /* 0x0000000000007941 */ /* 0x000fea0003800000 */
.L_x_814:
[----:B------:R-:W-:Y:S01]  /*6160*/  PREEXIT ;  /* 0x000000000000782d */ /* 0x000fe20000000000 */
[----:B------:R-:W-:Y:S05]  /*6170*/  EXIT ;  /* 0x000000000000794d */ /* 0x000fea0003800000 */
.L_x_799:
        /* <DEDUP_REMOVED lines=29> */
.L_x_820:
        /* <DEDUP_REMOVED lines=14> */
.L_x_819:
[----:B------:R-:W-:Y:S05]  /*6430*/  BSYNC B1 ;  /* 0x0000000000017941 */ /* 0x000fea0003800000 */
.L_x_818:
        /* <DEDUP_REMOVED lines=16> */
.L_x_821:
        /* <DEDUP_REMOVED lines=22> */
.L_x_817:
[----:B------:R-:W-:Y:S05]  /*66a0*/  BSYNC B0 ;  /* 0x0000000000007941 */ /* 0x000fea0003800000 */
.L_x_816:
[----:B------:R-:W-:Y:S01]  /*66b0*/  PREEXIT ;  /* 0x000000000000782d */ /* 0x000fe20000000000 */
[----:B------:R-:W-:Y:S05]  /*66c0*/  EXIT ;  /* 0x000000000000794d */ /* 0x000fea0003800000 */
.L_x_801:
[----:B------:R-:W-:Y:S01]  /*66d0*/  BSSY B1, `(.L_x_822) ;  /* 0x0000006000017945 */ /* 0x000fe20003800000 */
[----:B------:R-:W-:Y:S02]  /*66e0*/  IMAD.MOV.U32 R15, RZ, RZ, 0x1f ;  /* 0x0000001fff0f7424 */ /* 0x000fe400078e00ff */
[----:B------:R-:W-:-:S07]  /*66f0*/  IMAD.MOV.U32 R2, RZ, RZ, -0x1 ;  /* 0xffffffffff027424 */ /* 0x000fce00078e00ff */
[----:B------:R-:W-:Y:S05]  /*6700*/  WARPSYNC.COLLECTIVE R2, `(.L_x_823) ;  /* 0x0000000002087348 */ /* 0x000fea0003c00000 */
[----:B------:R0:W1:Y:S02]  /*6710*/  SHFL.IDX P0, R15, R12, R21, R15 ;  /* 0x000000150c0f7389 */ /* 0x000064000000000f */
[----:B01----:R-:W-:Y:S01]  /*6720*/  ENDCOLLECTIVE ;  /* 0x000000000000791b */ /* 0x003fe20003800000 */
.L_x_823:
[----:B------:R-:W-:Y:S05]  /*6730*/  BSYNC B1 ;  /* 0x0000000000017941 */ /* 0x000fea0003800000 */
.L_x_822:
[----:B------:R-:W-:Y:S05]  /*6740*/  BRA `(.L_x_824) ;  /* 0xffffffd000d47947 */ /* 0x000fea000383ffff */
.L_x_809:
[----:B------:R-:W-:Y:S01]  /*6750*/  BSSY B0, `(.L_x_825) ;  /* 0x0000007000007945 */ /* 0x000fe20003800000 */
[----:B------:R-:W-:Y:S02]  /*6760*/  IMAD.MOV.U32 R4, RZ, RZ, 0x1 ;  /* 0x00000001ff047424 */ /* 0x000fe400078e00ff */
[----:B-1----:R-:W-:Y:S02]  /*6770*/  IMAD.MOV.U32 R3, RZ, RZ, 0x1f ;  /* 0x0000001fff037424 */ /* 0x002fe400078e00ff */
[----:B------:R-:W-:-:S07]  /*6780*/  IMAD.MOV.U32 R2, RZ, RZ, -0x1 ;  /* 0xffffffffff027424 */ /* 0x000fce00078e00ff */
[----:B------:R-:W-:Y:S05]  /*6790*/  WARPSYNC.COLLECTIVE R2, `(.L_x_826) ;  /* 0x0000000002087348 */ /* 0x000fea0003c00000 */
[----:B------:R0:W1:Y:S02]  /*67a0*/  SHFL.BFLY P0, R5, R7, R4, R3 ;  /* 0x0c00000407057389 */ /* 0x0000640000000003 */
[----:B01----:R-:W-:Y:S01]  /*67b0*/  ENDCOLLECTIVE ;  /* 0x000000000000791b */ /* 0x003fe20003800000 */
.L_x_826:
[----:B------:R-:W-:Y:S05]  /*67c0*/  BSYNC B0 ;  /* 0x0000000000007941 */ /* 0x000fea0003800000 */
.L_x_825:
        /* <DEDUP_REMOVED lines=9> */
.L_x_827:
        /* <DEDUP_REMOVED lines=13> */
.L_x_828:
[----:B------:R-:W-:Y:S02]  /*6930*/  IMAD.MOV.U32 R7, RZ, RZ, R8 ;  /* 0x000000ffff077224 */ /* 0x000fe400078e0008 */
[----:B------:R-:W-:-:S07]  /*6940*/  IMAD.MOV.U32 R9, RZ, RZ, R5 ;  /* 0x000000ffff097224 */ /* 0x000fce00078e0005 */
[----:B------:R-:W-:Y:S05]  /*6950*/  WARPSYNC.COLLECTIVE R2, `(.L_x_829) ;  /* 0x0000000002087348 */ /* 0x000fea0003c00000 */
[----:B------:R0:W1:Y:S02]  /*6960*/  SHFL.BFLY P0, R5, R7, R4, R3 ;  /* 0x0c00000407057389 */ /* 0x0000640000000003 */
[----:B01----:R-:W-:Y:S01]  /*6970*/  ENDCOLLECTIVE ;  /* 0x000000000000791b */ /* 0x003fe20003800000 */
.L_x_829:
        /* <DEDUP_REMOVED lines=15> */
.L_x_830:
[----:B------:R-:W-:Y:S02]  /*6a70*/  IMAD.MOV.U32 R7, RZ, RZ, R6 ;  /* 0x000000ffff077224 */ /* 0x000fe400078e0006 */
[----:B------:R-:W-:-:S07]  /*6a80*/  IMAD.MOV.U32 R9, RZ, RZ, R5 ;  /* 0x000000ffff097224 */ /* 0x000fce00078e0005 */
[----:B------:R-:W-:Y:S05]  /*6a90*/  WARPSYNC.COLLECTIVE R2, `(.L_x_831) ;  /* 0x0000000002087348 */ /* 0x000fea0003c00000 */
[----:B------:R0:W1:Y:S02]  /*6aa0*/  SHFL.BFLY P0, R5, R7, R4, R3 ;  /* 0x0c00000407057389 */ /* 0x0000640000000003 */
[----:B01----:R-:W-:Y:S01]  /*6ab0*/  ENDCOLLECTIVE ;  /* 0x000000000000791b */ /* 0x003fe20003800000 */
.L_x_831:
        /* <DEDUP_REMOVED lines=13> */
.L_x_832:
[----:B------:R-:W-:Y:S02]  /*6b90*/  IMAD.MOV.U32 R7, RZ, RZ, R9 ;  /* 0x000000ffff077224 */ /* 0x000fe400078e0009 */
[----:B------:R-:W-:-:S07]  /*6ba0*/  IMAD.MOV.U32 R8, RZ, RZ, R5 ;  /* 0x000000ffff087224 */ /* 0x000fce00078e0005 */
[----:B------:R-:W-:Y:S05]  /*6bb0*/  WARPSYNC.COLLECTIVE R2, `(.L_x_833) ;  /* 0x0000000002087348 */ /* 0x000fea0003c00000 */
[----:B------:R0:W1:Y:S02]  /*6bc0*/  SHFL.BFLY P0, R5, R7, R4, R3 ;  /* 0x0c00000407057389 */ /* 0x0000640000000003 */
[----:B01----:R-:W-:Y:S01]  /*6bd0*/  ENDCOLLECTIVE ;  /* 0x000000000000791b */ /* 0x003fe20003800000 */
.L_x_833:
[----:B------:R-:W-:Y:S02]  /*6be0*/  IMAD.MOV.U32 R4, RZ, RZ, 0x2 ;  /* 0x00000002ff047424 */ /* 0x000fe400078e00ff */
[--C-:B------:R-:W-:Y:S01]  /*6bf0*/  IMAD.MOV.U32 R6, RZ, RZ, R5.reuse ;  /* 0x000000ffff067224 */ /* 0x100fe200078e0005 */
[----:B------:R-:W-:-:S05]  /*6c00*/  PRMT R5, R8, 0x7610, R5 ;  /* 0x0000761008057816 */ /* 0x000fca0000000005 */
        /* <DEDUP_REMOVED lines=14> */
.L_x_834:
[----:B------:R-:W-:Y:S02]  /*6cf0*/  IMAD.MOV.U32 R7, RZ, RZ, R9 ;  /* 0x000000ffff077224 */ /* 0x000fe400078e0009 */
[----:B------:R-:W-:-:S07]  /*6d00*/  IMAD.MOV.U32 R8, RZ, RZ, R5 ;  /* 0x000000ffff087224 */ /* 0x000fce00078e0005 */
[----:B------:R-:W-:Y:S05]  /*6d10*/  WARPSYNC.COLLECTIVE R2, `(.L_x_835) ;  /* 0x0000000002087348 */ /* 0x000fea0003c00000 */
[----:B------:R0:W1:Y:S02]  /*6d20*/  SHFL.BFLY P0, R5, R7, R4, R3 ;  /* 0x0c00000407057389 */ /* 0x0000640000000003 */
[----:B01----:R-:W-:Y:S01]  /*6d30*/  ENDCOLLECTIVE ;  /* 0x000000000000791b */ /* 0x003fe20003800000 */
.L_x_835:
[----:B------:R-:W-:Y:S02]  /*6d40*/  IMAD.MOV.U32 R4, RZ, RZ, 0x1 ;  /* 0x00000001ff047424 */ /* 0x000fe400078e00ff */
[--C-:B------:R-:W-:Y:S01]  /*6d50*/  IMAD.MOV.U32 R6, RZ, RZ, R5.reuse ;  /* 0x000000ffff067224 */ /* 0x100fe200078e0005 */
[----:B------:R-:W-:-:S05]  /*6d60*/  PRMT R5, R8, 0x7610, R5 ;  /* 0x0000761008057816 */ /* 0x000fca0000000005 */
        /* <DEDUP_REMOVED lines=12> */
.L_x_836:
[----:B------:R-:W-:Y:S02]  /*6e30*/  IMAD.MOV.U32 R7, RZ, RZ, R9 ;  /* 0x000000ffff077224 */ /* 0x000fe400078e0009 */
[----:B------:R-:W-:-:S07]  /*6e40*/  IMAD.MOV.U32 R8, RZ, RZ, R5 ;  /* 0x000000ffff087224 */ /* 0x000fce00078e0005 */
[----:B------:R-:W-:Y:S05]  /*6e50*/  WARPSYNC.COLLECTIVE R2, `(.L_x_837) ;  /* 0x0000000002087348 */ /* 0x000fea0003c00000 */
[----:B------:R0:W1:Y:S02]  /*6e60*/  SHFL.BFLY P0, R5, R7, R4, R3 ;  /* 0x0c00000407057389 */ /* 0x0000640000000003 */
[----:B01----:R-:W-:Y:S01]  /*6e70*/  ENDCOLLECTIVE ;  /* 0x000000000000791b */ /* 0x003fe20003800000 */
.L_x_837:
[----:B------:R-:W-:Y:S02]  /*6e80*/  IMAD.MOV.U32 R4, RZ, RZ, 0x8 ;  /* 0x00000008ff047424 */ /* 0x000fe400078e00ff */
[--C-:B------:R-:W-:Y:S01]  /*6e90*/  IMAD.MOV.U32 R6, RZ, RZ, R5.reuse ;  /* 0x000000ffff067224 */ /* 0x100fe200078e0005 */
[----:B------:R-:W-:Y:S02]  /*6ea0*/  PRMT R5, R8, 0x7610, R5 ;  /* 0x0000761008057816 */ /* 0x000fe40000000005 */
[----:B------:R-:W-:-:S03]  /*6eb0*/  PLOP3.LUT P0, PT, PT, PT, PT, 0x80, 0x0 ;  /* 0x000000000000781c */ /* 0x000fc60003f0f070 */
        /* <DEDUP_REMOVED lines=12> */
.L_x_838:
[----:B------:R-:W-:Y:S02]  /*6f80*/  IMAD.MOV.U32 R7, RZ, RZ, R9 ;  /* 0x000000ffff077224 */ /* 0x000fe400078e0009 */
[----:B------:R-:W-:-:S07]  /*6f90*/  IMAD.MOV.U32 R8, RZ, RZ, R5 ;  /* 0x000000ffff087224 */ /* 0x000fce00078e0005 */
[----:B------:R-:W-:Y:S05]  /*6fa0*/  WARPSYNC.COLLECTIVE R2, `(.L_x_839) ;  /* 0x0000000002087348 */ /* 0x000fea0003c00000 */
[----:B------:R0:W1:Y:S02]  /*6fb0*/  SHFL.BFLY P0, R5, R7, R4, R3 ;  /* 0x0c00000407057389 */ /* 0x0000640000000003 */
[----:B01----:R-:W-:Y:S01]  /*6fc0*/  ENDCOLLECTIVE ;  /* 0x000000000000791b */ /* 0x003fe20003800000 */
.L_x_839:
        /* <DEDUP_REMOVED lines=15> */
.L_x_840:
[----:B------:R-:W-:Y:S02]  /*70c0*/  IMAD.MOV.U32 R7, RZ, RZ, R9 ;  /* 0x000000ffff077224 */ /* 0x000fe400078e0009 */
[----:B------:R-:W-:-:S07]  /*70d0*/  IMAD.MOV.U32 R8, RZ, RZ, R5 ;  /* 0x000000ffff087224 */ /* 0x000fce00078e0005 */
[----:B------:R-:W-:Y:S05]  /*70e0*/  WARPSYNC.COLLECTIVE R2, `(.L_x_841) ;  /* 0x0000000002087348 */ /* 0x000fea0003c00000 */
[----:B------:R0:W1:Y:S02]  /*70f0*/  SHFL.BFLY P0, R5, R7, R4, R3 ;  /* 0x0c00000407057389 */ /* 0x0000640000000003 */
[----:B01----:R-:W-:Y:S01]  /*7100*/  ENDCOLLECTIVE ;  /* 0x000000000000791b */ /* 0x003fe20003800000 */
.L_x_841:
        /* <DEDUP_REMOVED lines=15> */
.L_x_842:
[----:B------:R-:W-:Y:S02]  /*7200*/  IMAD.MOV.U32 R7, RZ, RZ, R9 ;  /* 0x000000ffff077224 */ /* 0x000fe400078e0009 */
[----:B------:R-:W-:-:S07]  /*7210*/  IMAD.MOV.U32 R8, RZ, RZ, R5 ;  /* 0x000000ffff087224 */ /* 0x000fce00078e0005 */
[----:B------:R-:W-:Y:S05]  /*7220*/  WARPSYNC.COLLECTIVE R2, `(.L_x_843) ;  /* 0x0000000002087348 */ /* 0x000fea0003c00000 */
[----:B------:R0:W1:Y:S02]  /*7230*/  SHFL.BFLY P0, R5, R7, R4, R3 ;  /* 0x0c00000407057389 */ /* 0x0000640000000003 */
[----:B01----:R-:W-:Y:S01]  /*7240*/  ENDCOLLECTIVE ;  /* 0x000000000000791b */ /* 0x003fe20003800000 */
.L_x_843:
        /* <DEDUP_REMOVED lines=15> */
.L_x_844:
[----:B------:R-:W-:Y:S02]  /*7340*/  IMAD.MOV.U32 R7, RZ, RZ, R9 ;  /* 0x000000ffff077224 */ /* 0x000fe400078e0009 */
[----:B------:R-:W-:-:S07]  /*7350*/  IMAD.MOV.U32 R8, RZ, RZ, R5 ;  /* 0x000000ffff087224 */ /* 0x000fce00078e0005 */
[----:B------:R-:W-:Y:S05]  /*7360*/  WARPSYNC.COLLECTIVE R2, `(.L_x_845) ;  /* 0x0000000002087348 */ /* 0x000fea0003c00000 */
[----:B------:R0:W1:Y:S02]  /*7370*/  SHFL.BFLY P0, R5, R7, R4, R3 ;  /* 0x0c00000407057389 */ /* 0x0000640000000003 */
[----:B01----:R-:W-:Y:S01]  /*7380*/  ENDCOLLECTIVE ;  /* 0x000000000000791b */ /* 0x003fe20003800000 */
.L_x_845:
        /* <DEDUP_REMOVED lines=15> */
.L_x_846:
[----:B------:R-:W-:Y:S02]  /*7480*/  IMAD.MOV.U32 R7, RZ, RZ, R9 ;  /* 0x000000ffff077224 */ /* 0x000fe400078e0009 */
[----:B------:R-:W-:-:S07]  /*7490*/  IMAD.MOV.U32 R8, RZ, RZ, R5 ;  /* 0x000000ffff087224 */ /* 0x000fce00078e0005 */
[----:B------:R-:W-:Y:S05]  /*74a0*/  WARPSYNC.COLLECTIVE R2, `(.L_x_847) ;  /* 0x0000000002087348 */ /* 0x000fea0003c00000 */
[----:B------:R0:W1:Y:S02]  /*74b0*/  SHFL.BFLY P0, R5, R7, R4, R3 ;  /* 0x0c00000407057389 */ /* 0x0000640000000003 */
[----:B01----:R-:W-:Y:S01]  /*74c0*/  ENDCOLLECTIVE ;  /* 0x000000000000791b */ /* 0x003fe20003800000 */
.L_x_847:
        /* <DEDUP_REMOVED lines=15> */
.L_x_848:
[----:B------:R-:W-:Y:S02]  /*75c0*/  IMAD.MOV.U32 R7, RZ, RZ, R9 ;  /* 0x000000ffff077224 */ /* 0x000fe400078e0009 */
[----:B------:R-:W-:-:S07]  /*75d0*/  IMAD.MOV.U32 R8, RZ, RZ, R5 ;  /* 0x000000ffff087224 */ /* 0x000fce00078e0005 */
[----:B------:R-:W-:Y:S05]  /*75e0*/  WARPSYNC.COLLECTIVE R2, `(.L_x_849) ;  /* 0x0000000002087348 */ /* 0x000fea0003c00000 */
[----:B------:R0:W1:Y:S02]  /*75f0*/  SHFL.BFLY P0, R5, R7, R4, R3 ;  /* 0x0c00000407057389 */ /* 0x0000640000000003 */
[----:B01----:R-:W-:Y:S01]  /*7600*/  ENDCOLLECTIVE ;  /* 0x000000000000791b */ /* 0x003fe20003800000 */
.L_x_849:
        /* <DEDUP_REMOVED lines=15> */
.L_x_850:
[----:B------:R-:W-:Y:S02]  /*7700*/  IMAD.MOV.U32 R7, RZ, RZ, R9 ;  /* 0x000000ffff077224 */ /* 0x000fe400078e0009 */
[----:B------:R-:W-:-:S07]  /*7710*/  IMAD.MOV.U32 R8, RZ, RZ, R5 ;  /* 0x000000ffff087224 */ /* 0x000fce00078e0005 */
[----:B------:R-:W-:Y:S05]  /*7720*/  WARPSYNC.COLLECTIVE R2, `(.L_x_851) ;  /* 0x0000000002087348 */ /* 0x000fea0003c00000 */
[----:B------:R0:W1:Y:S02]  /*7730*/  SHFL.BFLY P0, R5, R7, R4, R3 ;  /* 0x0c00000407057389 */ /* 0x0000640000000003 */
[----:B01----:R-:W-:Y:S01]  /*7740*/  ENDCOLLECTIVE ;  /* 0x000000000000791b */ /* 0x003fe20003800000 */
.L_x_851:
        /* <DEDUP_REMOVED lines=15> */
.L_x_852:
[----:B------:R-:W-:Y:S02]  /*7840*/  IMAD.MOV.U32 R7, RZ, RZ, R9 ;  /* 0x000000ffff077224 */ /* 0x000fe400078e0009 */
[----:B------:R-:W-:-:S07]  /*7850*/  IMAD.MOV.U32 R8, RZ, RZ, R5 ;  /* 0x000000ffff087224 */ /* 0x000fce00078e0005 */
[----:B------:R-:W-:Y:S05]  /*7860*/  WARPSYNC.COLLECTIVE R2, `(.L_x_853) ;  /* 0x0000000002087348 */ /* 0x000fea0003c00000 */
[----:B------:R0:W1:Y:S02]  /*7870*/  SHFL.BFLY P0, R5, R7, R4, R3 ;  /* 0x0c00000407057389 */ /* 0x0000640000000003 */
[----:B01----:R-:W-:Y:S01]  /*7880*/  ENDCOLLECTIVE ;  /* 0x000000000000791b */ /* 0x003fe20003800000 */
.L_x_853:
        /* <DEDUP_REMOVED lines=15> */
.L_x_854:
[----:B------:R-:W-:Y:S02]  /*7980*/  IMAD.MOV.U32 R7, RZ, RZ, R6 ;  /* 0x000000ffff077224 */ /* 0x000fe400078e0006 */
[----:B------:R-:W-:-:S07]  /*7990*/  IMAD.MOV.U32 R8, RZ, RZ, R5 ;  /* 0x000000ffff087224 */ /* 0x000fce00078e0005 */
[----:B------:R-:W-:Y:S05]  /*79a0*/  WARPSYNC.COLLECTIVE R2, `(.L_x_855) ;  /* 0x0000000002087348 */ /* 0x000fea0003c00000 */
[----:B------:R0:W1:Y:S02]  /*79b0*/  SHFL.BFLY P0, R5, R7, R4, R3 ;  /* 0x0c00000407057389 */ /* 0x0000640000000003 */
[----:B01----:R-:W-:Y:S01]  /*79c0*/  ENDCOLLECTIVE ;  /* 0x000000000000791b */ /* 0x003fe20003800000 */
.L_x_855:
[----:B------:R-:W-:-:S05]  /*79d0*/  PRMT R9, R8, 0x7610, R9 ;  /* 0x0000761008097816 */ /* 0x000fca0000000009 */
[----:B------:R-:W-:Y:S01]  /*79e0*/  HSETP2.GT.AND P2, PT, R14.H0_H0, R9.H0_H0, PT ;  /* 0x200000090e007234 */ /* 0x000fe20003f44800 */
[----:B------:R-:W-:-:S12]  /*79f0*/  IMAD.MOV.U32 R4, RZ, RZ, 0x10 ;  /* 0x00000010ff047424 */ /* 0x000fd800078e00ff */
[----:B------:R-:W-:Y:S02]  /*7a00*/  @!P2 HSETP2.NEU.AND P1, PT, R14.H0_H0, R9.H0_H0, PT ;  /* 0x200000090e00a234 */ /* 0x000fe40003f2d800 */
[----:B------:R-:W-:-:S03]  /*7a10*/  PLOP3.LUT P0, PT, PT, PT, PT, 0x80, 0x0 ;  /* 0x000000000000781c */ /* 0x000fc60003f0f070 */
        /* <DEDUP_REMOVED lines=19> */
.L_x_856:
[----:B------:R-:W-:Y:S02]  /*7b50*/  IMAD.MOV.U32 R7, RZ, RZ, R9 ;  /* 0x000000ffff077224 */ /* 0x000fe400078e0009 */
[----:B------:R-:W-:-:S07]  /*7b60*/  IMAD.MOV.U32 R8, RZ, RZ, R5 ;  /* 0x000000ffff087224 */ /* 0x000fce00078e0005 */
[----:B------:R-:W-:Y:S05]  /*7b70*/  WARPSYNC.COLLECTIVE R2, `(.L_x_857) ;  /* 0x0000000002087348 */ /* 0x000fea0003c00000 */
[----:B------:R0:W1:Y:S02]  /*7b80*/  SHFL.BFLY P0, R5, R7, R4, R3 ;  /* 0x0c00000407057389 */ /* 0x0000640000000003 */
[----:B01----:R-:W-:Y:S01]  /*7b90*/  ENDCOLLECTIVE ;  /* 0x000000000000791b */ /* 0x003fe20003800000 */
.L_x_857:
[----:B------:R-:W-:Y:S01]  /*7ba0*/  HSETP2.GT.AND P2, PT, R13.H0_H0, R8.H0_H0, PT ;  /* 0x200000080d007234 */ /* 0x000fe20003f44800 */
[----:B------:R-:W-:-:S12]  /*7bb0*/  IMAD.MOV.U32 R4, RZ, RZ, 0x8 ;  /* 0x00000008ff047424 */ /* 0x000fd800078e00ff */
[----:B------:R-:W-:Y:S01]  /*7bc0*/  @!P2 HSETP2.NEU.AND P1, PT, R13.H0_H0, R8.H0_H0, PT ;  /* 0x200000080d00a234 */ /* 0x000fe20003f2d800 */
        /* <DEDUP_REMOVED lines=11> */
.L_x_858:
[----:B------:R-:W-:Y:S02]  /*7c80*/  IMAD.MOV.U32 R7, RZ, RZ, R9 ;  /* 0x000000ffff077224 */ /* 0x000fe400078e0009 */
[----:B------:R-:W-:-:S07]  /*7c90*/  IMAD.MOV.U32 R8, RZ, RZ, R5 ;  /* 0x000000ffff087224 */ /* 0x000fce00078e0005 */
[----:B------:R-:W-:Y:S05]  /*7ca0*/  WARPSYNC.COLLECTIVE R2, `(.L_x_859) ;  /* 0x0000000002087348 */ /* 0x000fea0003c00000 */
[----:B------:R0:W1:Y:S02]  /*7cb0*/  SHFL.BFLY P0, R5, R7, R4, R3 ;  /* 0x0c00000407057389 */ /* 0x0000640000000003 */
[----:B01----:R-:W-:Y:S01]  /*7cc0*/  ENDCOLLECTIVE ;  /* 0x000000000000791b */ /* 0x003fe20003800000 */
.L_x_859:
        /* <DEDUP_REMOVED lines=14> */
.L_x_860:
[----:B------:R-:W-:Y:S02]  /*7db0*/  IMAD.MOV.U32 R7, RZ, RZ, R9 ;  /* 0x000000ffff077224 */ /* 0x000fe400078e0009 */
[----:B------:R-:W-:-:S07]  /*7dc0*/  IMAD.MOV.U32 R8, RZ, RZ, R5 ;  /* 0x000000ffff087224 */ /* 0x000fce00078e0005 */
[----:B------:R-:W-:Y:S05]  /*7dd0*/  WARPSYNC.COLLECTIVE R2, `(.L_x_861) ;  /* 0x0000000002087348 */ /* 0x000fea0003c00000 */
[----:B------:R0:W1:Y:S02]  /*7de0*/  SHFL.BFLY P0, R5, R7, R4, R3 ;  /* 0x0c00000407057389 */ /* 0x0000640000000003 */
[----:B01----:R-:W-:Y:S01]  /*7df0*/  ENDCOLLECTIVE ;  /* 0x000000000000791b */ /* 0x003fe20003800000 */
.L_x_861:
        /* <DEDUP_REMOVED lines=14> */
.L_x_862:
[----:B------:R-:W-:Y:S02]  /*7ee0*/  IMAD.MOV.U32 R7, RZ, RZ, R9 ;  /* 0x000000ffff077224 */ /* 0x000fe400078e0009 */
[----:B------:R-:W-:-:S07]  /*7ef0*/  IMAD.MOV.U32 R8, RZ, RZ, R5 ;  /* 0x000000ffff087224 */ /* 0x000fce00078e0005 */
[----:B------:R-:W-:Y:S05]  /*7f00*/  WARPSYNC.COLLECTIVE R2, `(.L_x_863) ;  /* 0x0000000002087348 */ /* 0x000fea0003c00000 */
[----:B------:R0:W1:Y:S02]  /*7f10*/  SHFL.BFLY P0, R5, R7, R4, R3 ;  /* 0x0c00000407057389 */ /* 0x0000640000000003 */
[----:B01----:R-:W-:Y:S01]  /*7f20*/  ENDCOLLECTIVE ;  /* 0x000000000000791b */ /* 0x003fe20003800000 */
.L_x_863:
        /* <DEDUP_REMOVED lines=14> */
.L_x_864:
[----:B------:R-:W-:Y:S02]  /*8010*/  IMAD.MOV.U32 R7, RZ, RZ, R6 ;  /* 0x000000ffff077224 */ /* 0x000fe400078e0006 */
[----:B------:R-:W-:-:S07]  /*8020*/  IMAD.MOV.U32 R8, RZ, RZ, R5 ;  /* 0x000000ffff087224 */ /* 0x000fce00078e0005 */
[----:B------:R-:W-:Y:S05]  /*8030*/  WARPSYNC.COLLECTIVE R2, `(.L_x_865) ;  /* 0x0000000002087348 */ /* 0x000fea0003c00000 */
[----:B------:R0:W1:Y:S02]  /*8040*/  SHFL.BFLY P0, R5, R7, R4, R3 ;  /* 0x0c00000407057389 */ /* 0x0000640000000003 */
[----:B01----:R-:W-:Y:S01]  /*8050*/  ENDCOLLECTIVE ;  /* 0x000000000000791b */ /* 0x003fe20003800000 */
.L_x_865:
[----:B------:R-:W-:Y:S01]  /*8060*/  PLOP3.LUT P0, PT, PT, PT, PT, 0x80, 0x0 ;  /* 0x000000000000781c */ /* 0x000fe20003f0f070 */
[----:B------:R-:W-:-:S12]  /*8070*/  BRA `(.L_x_866) ;  /* 0xffffffdc00007947 */ /* 0x000fd8000383ffff */
.L_x_810:
        /* <DEDUP_REMOVED lines=8> */
.L_x_868:
[----:B------:R-:W-:Y:S05]  /*8100*/  BSYNC B0 ;  /* 0x0000000000007941 */ /* 0x000fea0003800000 */
.L_x_867:
[----:B------:R-:W-:Y:S05]  /*8110*/  BRA `(.L_x_869) ;  /* 0xffffffd800fc7947 */ /* 0x000fea000383ffff */
.L_x_811:
        /* <DEDUP_REMOVED lines=8> */
.L_x_871:
[----:B------:R-:W-:Y:S05]  /*81a0*/  BSYNC B0 ;  /* 0x0000000000007941 */ /* 0x000fea0003800000 */
.L_x_870:
[----:B------:R-:W-:Y:S05]  /*81b0*/  BRA `(.L_x_808) ;  /* 0xffffffd800dc7947 */ /* 0x000fea000383ffff */
.L_x_813:
        /* <DEDUP_REMOVED lines=8> */
.L_x_873:
[----:B------:R-:W-:Y:S05]  /*8240*/  BSYNC B0 ;  /* 0x0000000000007941 */ /* 0x000fea0003800000 */
.L_x_872:
[----:B------:R-:W-:Y:S01]  /*8250*/  FADD.FTZ R7, R5, R6 ;  /* 0x0000000605077221 */ /* 0x000fe20000010000 */
[----:B------:R-:W-:Y:S02]  /*8260*/  IMAD.MOV.U32 R4, RZ, RZ, 0x8 ;  /* 0x00000008ff047424 */ /* 0x000fe400078e00ff */
[----:B------:R-:W-:Y:S02]  /*8270*/  IMAD.MOV.U32 R3, RZ, RZ, 0x1f ;  /* 0x0000001fff037424 */ /* 0x000fe400078e00ff */
[----:B------:R-:W-:-:S07]  /*8280*/  IMAD.MOV.U32 R2, RZ, RZ, -0x1 ;  /* 0xffffffffff027424 */ /* 0x000fce00078e00ff */
[----:B------:R-:W-:Y:S05]  /*8290*/  WARPSYNC.COLLECTIVE R2, `(.L_x_874) ;  /* 0x0000000002087348 */ /* 0x000fea0003c00000 */
[----:B------:R0:W1:Y:S02]  /*82a0*/  SHFL.BFLY P0, R5, R7, R4, R3 ;  /* 0x0c00000407057389 */ /* 0x0000640000000003 */
[----:B01----:R-:W-:Y:S01]  /*82b0*/  ENDCOLLECTIVE ;  /* 0x000000000000791b */ /* 0x003fe20003800000 */
.L_x_874:
[----:B------:R-:W-:Y:S02]  /*82c0*/  IMAD.MOV.U32 R4, RZ, RZ, 0x4 ;  /* 0x00000004ff047424 */ /* 0x000fe400078e00ff */
[----:B------:R-:W-:-:S04]  /*82d0*/  FADD.FTZ R8, R7, R5 ;  /* 0x0000000507087221 */ /* 0x000fc80000010000 */
[----:B------:R-:W-:-:S07]  /*82e0*/  IMAD.MOV.U32 R7, RZ, RZ, R8 ;  /* 0x000000ffff077224 */ /* 0x000fce00078e0008 */
[----:B------:R-:W-:Y:S05]  /*82f0*/  WARPSYNC.COLLECTIVE R2, `(.L_x_875) ;  /* 0x0000000002087348 */ /* 0x000fea0003c00000 */
[----:B------:R0:W1:Y:S02]  /*8300*/  SHFL.BFLY P0, R5, R7, R4, R3 ;  /* 0x0c00000407057389 */ /* 0x0000640000000003 */
[----:B01----:R-:W-:Y:S01]  /*8310*/  ENDCOLLECTIVE ;  /* 0x000000000000791b */ /* 0x003fe20003800000 */
.L_x_875:
[----:B------:R-:W-:Y:S02]  /*8320*/  IMAD.MOV.U32 R4, RZ, RZ, 0x2 ;  /* 0x00000002ff047424 */ /* 0x000fe400078e00ff */
[----:B------:R-:W-:-:S04]  /*8330*/  FADD.FTZ R10, R8, R5 ;  /* 0x00000005080a7221 */ /* 0x000fc80000010000 */
[----:B------:R-:W-:-:S07]  /*8340*/  IMAD.MOV.U32 R7, RZ, RZ, R10 ;  /* 0x000000ffff077224 */ /* 0x000fce00078e000a */
[----:B------:R-:W-:Y:S05]  /*8350*/  WARPSYNC.COLLECTIVE R2, `(.L_x_876) ;  /* 0x0000000002087348 */ /* 0x000fea0003c00000 */
[----:B------:R0:W1:Y:S02]  /*8360*/  SHFL.BFLY P0, R5, R7, R4, R3 ;  /* 0x0c00000407057389 */ /* 0x0000640000000003 */
[----:B01----:R-:W-:Y:S01]  /*8370*/  ENDCOLLECTIVE ;  /* 0x000000000000791b */ /* 0x003fe20003800000 */
.L_x_876:
[----:B------:R-:W-:Y:S02]  /*8380*/  IMAD.MOV.U32 R4, RZ, RZ, 0x1 ;  /* 0x00000001ff047424 */ /* 0x000fe400078e00ff */
[----:B------:R-:W-:-:S04]  /*8390*/  FADD.FTZ R11, R10, R5 ;  /* 0x000000050a0b7221 */ /* 0x000fc80000010000 */
[----:B------:R-:W-:-:S07]  /*83a0*/  IMAD.MOV.U32 R7, RZ, RZ, R11 ;  /* 0x000000ffff077224 */ /* 0x000fce00078e000b */
[----:B------:R-:W-:Y:S05]  /*83b0*/  WARPSYNC.COLLECTIVE R2, `(.L_x_877) ;  /* 0x0000000002087348 */ /* 0x000fea0003c00000 */
[----:B------:R0:W1:Y:S02]  /*83c0*/  SHFL.BFLY P0, R5, R7, R4, R3 ;  /* 0x0c00000407057389 */ /* 0x0000640000000003 */
[----:B01----:R-:W-:Y:S01]  /*83d0*/  ENDCOLLECTIVE ;  /* 0x000000000000791b */ /* 0x003fe20003800000 */
.L_x_877:
[----:B------:R-:W-:Y:S05]  /*83e0*/  BRA `(.L_x_878) ;  /* 0xffffffd800d87947 */ /* 0x000fea000383ffff */
.L_x_879:
        /* <DEDUP_REMOVED lines=9> */
.L_x_4960:


//--------------------- .text._ZN4vllm3moe44grouped_topk_fused_small_expert_count_kernelI6__halfS2_iLNS0_11ScoringFuncE0ELi128ELb0ELi8EEEvPT_PfPT1_PKT0_llllllbd --------------------------
	.section	.text._ZN4vllm3moe44grouped_topk_fused_small_expert_count_kernelI6__halfS2_iLNS0_11ScoringFuncE0ELi128ELb0ELi8EEEvPT_PfPT1_PKT0_llllllbd,"ax",@progbits
	.align	128
        .global         _ZN4vllm3moe44grouped_topk_fused_small_expert_count_kernelI6__halfS2_iLNS0_11ScoringFuncE0ELi128ELb0ELi8EEEvPT_PfPT1_PKT0_llllllbd
        .type           _ZN4vllm3moe44grouped_topk_fused_small_expert_count_kernelI6__halfS2_iLNS0_11ScoringFuncE0ELi128ELb0ELi8EEEvPT_PfPT1_PKT0_llllllbd,@function
        .size           _ZN4vllm3moe44grouped_topk_fused_small_expert_count_kernelI6__halfS2_iLNS0_11ScoringFuncE0ELi128ELb0ELi8EEEvPT_PfPT1_PKT0_llllllbd,(.L_x_4866 - _ZN4vllm3moe44grouped_topk_fused_small_expert_count_kernelI6__halfS2_iLNS0_11ScoringFuncE0ELi128ELb0ELi8EEEvPT_PfPT1_PKT0_llllllbd)
        .other          _ZN4vllm3moe44grouped_topk_fused_small_expert_count_kernelI6__halfS2_iLNS0_11ScoringFuncE0ELi128ELb0ELi8EEEvPT_PfPT1_PKT0_llllllbd,@"STO_CUDA_ENTRY STV_DEFAULT"
_ZN4vllm3moe44grouped_topk_fused_small_expert_count_kernelI6__halfS2_iLNS0_11ScoringFuncE0ELi128ELb0ELi8EEEvPT_PfPT1_PKT0_llllllbd:
.text._ZN4vllm3moe44grouped_topk_fused_small_expert_count_kernelI6__halfS2_iLNS0_11ScoringFuncE0ELi128ELb0ELi8EEEvPT_PfPT1_PKT0_llllllbd:
        /* <DEDUP_REMOVED lines=137> */
.L_x_883:
        /* <DEDUP_REMOVED lines=89> */
.L_x_882:
        /* <DEDUP_REMOVED lines=38> */
.L_x_881:
        /* <DEDUP_REMOVED lines=56> */
[----:B------:R-:W-:Y:S05]  /*1400*/  CALL.REL.NOINC `($__internal_20_$__cuda_sm20_div_rn_f64_full) ;  /* 0x0000000000687944 */ /* 0x000fea0003c00000 */
.L_x_886:
[----:B------:R-:W-:Y:S05]  /*1410*/  BSYNC B0 ;  /* 0x0000000000007941 */ /* 0x000fea0003800000 */
.L_x_885:
[----:B------:R-:W-:Y:S01]  /*1420*/  UMOV UR4, 0xf0000000 ;  /* 0xf000000000047882 */ /* 0x000fe20000000000 */
[----:B------:R-:W-:Y:S01]  /*1430*/  UMOV UR5, 0x380fffff ;  /* 0x380fffff00057882 */ /* 0x000fe20000000000 */
[----:B------:R-:W0:Y:S01]  /*1440*/  F2F.F32.F64 R8, R2 ;  /* 0x0000000200087310 */ /* 0x000e220000301000 */
[----:B------:R-:W-:-:S14]  /*1450*/  DSETP.GEU.AND P1, PT, |R2|, UR4, PT ;  /* 0x0000000402007e2a */ /* 0x000fdc000bf2e200 */
[----:B0-----:R-:W-:-:S07]  /*1460*/  @!P1 FMUL R8, R8, 1.175494350822287508e-38 ;  /* 0x0080000008089820 */ /* 0x001fce0000400000 */
.L_x_884:
        /* <DEDUP_REMOVED lines=17> */
.L_x_887:
[----:B------:R-:W-:Y:S05]  /*1580*/  BSYNC B0 ;  /* 0x0000000000007941 */ /* 0x000fea0003800000 */
.L_x_880:
[----:B------:R-:W-:Y:S01]  /*1590*/  PREEXIT ;  /* 0x000000000000782d */ /* 0x000fe20000000000 */
[----:B------:R-:W-:Y:S05]  /*15a0*/  EXIT ;  /* 0x000000000000794d */ /* 0x000fea0003800000 */
        .weak           $__internal_20_$__cuda_sm20_div_rn_f64_full
        .type           $__internal_20_$__cuda_sm20_div_rn_f64_full,@function
        .size           $__internal_20_$__cuda_sm20_div_rn_f64_full,(.L_x_4866 - $__internal_20_$__cuda_sm20_div_rn_f64_full)
$__internal_20_$__cuda_sm20_div_rn_f64_full:
        /* <DEDUP_REMOVED lines=67> */
.L_x_889:
        /* <DEDUP_REMOVED lines=16> */
.L_x_892:
[----:B------:R-:W-:Y:S01]  /*1ae0*/  LOP3.LUT R15, R7, 0x80000, RZ, 0xfc, !PT ;  /* 0x00080000070f7812 */ /* 0x000fe200078efcff */
[----:B------:R-:W-:Y:S01]  /*1af0*/  IMAD.MOV.U32 R14, RZ, RZ, R6 ;  /* 0x000000ffff0e7224 */ /* 0x000fe200078e0006 */
[----:B------:R-:W-:Y:S06]  /*1b00*/  BRA `(.L_x_890) ;  /* 0x0000000000087947 */ /* 0x000fec0003800000 */
.L_x_891:
[----:B------:R-:W-:Y:S01]  /*1b10*/  LOP3.LUT R15, R9, 0x80000, RZ, 0xfc, !PT ;  /* 0x00080000090f7812 */ /* 0x000fe200078efcff */
[----:B------:R-:W-:-:S07]  /*1b20*/  IMAD.MOV.U32 R14, RZ, RZ, R8 ;  /* 0x000000ffff0e7224 */ /* 0x000fce00078e0008 */
.L_x_890:
[----:B------:R-:W-:Y:S05]  /*1b30*/  BSYNC B1 ;  /* 0x0000000000017941 */ /* 0x000fea0003800000 */
.L_x_888:
[----:B------:R-:W-:Y:S02]  /*1b40*/  IMAD.MOV.U32 R13, RZ, RZ, 0x0 ;  /* 0x00000000ff0d7424 */ /* 0x000fe400078e00ff */
[----:B------:R-:W-:Y:S02]  /*1b50*/  IMAD.MOV.U32 R2, RZ, RZ, R14 ;  /* 0x000000ffff027224 */ /* 0x000fe400078e000e */
[----:B------:R-:W-:Y:S01]  /*1b60*/  IMAD.MOV.U32 R3, RZ, RZ, R15 ;  /* 0x000000ffff037224 */ /* 0x000fe200078e000f */
[----:B------:R-:W-:Y:S06]  /*1b70*/  RET.REL.NODEC R12 `(_ZN4vllm3moe44grouped_topk_fused_small_expert_count_kernelI6__halfS2_iLNS0_11ScoringFuncE0ELi128ELb0ELi8EEEvPT_PfPT1_PKT0_llllllbd) ;  /* 0xffffffe40c207950 */ /* 0x000fec0003c3ffff */
.L_x_893:
        /* <DEDUP_REMOVED lines=16> */
.L_x_4866:


//--------------------- .text._ZN4vllm3moe44grouped_topk_fused_small_expert_count_kernelI6__halfS2_iLNS0_11ScoringFuncE0ELi384ELb0ELi8EEEvPT_PfPT1_PKT0_llllllbd --------------------------
	.section	.text._ZN4vllm3moe44grouped_topk_fused_small_expert_count_kernelI6__halfS2_iLNS0_11ScoringFuncE0ELi384ELb0ELi8EEEvPT_PfPT1_PKT0_llllllbd,"ax",@progbits
	.align	128
        .global         _ZN4vllm3moe44grouped_topk_fused_small_expert_count_kernelI6__halfS2_iLNS0_11ScoringFuncE0ELi384ELb0ELi8EEEvPT_PfPT1_PKT0_llllllbd
        .type           _ZN4vllm3moe44grouped_topk_fused_small_expert_count_kernelI6__halfS2_iLNS0_11ScoringFuncE0ELi384ELb0ELi8EEEvPT_PfPT1_PKT0_llllllbd,@function
        .size           _ZN4vllm3moe44grouped_topk_fused_small_expert_count_kernelI6__halfS2_iLNS0_11ScoringFuncE0ELi384ELb0ELi8EEEvPT_PfPT1_PKT0_llllllbd,(.L_x_4867 - _ZN4vllm3moe44grouped_topk_fused_small_expert_count_kernelI6__halfS2_iLNS0_11ScoringFuncE0ELi384ELb0ELi8EEEvPT_PfPT1_PKT0_llllllbd)
        .other          _ZN4vllm3moe44grouped_topk_fused_small_expert_count_kernelI6__halfS2_iLNS0_11ScoringFuncE0ELi384ELb0ELi8EEEvPT_PfPT1_PKT0_llllllbd,@"STO_CUDA_ENTRY STV_DEFAULT"
_ZN4vllm3moe44grouped_topk_fused_small_expert_count_kernelI6__halfS2_iLNS0_11ScoringFuncE0ELi384ELb0ELi8EEEvPT_PfPT1_PKT0_llllllbd:
.text._ZN4vllm3moe44grouped_topk_fused_small_expert_count_kernelI6__halfS2_iLNS0_11ScoringFuncE0ELi384ELb0ELi8EEEvPT_PfPT1_PKT0_llllllbd:
        /* <DEDUP_REMOVED lines=149> */
.L_x_897:
        /* <DEDUP_REMOVED lines=98> */
.L_x_896:
        /* <DEDUP_REMOVED lines=43> */
.L_x_895:
        /* <DEDUP_REMOVED lines=18> */
.L_x_898:
[----:B------:R-:W2:Y:S04]  /*1340*/  LDL R2, [R9] ;  /* 0x0000000009027983 */ /* 0x000ea80000100800 */
[----:B-1----:R-:W3:Y:S04]  /*1350*/  LDL R11, [R9+0x20] ;  /* 0x00002000090b7983 */ /* 0x002ee80000100800 */
[----:B--2---:R1:W-:Y:S04]  /*1360*/  STS [R7], R2 ;  /* 0x0000000207007388 */ /* 0x0043e80000000800 */
[----:B---3--:R1:W-:Y:S02]  /*1370*/  STS [R0], R11 ;  /* 0x0000000b00007388 */ /* 0x0083e40000000800 */
.L_x_899:
[----:B------:R-:W-:Y:S05]  /*1380*/  BSYNC B0 ;  /* 0x0000000000007941 */ /* 0x000fea0003800000 */
.L_x_894:
        /* <DEDUP_REMOVED lines=24> */
.L_x_902:
[----:B------:R-:W-:Y:S05]  /*1510*/  BSYNC B0 ;  /* 0x0000000000007941 */ /* 0x000fea0003800000 */
.L_x_901:
        /* <DEDUP_REMOVED lines=19> */
.L_x_905:
        /* <DEDUP_REMOVED lines=166> */
.L_x_904:
[----:B------:R-:W-:Y:S05]  /*20b0*/  @!P1 BRA `(.L_x_903) ;  /* 0x0000000000cc9947 */ /* 0x000fea0003800000 */
[----:B------:R-:W-:Y:S02]  /*20c0*/  IMAD.MOV.U32 R13, RZ, RZ, R8 ;  /* 0x000000ffff0d7224 */ /* 0x000fe400078e0008 */
[C---:B------:R-:W-:Y:S02]  /*20d0*/  IMAD R10, R0.reuse, 0x4, R1 ;  /* 0x00000004000a7824 */ /* 0x040fe400078e0201 */
[----:B------:R-:W-:-:S07]  /*20e0*/  IMAD R8, R0, 0x4, R3 ;  /* 0x0000000400087824 */ /* 0x000fce00078e0203 */
.L_x_906:
        /* <DEDUP_REMOVED lines=48> */
.L_x_903:
        /* <DEDUP_REMOVED lines=58> */
[----:B0-----:R-:W-:Y:S05]  /*2790*/  CALL.REL.NOINC `($__internal_21_$__cuda_sm20_div_rn_f64_full) ;  /* 0x0000000000687944 */ /* 0x001fea0003c00000 */
.L_x_909:
[----:B------:R-:W-:Y:S05]  /*27a0*/  BSYNC B0 ;  /* 0x0000000000007941 */ /* 0x000fea0003800000 */
.L_x_908:
[----:B------:R-:W-:Y:S01]  /*27b0*/  UMOV UR4, 0xf0000000 ;  /* 0xf000000000047882 */ /* 0x000fe20000000000 */
[----:B------:R-:W-:Y:S01]  /*27c0*/  UMOV UR5, 0x380fffff ;  /* 0x380fffff00057882 */ /* 0x000fe20000000000 */
[----:B------:R-:W1:Y:S01]  /*27d0*/  F2F.F32.F64 R8, R2 ;  /* 0x0000000200087310 */ /* 0x000e620000301000 */
[----:B------:R-:W-:-:S14]  /*27e0*/  DSETP.GEU.AND P1, PT, |R2|, UR4, PT ;  /* 0x0000000402007e2a */ /* 0x000fdc000bf2e200 */
[----:B-1----:R-:W-:-:S07]  /*27f0*/  @!P1 FMUL R8, R8, 1.175494350822287508e-38 ;  /* 0x0080000008089820 */ /* 0x002fce0000400000 */
.L_x_907:
        /* <DEDUP_REMOVED lines=17> */
.L_x_910:
[----:B------:R-:W-:Y:S05]  /*2910*/  BSYNC B0 ;  /* 0x0000000000007941 */ /* 0x000fea0003800000 */
.L_x_900:
[----:B------:R-:W-:Y:S01]  /*2920*/  PREEXIT ;  /* 0x000000000000782d */ /* 0x000fe20000000000 */
[----:B------:R-:W-:Y:S05]  /*2930*/  EXIT ;  /* 0x000000000000794d */ /* 0x000fea0003800000 */
        .weak           $__internal_21_$__cuda_sm20_div_rn_f64_full
        .type           $__internal_21_$__cuda_sm20_div_rn_f64_full,@function
        .size           $__internal_21_$__cuda_sm20_div_rn_f64_full,(.L_x_4867 - $__internal_21_$__cuda_sm20_div_rn_f64_full)
$__internal_21_$__cuda_sm20_div_rn_f64_full:
        /* <DEDUP_REMOVED lines=67> */
.L_x_912:
        /* <DEDUP_REMOVED lines=16> */
.L_x_915:
[----:B------:R-:W-:Y:S01]  /*2e70*/  LOP3.LUT R15, R7, 0x80000, RZ, 0xfc, !PT ;  /* 0x00080000070f7812 */ /* 0x000fe200078efcff */
[----:B------:R-:W-:Y:S01]  /*2e80*/  IMAD.MOV.U32 R14, RZ, RZ, R6 ;  /* 0x000000ffff0e7224 */ /* 0x000fe200078e0006 */
[----:B------:R-:W-:Y:S06]  /*2e90*/  BRA `(.L_x_913) ;  /* 0x0000000000087947 */ /* 0x000fec0003800000 */
.L_x_914:
[----:B------:R-:W-:Y:S01]  /*2ea0*/  LOP3.LUT R15, R9, 0x80000, RZ, 0xfc, !PT ;  /* 0x00080000090f7812 */ /* 0x000fe200078efcff */
[----:B------:R-:W-:-:S07]  /*2eb0*/  IMAD.MOV.U32 R14, RZ, RZ, R8 ;  /* 0x000000ffff0e7224 */ /* 0x000fce00078e0008 */
.L_x_913:
[----:B------:R-:W-:Y:S05]  /*2ec0*/  BSYNC B1 ;  /* 0x0000000000017941 */ /* 0x000fea0003800000 */
.L_x_911:
[----:B------:R-:W-:Y:S02]  /*2ed0*/  IMAD.MOV.U32 R13, RZ, RZ, 0x0 ;  /* 0x00000000ff0d7424 */ /* 0x000fe400078e00ff */
[----:B------:R-:W-:Y:S02]  /*2ee0*/  IMAD.MOV.U32 R2, RZ, RZ, R14 ;  /* 0x000000ffff027224 */ /* 0x000fe400078e000e */
[----:B------:R-:W-:Y:S01]  /*2ef0*/  IMAD.MOV.U32 R3, RZ, RZ, R15 ;  /* 0x000000ffff037224 */ /* 0x000fe200078e000f */
[----:B------:R-:W-:Y:S06]  /*2f00*/  RET.REL.NODEC R12 `(_ZN4vllm3moe44grouped_topk_fused_small_expert_count_kernelI6__halfS2_iLNS0_11ScoringFuncE0ELi384ELb0ELi8EEEvPT_PfPT1_PKT0_llllllbd) ;  /* 0xffffffd00c3c7950 */ /* 0x000fec0003c3ffff */
.L_x_916:
        /* <DEDUP_REMOVED lines=15> */
.L_x_4867:


//--------------------- .text._ZN4vllm3moe44grouped_topk_fused_small_expert_count_kernelI6__halfS2_iLNS0_11ScoringFuncE0ELi512ELb0ELi8EEEvPT_PfPT1_PKT0_llllllbd --------------------------
	.section	.text._ZN4vllm3moe44grouped_topk_fused_small_expert_count_kernelI6__halfS2_iLNS0_11ScoringFuncE0ELi512ELb0ELi8EEEvPT_PfPT1_PKT0_llllllbd,"ax",@progbits
	.align	128
        .global         _ZN4vllm3moe44grouped_topk_fused_small_expert_count_kernelI6__halfS2_iLNS0_11ScoringFuncE0ELi512ELb0ELi8EEEvPT_PfPT1_PKT0_llllllbd
        .type           _ZN4vllm3moe44grouped_topk_fused_small_expert_count_kernelI6__halfS2_iLNS0_11ScoringFuncE0ELi512ELb0ELi8EEEvPT_PfPT1_PKT0_llllllbd,@function
        .size           _ZN4vllm3moe44grouped_topk_fused_small_expert_count_kernelI6__halfS2_iLNS0_11ScoringFuncE0ELi512ELb0ELi8EEEvPT_PfPT1_PKT0_llllllbd,(.L_x_4868 - _ZN4vllm3moe44grouped_topk_fused_small_expert_count_kernelI6__halfS2_iLNS0_11ScoringFuncE0ELi512ELb0ELi8EEEvPT_PfPT1_PKT0_llllllbd)
        .other          _ZN4vllm3moe44grouped_topk_fused_small_expert_count_kernelI6__halfS2_iLNS0_11ScoringFuncE0ELi512ELb0ELi8EEEvPT_PfPT1_PKT0_llllllbd,@"STO_CUDA_ENTRY STV_DEFAULT"
_ZN4vllm3moe44grouped_topk_fused_small_expert_count_kernelI6__halfS2_iLNS0_11ScoringFuncE0ELi512ELb0ELi8EEEvPT_PfPT1_PKT0_llllllbd:
.text._ZN4vllm3moe44grouped_topk_fused_small_expert_count_kernelI6__halfS2_iLNS0_11ScoringFuncE0ELi512ELb0ELi8EEEvPT_PfPT1_PKT0_llllllbd:
        /* <DEDUP_REMOVED lines=149> */
.L_x_920:
        /* <DEDUP_REMOVED lines=98> */
.L_x_919:
        /* <DEDUP_REMOVED lines=43> */
.L_x_918:
        /* <DEDUP_REMOVED lines=18> */
.L_x_921:
[----:B------:R-:W2:Y:S04]  /*1340*/  LDL R2, [R9] ;  /* 0x0000000009027983 */ /* 0x000ea80000100800 */
[----:B-1----:R-:W3:Y:S04]  /*1350*/  LDL R11, [R9+0x20] ;  /* 0x00002000090b7983 */ /* 0x002ee80000100800 */
[----:B--2---:R1:W-:Y:S04]  /*1360*/  STS [R7], R2 ;  /* 0x0000000207007388 */ /* 0x0043e80000000800 */
[----:B---3--:R1:W-:Y:S02]  /*1370*/  STS [R0], R11 ;  /* 0x0000000b00007388 */ /* 0x0083e40000000800 */
.L_x_922:
[----:B------:R-:W-:Y:S05]  /*1380*/  BSYNC B0 ;  /* 0x0000000000007941 */ /* 0x000fea0003800000 */
.L_x_917:
        /* <DEDUP_REMOVED lines=36> */
.L_x_926:
        /* <DEDUP_REMOVED lines=167> */
.L_x_925:
[----:B------:R-:W-:Y:S05]  /*2040*/  @!P1 BRA `(.L_x_924) ;  /* 0x0000000000cc9947 */ /* 0x000fea0003800000 */
[----:B------:R-:W-:Y:S02]  /*2050*/  IMAD.MOV.U32 R14, RZ, RZ, R10 ;  /* 0x000000ffff0e7224 */ /* 0x000fe400078e000a */
[C---:B------:R-:W-:Y:S02]  /*2060*/  IMAD R12, R0.reuse, 0x4, R1 ;  /* 0x00000004000c7824 */ /* 0x040fe400078e0201 */
[----:B------:R-:W-:-:S07]  /*2070*/  IMAD R10, R0, 0x4, R3 ;  /* 0x00000004000a7824 */ /* 0x000fce00078e0203 */
.L_x_927:
        /* <DEDUP_REMOVED lines=48> */
.L_x_924:
        /* <DEDUP_REMOVED lines=56> */
[----:B0---4-:R-:W-:Y:S05]  /*2700*/  CALL.REL.NOINC `($__internal_22_$__cuda_sm20_div_rn_f64_full) ;  /* 0x0000000000687944 */ /* 0x011fea0003c00000 */
.L_x_930:
[----:B------:R-:W-:Y:S05]  /*2710*/  BSYNC B0 ;  /* 0x0000000000007941 */ /* 0x000fea0003800000 */
.L_x_929:
[----:B------:R-:W-:Y:S01]  /*2720*/  UMOV UR4, 0xf0000000 ;  /* 0xf000000000047882 */ /* 0x000fe20000000000 */
[----:B------:R-:W-:Y:S01]  /*2730*/  UMOV UR5, 0x380fffff ;  /* 0x380fffff00057882 */ /* 0x000fe20000000000 */
[----:B------:R-:W1:Y:S01]  /*2740*/  F2F.F32.F64 R8, R2 ;  /* 0x0000000200087310 */ /* 0x000e620000301000 */
[----:B------:R-:W-:-:S14]  /*2750*/  DSETP.GEU.AND P1, PT, |R2|, UR4, PT ;  /* 0x0000000402007e2a */ /* 0x000fdc000bf2e200 */
[----:B-1----:R-:W-:-:S07]  /*2760*/  @!P1 FMUL R8, R8, 1.175494350822287508e-38 ;  /* 0x0080000008089820 */ /* 0x002fce0000400000 */
.L_x_928:
        /* <DEDUP_REMOVED lines=17> */
.L_x_931:
[----:B------:R-:W-:Y:S05]  /*2880*/  BSYNC B0 ;  /* 0x0000000000007941 */ /* 0x000fea0003800000 */
.L_x_923:
[----:B------:R-:W-:Y:S01]  /*2890*/  PREEXIT ;  /* 0x000000000000782d */ /* 0x000fe20000000000 */
[----:B------:R-:W-:Y:S05]  /*28a0*/  EXIT ;  /* 0x000000000000794d */ /* 0x000fea0003800000 */
        .weak           $__internal_22_$__cuda_sm20_div_rn_f64_full
        .type           $__internal_22_$__cuda_sm20_div_rn_f64_full,@function
        .size           $__internal_22_$__cuda_sm20_div_rn_f64_full,(.L_x_4868 - $__internal_22_$__cuda_sm20_div_rn_f64_full)
$__internal_22_$__cuda_sm20_div_rn_f64_full:
        /* <DEDUP_REMOVED lines=67> */
.L_x_933:
        /* <DEDUP_REMOVED lines=16> */
.L_x_936:
[----:B------:R-:W-:Y:S01]  /*2de0*/  LOP3.LUT R15, R7, 0x80000, RZ, 0xfc, !PT ;  /* 0x00080000070f7812 */ /* 0x000fe200078efcff */
[----:B------:R-:W-:Y:S01]  /*2df0*/  IMAD.MOV.U32 R14, RZ, RZ, R6 ;  /* 0x000000ffff0e7224 */ /* 0x000fe200078e0006 */
[----:B------:R-:W-:Y:S06]  /*2e00*/  BRA `(.L_x_934) ;  /* 0x0000000000087947 */ /* 0x000fec0003800000 */
.L_x_935:
[----:B------:R-:W-:Y:S01]  /*2e10*/  LOP3.LUT R15, R9, 0x80000, RZ, 0xfc, !PT ;  /* 0x00080000090f7812 */ /* 0x000fe200078efcff */
[----:B------:R-:W-:-:S07]  /*2e20*/  IMAD.MOV.U32 R14, RZ, RZ, R8 ;  /* 0x000000ffff0e7224 */ /* 0x000fce00078e0008 */
.L_x_934:
[----:B------:R-:W-:Y:S05]  /*2e30*/  BSYNC B1 ;  /* 0x0000000000017941 */ /* 0x000fea0003800000 */
.L_x_932:
[----:B------:R-:W-:Y:S02]  /*2e40*/  IMAD.MOV.U32 R13, RZ, RZ, 0x0 ;  /* 0x00000000ff0d7424 */ /* 0x000fe400078e00ff */
[----:B------:R-:W-:Y:S02]  /*2e50*/  IMAD.MOV.U32 R2, RZ, RZ, R14 ;  /* 0x000000ffff027224 */ /* 0x000fe400078e000e */
[----:B------:R-:W-:Y:S01]  /*2e60*/  IMAD.MOV.U32 R3, RZ, RZ, R15 ;  /* 0x000000ffff037224 */ /* 0x000fe200078e000f */
[----:B------:R-:W-:Y:S06]  /*2e70*/  RET.REL.NODEC R12 `(_ZN4vllm3moe44grouped_topk_fused_small_expert_count_kernelI6__halfS2_iLNS0_11ScoringFuncE0ELi512ELb0ELi8EEEvPT_PfPT1_PKT0_llllllbd) ;  /* 0xffffffd00c607950 */ /* 0x000fec0003c3ffff */
.L_x_937:
        /* <DEDUP_REMOVED lines=16> */
.L_x_4868:


//--------------------- .text._ZN4vllm3moe44grouped_topk_fused_small_expert_count_kernelI6__halfS2_iLNS0_11ScoringFuncE0ELi512ELb0ELi22EEEvPT_PfPT1_PKT0_llllllbd --------------------------
	.section	.text._ZN4vllm3moe44grouped_topk_fused_small_expert_count_kernelI6__halfS2_iLNS0_11ScoringFuncE0ELi512ELb0ELi22EEEvPT_PfPT1_PKT0_llllllbd,"ax",@progbits
	.align	128
        .global         _ZN4vllm3moe44grouped_topk_fused_small_expert_count_kernelI6__halfS2_iLNS0_11ScoringFuncE0ELi512ELb0ELi22EEEvPT_PfPT1_PKT0_llllllbd
        .type           _ZN4vllm3moe44grouped_topk_fused_small_expert_count_kernelI6__halfS2_iLNS0_11ScoringFuncE0ELi512ELb0ELi22EEEvPT_PfPT1_PKT0_llllllbd,@function
        .size           _ZN4vllm3moe44grouped_topk_fused_small_expert_count_kernelI6__halfS2_iLNS0_11ScoringFuncE0ELi512ELb0ELi22EEEvPT_PfPT1_PKT0_llllllbd,(.L_x_4869 - _ZN4vllm3moe44grouped_topk_fused_small_expert_count_kernelI6__halfS2_iLNS0_11ScoringFuncE0ELi512ELb0ELi22EEEvPT_PfPT1_PKT0_llllllbd)
        .other          _ZN4vllm3moe44grouped_topk_fused_small_expert_count_kernelI6__halfS2_iLNS0_11ScoringFuncE0ELi512ELb0ELi22EEEvPT_PfPT1_PKT0_llllllbd,@"STO_CUDA_ENTRY STV_DEFAULT"
_ZN4vllm3moe44grouped_topk_fused_small_expert_count_kernelI6__halfS2_iLNS0_11ScoringFuncE0ELi512ELb0ELi22EEEvPT_PfPT1_PKT0_llllllbd:
.text._ZN4vllm3moe44grouped_topk_fused_small_expert_count_kernelI6__halfS2_iLNS0_11ScoringFuncE0ELi512ELb0ELi22EEEvPT_PfPT1_PKT0_llllllbd:
        /* <DEDUP_REMOVED lines=148> */
.L_x_941:
        /* <DEDUP_REMOVED lines=98> */
.L_x_940:
        /* <DEDUP_REMOVED lines=43> */
.L_x_939:
        /* <DEDUP_REMOVED lines=18> */
.L_x_942:
[C---:B------:R-:W-:Y:S02]  /*1330*/  IMAD R2, R4.reuse, 0x4, R1 ;  /* 0x0000000404027824 */ /* 0x040fe400078e0201 */
[----:B------:R-:W-:-:S04]  /*1340*/  IMAD R0, R4, 0x4, R3 ;  /* 0x0000000404007824 */ /* 0x000fc800078e0203 */
[----:B------:R-:W3:Y:S04]  /*1350*/  LDL R2, [R2] ;  /* 0x0000000002027983 */ /* 0x000ee80000100800 */
[----:B0-----:R-:W4:Y:S04]  /*1360*/  LDL R9, [R0] ;  /* 0x0000000000097983 */ /* 0x001f280000100800 */
[----:B---3--:R0:W-:Y:S04]  /*1370*/  STS [R7], R2 ;  /* 0x0000000207007388 */ /* 0x0081e80000000800 */
[----:B----4-:R0:W-:Y:S02]  /*1380*/  STS [R8], R9 ;  /* 0x0000000908007388 */ /* 0x0101e40000000800 */
.L_x_943:
[----:B------:R-:W-:Y:S05]  /*1390*/  BSYNC B0 ;  /* 0x0000000000007941 */ /* 0x000fea0003800000 */
.L_x_938:
        /* <DEDUP_REMOVED lines=78> */
.L_x_947:
        /* <DEDUP_REMOVED lines=94> */
.L_x_946:
        /* <DEDUP_REMOVED lines=43> */
.L_x_945:
        /* <DEDUP_REMOVED lines=56> */
[----:B--2---:R-:W-:Y:S05]  /*2490*/  CALL.REL.NOINC `($__internal_23_$__cuda_sm20_div_rn_f64_full) ;  /* 0x0000000000687944 */ /* 0x004fea0003c00000 */
.L_x_950:
[----:B------:R-:W-:Y:S05]  /*24a0*/  BSYNC B0 ;  /* 0x0000000000007941 */ /* 0x000fea0003800000 */
.L_x_949:
[----:B------:R-:W-:Y:S01]  /*24b0*/  UMOV UR4, 0xf0000000 ;  /* 0xf000000000047882 */ /* 0x000fe20000000000 */
[----:B------:R-:W-:Y:S01]  /*24c0*/  UMOV UR5, 0x380fffff ;  /* 0x380fffff00057882 */ /* 0x000fe20000000000 */
[----:B------:R-:W0:Y:S01]  /*24d0*/  F2F.F32.F64 R8, R2 ;  /* 0x0000000200087310 */ /* 0x000e220000301000 */
[----:B------:R-:W-:-:S14]  /*24e0*/  DSETP.GEU.AND P1, PT, |R2|, UR4, PT ;  /* 0x0000000402007e2a */ /* 0x000fdc000bf2e200 */
[----:B0-----:R-:W-:-:S07]  /*24f0*/  @!P1 FMUL R8, R8, 1.175494350822287508e-38 ;  /* 0x0080000008089820 */ /* 0x001fce0000400000 */
.L_x_948:
        /* <DEDUP_REMOVED lines=17> */
.L_x_951:
[----:B------:R-:W-:Y:S05]  /*2610*/  BSYNC B0 ;  /* 0x0000000000007941 */ /* 0x000fea0003800000 */
.L_x_944:
[----:B------:R-:W-:Y:S01]  /*2620*/  PREEXIT ;  /* 0x000000000000782d */ /* 0x000fe20000000000 */
[----:B------:R-:W-:Y:S05]  /*2630*/  EXIT ;  /* 0x000000000000794d */ /* 0x000fea0003800000 */
        .weak           $__internal_23_$__cuda_sm20_div_rn_f64_full
        .type           $__internal_23_$__cuda_sm20_div_rn_f64_full,@function
        .size           $__internal_23_$__cuda_sm20_div_rn_f64_full,(.L_x_4869 - $__internal_23_$__cuda_sm20_div_rn_f64_full)
$__internal_23_$__cuda_sm20_div_rn_f64_full:
        /* <DEDUP_REMOVED lines=67> */
.L_x_953:
        /* <DEDUP_REMOVED lines=16> */
.L_x_956:
[----:B------:R-:W-:Y:S01]  /*2b70*/  LOP3.LUT R15, R7, 0x80000, RZ, 0xfc, !PT ;  /* 0x00080000070f7812 */ /* 0x000fe200078efcff */
[----:B------:R-:W-:Y:S01]  /*2b80*/  IMAD.MOV.U32 R14, RZ, RZ, R6 ;  /* 0x000000ffff0e7224 */ /* 0x000fe200078e0006 */
[----:B------:R-:W-:Y:S06]  /*2b90*/  BRA `(.L_x_954) ;  /* 0x0000000000087947 */ /* 0x000fec0003800000 */
.L_x_955:
[----:B------:R-:W-:Y:S01]  /*2ba0*/  LOP3.LUT R15, R9, 0x80000, RZ, 0xfc, !PT ;  /* 0x00080000090f7812 */ /* 0x000fe200078efcff */
[----:B------:R-:W-:-:S07]  /*2bb0*/  IMAD.MOV.U32 R14, RZ, RZ, R8 ;  /* 0x000000ffff0e7224 */ /* 0x000fce00078e0008 */
.L_x_954:
[----:B------:R-:W-:Y:S05]  /*2bc0*/  BSYNC B1 ;  /* 0x0000000000017941 */ /* 0x000fea0003800000 */
.L_x_952:
[----:B------:R-:W-:Y:S02]  /*2bd0*/  IMAD.MOV.U32 R13, RZ, RZ, 0x0 ;  /* 0x00000000ff0d7424 */ /* 0x000fe400078e00ff */
[----:B------:R-:W-:Y:S02]  /*2be0*/  IMAD.MOV.U32 R2, RZ, RZ, R14 ;  /* 0x000000ffff027224 */ /* 0x000fe400078e000e */
[----:B------:R-:W-:Y:S01]  /*2bf0*/  IMAD.MOV.U32 R3, RZ, RZ, R15 ;  /* 0x000000ffff037224 */ /* 0x000fe200078e000f */
[----:B------:R-:W-:Y:S06]  /*2c00*/  RET.REL.NODEC R12 `(_ZN4vllm3moe44grouped_topk_fused_small_expert_count_kernelI6__halfS2_iLNS0_11ScoringFuncE0ELi512ELb0ELi22EEEvPT_PfPT1_PKT0_llllllbd) ;  /* 0xffffffd00cfc7950 */ /* 0x000fec0003c3ffff */
.L_x_957:
        /* <DEDUP_REMOVED lines=15> */
.L_x_4869:


//--------------------- .text._ZN4vllm3moe44grouped_topk_fused_small_expert_count_kernelI6__halfS2_iLNS0_11ScoringFuncE0ELi256ELb1ELi8EEEvPT_PfPT1_PKT0_llllllbd --------------------------
	.section	.text._ZN4vllm3moe44grouped_topk_fused_small_expert_count_kernelI6__halfS2_iLNS0_11ScoringFuncE0ELi256ELb1ELi8EEEvPT_PfPT1_PKT0_llllllbd,"ax",@progbits
	.align	128
        .global         _ZN4vllm3moe44grouped_topk_fused_small_expert_count_kernelI6__halfS2_iLNS0_11ScoringFuncE0ELi256ELb1ELi8EEEvPT_PfPT1_PKT0_llllllbd
        .type           _ZN4vllm3moe44grouped_topk_fused_small_expert_count_kernelI6__halfS2_iLNS0_11ScoringFuncE0ELi256ELb1ELi8EEEvPT_PfPT1_PKT0_llllllbd,@function
        .size           _ZN4vllm3moe44grouped_topk_fused_small_expert_count_kernelI6__halfS2_iLNS0_11ScoringFuncE0ELi256ELb1ELi8EEEvPT_PfPT1_PKT0_llllllbd,(.L_x_4870 - _ZN4vllm3moe44grouped_topk_fused_small_expert_count_kernelI6__halfS2_iLNS0_11ScoringFuncE0ELi256ELb1ELi8EEEvPT_PfPT1_PKT0_llllllbd)
        .other          _ZN4vllm3moe44grouped_topk_fused_small_expert_count_kernelI6__halfS2_iLNS0_11ScoringFuncE0ELi256ELb1ELi8EEEvPT_PfPT1_PKT0_llllllbd,@"STO_CUDA_ENTRY STV_DEFAULT"
_ZN4vllm3moe44grouped_topk_fused_small_expert_count_kernelI6__halfS2_iLNS0_11ScoringFuncE0ELi256ELb1ELi8EEEvPT_PfPT1_PKT0_llllllbd:
.text._ZN4vllm3moe44grouped_topk_fused_small_expert_count_kernelI6__halfS2_iLNS0_11ScoringFuncE0ELi256ELb1ELi8EEEvPT_PfPT1_PKT0_llllllbd:
        /* <DEDUP_REMOVED lines=35> */
[----:B---3--:R-:W-:-:S05]  /*0230*/  @!P0 HADD2.F32 R3, -RZ, R12.H0_H0 ;  /* 0x2000000cff038230 */ /* 0x008fca0000004100 */
        /* <DEDUP_REMOVED lines=98> */
.L_x_959:
[----:B------:R-:W-:Y:S05]  /*0860*/  BSYNC B0 ;  /* 0x0000000000007941 */ /* 0x000fea0003800000 */
.L_x_958:
        /* <DEDUP_REMOVED lines=257> */
.L_x_963:
        /* <DEDUP_REMOVED lines=89> */
.L_x_962:
        /* <DEDUP_REMOVED lines=38> */
.L_x_961:
        /* <DEDUP_REMOVED lines=58> */
[----:B------:R-:W-:Y:S05]  /*2410*/  CALL.REL.NOINC `($__internal_24_$__cuda_sm20_div_rn_f64_full) ;  /* 0x0000000000687944 */ /* 0x000fea0003c00000 */
.L_x_966:
[----:B------:R-:W-:Y:S05]  /*2420*/  BSYNC B0 ;  /* 0x0000000000007941 */ /* 0x000fea0003800000 */
.L_x_965:
[----:B------:R-:W-:Y:S01]  /*2430*/  UMOV UR4, 0xf0000000 ;  /* 0xf000000000047882 */ /* 0x000fe20000000000 */
[----:B------:R-:W-:Y:S01]  /*2440*/  UMOV UR5, 0x380fffff ;  /* 0x380fffff00057882 */ /* 0x000fe20000000000 */
[----:B------:R-:W0:Y:S01]  /*2450*/  F2F.F32.F64 R8, R2 ;  /* 0x0000000200087310 */ /* 0x000e220000301000 */
[----:B------:R-:W-:-:S14]  /*2460*/  DSETP.GEU.AND P1, PT, |R2|, UR4, PT ;  /* 0x0000000402007e2a */ /* 0x000fdc000bf2e200 */
[----:B0-----:R-:W-:-:S07]  /*2470*/  @!P1 FMUL R8, R8, 1.175494350822287508e-38 ;  /* 0x0080000008089820 */ /* 0x001fce0000400000 */
.L_x_964:
        /* <DEDUP_REMOVED lines=17> */
.L_x_967:
[----:B------:R-:W-:Y:S05]  /*2590*/  BSYNC B0 ;  /* 0x0000000000007941 */ /* 0x000fea0003800000 */
.L_x_960:
[----:B------:R-:W-:Y:S01]  /*25a0*/  PREEXIT ;  /* 0x000000000000782d */ /* 0x000fe20000000000 */
[----:B------:R-:W-:Y:S05]  /*25b0*/  EXIT ;  /* 0x000000000000794d */ /* 0x000fea0003800000 */
        .weak           $__internal_24_$__cuda_sm20_div_rn_f64_full
        .type           $__internal_24_$__cuda_sm20_div_rn_f64_full,@function
        .size           $__internal_24_$__cuda_sm20_div_rn_f64_full,(.L_x_4870 - $__internal_24_$__cuda_sm20_div_rn_f64_full)
$__internal_24_$__cuda_sm20_div_rn_f64_full:
        /* <DEDUP_REMOVED lines=67> */
.L_x_969:
        /* <DEDUP_REMOVED lines=16> */
.L_x_972:
[----:B------:R-:W-:Y:S01]  /*2af0*/  LOP3.LUT R15, R7, 0x80000, RZ, 0xfc, !PT ;  /* 0x00080000070f7812 */ /* 0x000fe200078efcff */
[----:B------:R-:W-:Y:S01]  /*2b00*/  IMAD.MOV.U32 R14, RZ, RZ, R6 ;  /* 0x000000ffff0e7224 */ /* 0x000fe200078e0006 */
[----:B------:R-:W-:Y:S06]  /*2b10*/  BRA `(.L_x_970) ;  /* 0x0000000000087947 */ /* 0x000fec0003800000 */
.L_x_971:
[----:B------:R-:W-:Y:S01]  /*2b20*/  LOP3.LUT R15, R9, 0x80000, RZ, 0xfc, !PT ;  /* 0x00080000090f7812 */ /* 0x000fe200078efcff */
[----:B------:R-:W-:-:S07]  /*2b30*/  IMAD.MOV.U32 R14, RZ, RZ, R8 ;  /* 0x000000ffff0e7224 */ /* 0x000fce00078e0008 */
.L_x_970:
[----:B------:R-:W-:Y:S05]  /*2b40*/  BSYNC B1 ;  /* 0x0000000000017941 */ /* 0x000fea0003800000 */
.L_x_968:
[----:B------:R-:W-:Y:S02]  /*2b50*/  IMAD.MOV.U32 R13, RZ, RZ, 0x0 ;  /* 0x00000000ff0d7424 */ /* 0x000fe400078e00ff */
[----:B------:R-:W-:Y:S02]  /*2b60*/  IMAD.MOV.U32 R2, RZ, RZ, R14 ;  /* 0x000000ffff027224 */ /* 0x000fe400078e000e */
[----:B------:R-:W-:Y:S01]  /*2b70*/  IMAD.MOV.U32 R3, RZ, RZ, R15 ;  /* 0x000000ffff037224 */ /* 0x000fe200078e000f */
[----:B------:R-:W-:Y:S06]  /*2b80*/  RET.REL.NODEC R12 `(_ZN4vllm3moe44grouped_topk_fused_small_expert_count_kernelI6__halfS2_iLNS0_11ScoringFuncE0ELi256ELb1ELi8EEEvPT_PfPT1_PKT0_llllllbd) ;  /* 0xffffffd40c1c7950 */ /* 0x000fec0003c3ffff */
.L_x_973:
        /* <DEDUP_REMOVED lines=15> */
.L_x_4870:


//--------------------- .text._ZN4vllm3moe25grouped_topk_fused_kernelI6__halffiLNS0_11ScoringFuncE0EEEvPT_PfPT1_PKT0_lllllbd --------------------------
	.section	.text._ZN4vllm3moe25grouped_topk_fused_kernelI6__halffiLNS0_11ScoringFuncE0EEEvPT_PfPT1_PKT0_lllllbd,"ax",@progbits
	.align	128
        .global         _ZN4vllm3moe25grouped_topk_fused_kernelI6__halffiLNS0_11ScoringFuncE0EEEvPT_PfPT1_PKT0_lllllbd
        .type           _ZN4vllm3moe25grouped_topk_fused_kernelI6__halffiLNS0_11ScoringFuncE0EEEvPT_PfPT1_PKT0_lllllbd,@function
        .size           _ZN4vllm3moe25grouped_topk_fused_kernelI6__halffiLNS0_11ScoringFuncE0EEEvPT_PfPT1_PKT0_lllllbd,(.L_x_4966 - _ZN4vllm3moe25grouped_topk_fused_kernelI6__halffiLNS0_11ScoringFuncE0EEEvPT_PfPT1_PKT0_lllllbd)
        .other          _ZN4vllm3moe25grouped_topk_fused_kernelI6__halffiLNS0_11ScoringFuncE0EEEvPT_PfPT1_PKT0_lllllbd,@"STO_CUDA_ENTRY STV_DEFAULT"
_ZN4vllm3moe25grouped_topk_fused_kernelI6__halffiLNS0_11ScoringFuncE0EEEvPT_PfPT1_PKT0_lllllbd:
.text._ZN4vllm3moe25grouped_topk_fused_kernelI6__halffiLNS0_11ScoringFuncE0EEEvPT_PfPT1_PKT0_lllllbd:
        /* <DEDUP_REMOVED lines=98> */
.L_x_979:
        /* <DEDUP_REMOVED lines=14> */
[----:B--2---:R-:W-:-:S05]  /*0700*/  F2FP.F16.F32.PACK_AB R11, RZ, R16 ;  /* 0x00000010ff0b723e */ /* 0x004fca00000000ff */
[----:B---3--:R-:W-:-:S06]  /*0710*/  HADD2 R11, R15.H0_H0, R11.H0_H0 ;  /* 0x2000000b0f0b7230 */ /* 0x008fcc0000000800 */
[----:B------:R-:W-:Y:S05]  /*0720*/  @P0 BRA `(.L_x_979) ;  /* 0xfffffffc00bc0947 */ /* 0x000fea000383ffff */
[----:B------:R-:W-:Y:S05]  /*0730*/  BSYNC B2 ;  /* 0x0000000000027941 */ /* 0x000fea0003800000 */
.L_x_978:
[----:B------:R-:W-:Y:S05]  /*0740*/  BSYNC B1 ;  /* 0x0000000000017941 */ /* 0x000fea0003800000 */
.L_x_977:
        /* <DEDUP_REMOVED lines=10> */
.L_x_982:
        /* <DEDUP_REMOVED lines=14> */
[----:B--2---:R-:W-:-:S05]  /*08d0*/  F2FP.F16.F32.PACK_AB R11, RZ, R16 ;  /* 0x00000010ff0b723e */ /* 0x004fca00000000ff */
[----:B---3--:R-:W-:-:S06]  /*08e0*/  HADD2 R11, R15.H0_H0, R11.H0_H0 ;  /* 0x2000000b0f0b7230 */ /* 0x008fcc0000000800 */
[----:B------:R-:W-:Y:S05]  /*08f0*/  @!P1 BRA `(.L_x_982) ;  /* 0xfffffffc00bc9947 */ /* 0x000fea000383ffff */
[----:B------:R-:W-:Y:S05]  /*0900*/  BSYNC B2 ;  /* 0x0000000000027941 */ /* 0x000fea0003800000 */
.L_x_981:
[----:B------:R-:W-:Y:S05]  /*0910*/  BSYNC B1 ;  /* 0x0000000000017941 */ /* 0x000fea0003800000 */
.L_x_980:
        /* <DEDUP_REMOVED lines=20> */
[----:B--2---:R-:W-:-:S05]  /*0a60*/  F2FP.F16.F32.PACK_AB R11, RZ, R16 ;  /* 0x00000010ff0b723e */ /* 0x004fca00000000ff */
[----:B---3--:R-:W-:-:S07]  /*0a70*/  HADD2 R11, R15.H0_H0, R11.H0_H0 ;  /* 0x2000000b0f0b7230 */ /* 0x008fce0000000800 */
.L_x_984:
[----:B------:R-:W-:Y:S05]  /*0a80*/  BSYNC B1 ;  /* 0x0000000000017941 */ /* 0x000fea0003800000 */
.L_x_983:
        /* <DEDUP_REMOVED lines=16> */
[----:B--2---:R-:W-:-:S05]  /*0b90*/  F2FP.F16.F32.PACK_AB R9, RZ, R8 ;  /* 0x00000008ff09723e */ /* 0x004fca00000000ff */
[----:B---3--:R-:W-:-:S05]  /*0ba0*/  HADD2 R7, R7.H0_H0, R9.H0_H0 ;  /* 0x2000000907077230 */ /* 0x008fca0000000800 */
[----:B------:R-:W-:Y:S01]  /*0bb0*/  PRMT R11, R7, 0x7610, R11 ;  /* 0x00007610070b7816 */ /* 0x000fe2000000000b */
[----:B------:R-:W-:Y:S06]  /*0bc0*/  BRA `(.L_x_976) ;  /* 0x0000000400847947 */ /* 0x000fec0003800000 */
.L_x_975:
        /* <DEDUP_REMOVED lines=15> */
.L_x_987:
        /* <DEDUP_REMOVED lines=13> */
[----:B--2---:R-:W-:-:S05]  /*0d90*/  F2FP.F16.F32.PACK_AB R11, RZ, R16 ;  /* 0x00000010ff0b723e */ /* 0x004fca00000000ff */
        /* <DEDUP_REMOVED lines=10> */
.L_x_986:
[----:B------:R-:W-:Y:S05]  /*0e40*/  BSYNC B1 ;  /* 0x0000000000017941 */ /* 0x000fea0003800000 */
.L_x_985:
        /* <DEDUP_REMOVED lines=11> */
.L_x_988:
        /* <DEDUP_REMOVED lines=14> */
[----:B--2---:R-:W-:-:S05]  /*0fe0*/  F2FP.F16.F32.PACK_AB R10, RZ, R10 ;  /* 0x0000000aff0a723e */ /* 0x004fca00000000ff */
[----:B---3--:R-:W-:Y:S01]  /*0ff0*/  HADD2 R15, R15.H0_H0, R10.H0_H0 ;  /* 0x2000000a0f0f7230 */ /* 0x008fe20000000800 */
[----:B----4-:R-:W-:-:S04]  /*1000*/  F2FP.F16.F32.PACK_AB R12, RZ, R12 ;  /* 0x0000000cff0c723e */ /* 0x010fc800000000ff */
[----:B------:R-:W-:Y:S01]  /*1010*/  HSETP2.GT.AND P0, PT, R15.H0_H0, R11.H0_H0, PT ;  /* 0x2000000b0f007234 */ /* 0x000fe20003f04800 */
[----:B-----5:R-:W-:Y:S01]  /*1020*/  HADD2 R12, R17.H0_H0, R12.H0_H0 ;  /* 0x2000000c110c7230 */ /* 0x020fe20000000800 */
[----:B------:R-:W-:-:S04]  /*1030*/  F2FP.F16.F32.PACK_AB R14, RZ, R14 ;  /* 0x0000000eff0e723e */ /* 0x000fc800000000ff */
[----:B------:R-:W-:Y:S01]  /*1040*/  PRMT R10, R12, 0x7610, R10 ;  /* 0x000076100c0a7816 */ /* 0x000fe2000000000a */
[----:B------:R-:W-:-:S06]  /*1050*/  HADD2 R14, R19.H0_H0, R14.H0_H0 ;  /* 0x2000000e130e7230 */ /* 0x000fcc0000000800 */
[----:B------:R-:W-:Y:S02]  /*1060*/  @!P0 HSETP2.GT.AND P1, PT, R15.H0_H0, R4.H0_H0, PT ;  /* 0x200000040f008234 */ /* 0x000fe40003f24800 */
[----:B------:R-:W-:-:S03]  /*1070*/  F2FP.F16.F32.PACK_AB R16, RZ, R16 ;  /* 0x00000010ff10723e */ /* 0x000fc600000000ff */
[----:B------:R-:W-:Y:S02]  /*1080*/  @!P0 SEL R4, R4, R15, !P1 ;  /* 0x0000000f04048207 */ /* 0x000fe40004800000 */
[----:B------:R-:W-:Y:S01]  /*1090*/  @!P0 PRMT R15, R11, 0x7610, R15 ;  /* 0x000076100b0f8816 */ /* 0x000fe2000000000f */
[----:B------:R-:W-:Y:S01]  /*10a0*/  HADD2 R16, R21.H0_H0, R16.H0_H0 ;  /* 0x2000001015107230 */ /* 0x000fe20000000800 */
        /* <DEDUP_REMOVED lines=19> */
.L_x_976:
[----:B------:R-:W-:Y:S05]  /*11e0*/  BSYNC B0 ;  /* 0x0000000000007941 */ /* 0x000fea0003800000 */
.L_x_974:
        /* <DEDUP_REMOVED lines=52> */
.L_x_989:
        /* <DEDUP_REMOVED lines=289> */
.L_x_991:
[----:B------:R1:W-:Y:S04]  /*2740*/  @P4 STS.U16 [R9+-0x40], R6 ;  /* 0xffffc00609004388 */ /* 0x0003e80000000400 */
[----:B------:R1:W-:Y:S01]  /*2750*/  @P4 STS [R12+-0x80], R5 ;  /* 0xffff80050c004388 */ /* 0x0003e20000000800 */
[----:B------:R-:W-:Y:S01]  /*2760*/  NOP ;  /* 0x0000000000007918 */ /* 0x000fe20000000000 */
.L_x_990:
        /* <DEDUP_REMOVED lines=237> */
.L_x_992:
        /* <DEDUP_REMOVED lines=73> */
.L_x_1001:
[----:B------:R-:W-:-:S03]  /*3ad0*/  UMOV UR4, 0xffffffff ;  /* 0xffffffff00047882 */ /* 0x000fc60000000000 */
[----:B-1----:R-:W-:Y:S05]  /*3ae0*/  BRA.DIV UR4, `(.L_x_995) ;  /* 0x0000002e042c7947 */ /* 0x002fea000b800000 */
[----:B------:R0:W1:Y:S02]  /*3af0*/  SHFL.IDX PT, R15, R11, R22, 0x1f ;  /* 0x00001f160b0f7589 */ /* 0x00006400000e0000 */
.L_x_1018:
        /* <DEDUP_REMOVED lines=11> */
.L_x_1000:
        /* <DEDUP_REMOVED lines=15> */
[----:B--2---:R-:W-:-:S05]  /*3ca0*/  F2FP.F16.F32.PACK_AB R36, RZ, R2 ;  /* 0x00000002ff24723e */ /* 0x004fca00000000ff */
[----:B------:R-:W-:-:S07]  /*3cb0*/  HADD2 R36, R39.H0_H0, R36.H0_H0 ;  /* 0x2000002427247230 */ /* 0x000fce0000000800 */
.L_x_997:
        /* <DEDUP_REMOVED lines=252> */
.L_x_999:
[----:B------:R-:W-:-:S13]  /*4c80*/  ISETP.NE.AND P0, PT, R37, RZ, PT ;  /* 0x000000ff2500720c */ /* 0x000fda0003f05270 */
[----:B------:R1:W-:Y:S04]  /*4c90*/  @P0 STS.U16 [R2+-0x40], R36 ;  /* 0xffffc02402000388 */ /* 0x0003e80000000400 */
[----:B------:R1:W-:Y:S01]  /*4ca0*/  @P0 STS [R3+-0x80], R34 ;  /* 0xffff802203000388 */ /* 0x0003e20000000800 */
[----:B------:R-:W-:Y:S01]  /*4cb0*/  NOP ;  /* 0x0000000000007918 */ /* 0x000fe20000000000 */
.L_x_998:
        /* <DEDUP_REMOVED lines=8> */
.L_x_996:
[----:B0-----:R-:W-:Y:S01]  /*4d40*/  VIADD R22, R22, 0x1 ;  /* 0x0000000116167836 */ /* 0x001fe20000000000 */
[----:B------:R-:W-:-:S04]  /*4d50*/  ULDC UR4, c[0x0][0x248] ;  /* 0x0000920000047ab9 */ /* 0x000fc80000000800 */
[----:B------:R-:W-:-:S13]  /*4d60*/  ISETP.GE.AND P0, PT, R22, UR4, PT ;  /* 0x0000000416007c0c */ /* 0x000fda000bf06270 */
[----:B------:R-:W-:Y:S05]  /*4d70*/  @!P0 BRA `(.L_x_1001) ;  /* 0xffffffec00548947 */ /* 0x000fea000383ffff */
[----:B------:R-:W-:Y:S05]  /*4d80*/  BSYNC B0 ;  /* 0x0000000000007941 */ /* 0x000fea0003800000 */
.L_x_994:
        /* <DEDUP_REMOVED lines=254> */
.L_x_1060:
        /* <DEDUP_REMOVED lines=9> */
.L_x_1063:
[----:B------:R-:W-:-:S03]  /*5e00*/  UMOV UR4, 0xffffffff ;  /* 0xffffffff00047882 */ /* 0x000fc60000000000 */
[----:B------:R-:W-:Y:S05]  /*5e10*/  BRA.DIV UR4, `(.L_x_1005) ;  /* 0x0000002204d47947 */ /* 0x000fea000b800000 */
.L_x_1002:
        /* <DEDUP_REMOVED lines=33> */
.L_x_1072:
[----:B-1----:R-:W-:-:S04]  /*6030*/  FADD.FTZ R4, R11, R4 ;  /* 0x000000040b047221 */ /* 0x002fc80000010000 */
[----:B------:R-:W-:-:S07]  /*6040*/  FADD.FTZ R0, R4, 9.999999682655225389e-21 ;  /* 0x1e3ce50804007421 */ /* 0x000fce0000010000 */
.L_x_1006:
        /* <DEDUP_REMOVED lines=30> */
.L_x_1009:
[----:B------:R-:W-:Y:S05]  /*6230*/  BSYNC B0 ;  /* 0x0000000000007941 */ /* 0x000fea0003800000 */
.L_x_1008:
[----:B------:R-:W-:Y:S01]  /*6240*/  PREEXIT ;  /* 0x000000000000782d */ /* 0x000fe20000000000 */
[----:B------:R-:W-:Y:S05]  /*6250*/  EXIT ;  /* 0x000000000000794d */ /* 0x000fea0003800000 */
.L_x_993:
        /* <DEDUP_REMOVED lines=28> */
.L_x_1014:
        /* <DEDUP_REMOVED lines=14> */
.L_x_1013:
[----:B------:R-:W-:Y:S05]  /*6500*/  BSYNC B1 ;  /* 0x0000000000017941 */ /* 0x000fea0003800000 */
.L_x_1012:
        /* <DEDUP_REMOVED lines=16> */
.L_x_1015:
        /* <DEDUP_REMOVED lines=22> */
.L_x_1011:
[----:B------:R-:W-:Y:S05]  /*6770*/  BSYNC B0 ;  /* 0x0000000000007941 */ /* 0x000fea0003800000 */
.L_x_1010:
[----:B------:R-:W-:Y:S01]  /*6780*/  PREEXIT ;  /* 0x000000000000782d */ /* 0x000fe20000000000 */
[----:B------:R-:W-:Y:S05]  /*6790*/  EXIT ;  /* 0x000000000000794d */ /* 0x000fea0003800000 */
.L_x_995:
[----:B------:R-:W-:Y:S01]  /*67a0*/  BSSY B1, `(.L_x_1016) ;  /* 0x0000006000017945 */ /* 0x000fe20003800000 */
[----:B------:R-:W-:Y:S02]  /*67b0*/  IMAD.MOV.U32 R15, RZ, RZ, 0x1f ;  /* 0x0000001fff0f7424 */ /* 0x000fe400078e00ff */
[----:B------:R-:W-:-:S07]  /*67c0*/  IMAD.MOV.U32 R2, RZ, RZ, -0x1 ;  /* 0xffffffffff027424 */ /* 0x000fce00078e00ff */
[----:B------:R-:W-:Y:S05]  /*67d0*/  WARPSYNC.COLLECTIVE R2, `(.L_x_1017) ;  /* 0x0000000002087348 */ /* 0x000fea0003c00000 */
[----:B------:R0:W1:Y:S02]  /*67e0*/  SHFL.IDX P0, R15, R11, R22, R15 ;  /* 0x000000160b0f7389 */ /* 0x000064000000000f */
[----:B01----:R-:W-:Y:S01]  /*67f0*/  ENDCOLLECTIVE ;  /* 0x000000000000791b */ /* 0x003fe20003800000 */
.L_x_1017:
[----:B------:R-:W-:Y:S05]  /*6800*/  BSYNC B1 ;  /* 0x0000000000017941 */ /* 0x000fea0003800000 */
.L_x_1016:
[----:B------:R-:W-:Y:S05]  /*6810*/  BRA `(.L_x_1018) ;  /* 0xffffffd000b87947 */ /* 0x000fea000383ffff */
.L_x_1003:
[----:B------:R-:W-:Y:S01]  /*6820*/  BSSY B0, `(.L_x_1019) ;  /* 0x0000007000007945 */ /* 0x000fe20003800000 */
[----:B------:R-:W-:Y:S02]  /*6830*/  IMAD.MOV.U32 R0, RZ, RZ, 0x1 ;  /* 0x00000001ff007424 */ /* 0x000fe400078e00ff */
[----:B-1----:R-:W-:Y:S02]  /*6840*/  IMAD.MOV.U32 R3, RZ, RZ, 0x1f ;  /* 0x0000001fff037424 */ /* 0x002fe400078e00ff */
[----:B------:R-:W-:-:S07]  /*6850*/  IMAD.MOV.U32 R2, RZ, RZ, -0x1 ;  /* 0xffffffffff027424 */ /* 0x000fce00078e00ff */
[----:B------:R-:W-:Y:S05]  /*6860*/  WARPSYNC.COLLECTIVE R2, `(.L_x_1020) ;  /* 0x0000000002087348 */ /* 0x000fea0003c00000 */
[----:B------:R0:W1:Y:S02]  /*6870*/  SHFL.BFLY P0, R4, R7, R0, R3 ;  /* 0x0c00000007047389 */ /* 0x0000640000000003 */
[----:B01----:R-:W-:Y:S01]  /*6880*/  ENDCOLLECTIVE ;  /* 0x000000000000791b */ /* 0x003fe20003800000 */
.L_x_1020:
[----:B------:R-:W-:Y:S05]  /*6890*/  BSYNC B0 ;  /* 0x0000000000007941 */ /* 0x000fea0003800000 */
.L_x_1019:
        /* <DEDUP_REMOVED lines=9> */
.L_x_1021:
        /* <DEDUP_REMOVED lines=13> */
.L_x_1022:
[----:B------:R-:W-:Y:S02]  /*6a00*/  IMAD.MOV.U32 R7, RZ, RZ, R11 ;  /* 0x000000ffff077224 */ /* 0x000fe400078e000b */
[----:B------:R-:W-:-:S07]  /*6a10*/  IMAD.MOV.U32 R15, RZ, RZ, R4 ;  /* 0x000000ffff0f7224 */ /* 0x000fce00078e0004 */
[----:B------:R-:W-:Y:S05]  /*6a20*/  WARPSYNC.COLLECTIVE R2, `(.L_x_1023) ;  /* 0x0000000002087348 */ /* 0x000fea0003c00000 */
[----:B------:R0:W1:Y:S02]  /*6a30*/  SHFL.BFLY P0, R4, R7, R0, R3 ;  /* 0x0c00000007047389 */ /* 0x0000640000000003 */
[----:B01----:R-:W-:Y:S01]  /*6a40*/  ENDCOLLECTIVE ;  /* 0x000000000000791b */ /* 0x003fe20003800000 */
.L_x_1023:
        /* <DEDUP_REMOVED lines=15> */
.L_x_1024:
[----:B------:R-:W-:Y:S02]  /*6b40*/  IMAD.MOV.U32 R7, RZ, RZ, R15 ;  /* 0x000000ffff077224 */ /* 0x000fe400078e000f */
[----:B------:R-:W-:-:S07]  /*6b50*/  IMAD.MOV.U32 R11, RZ, RZ, R4 ;  /* 0x000000ffff0b7224 */ /* 0x000fce00078e0004 */
[----:B------:R-:W-:Y:S05]  /*6b60*/  WARPSYNC.COLLECTIVE R2, `(.L_x_1025) ;  /* 0x0000000002087348 */ /* 0x000fea0003c00000 */
[----:B------:R0:W1:Y:S02]  /*6b70*/  SHFL.BFLY P0, R4, R7, R0, R3 ;  /* 0x0c00000007047389 */ /* 0x0000640000000003 */
[----:B01----:R-:W-:Y:S01]  /*6b80*/  ENDCOLLECTIVE ;  /* 0x000000000000791b */ /* 0x003fe20003800000 */
.L_x_1025:
        /* <DEDUP_REMOVED lines=13> */
.L_x_1026:
[----:B------:R-:W-:Y:S02]  /*6c60*/  IMAD.MOV.U32 R7, RZ, RZ, R11 ;  /* 0x000000ffff077224 */ /* 0x000fe400078e000b */
[----:B------:R-:W-:-:S07]  /*6c70*/  IMAD.MOV.U32 R15, RZ, RZ, R4 ;  /* 0x000000ffff0f7224 */ /* 0x000fce00078e0004 */
[----:B------:R-:W-:Y:S05]  /*6c80*/  WARPSYNC.COLLECTIVE R2, `(.L_x_1027) ;  /* 0x0000000002087348 */ /* 0x000fea0003c00000 */
[----:B------:R0:W1:Y:S02]  /*6c90*/  SHFL.BFLY P0, R4, R7, R0, R3 ;  /* 0x0c00000007047389 */ /* 0x0000640000000003 */
[----:B01----:R-:W-:Y:S01]  /*6ca0*/  ENDCOLLECTIVE ;  /* 0x000000000000791b */ /* 0x003fe20003800000 */
.L_x_1027:
        /* <DEDUP_REMOVED lines=16> */
.L_x_1028:
[----:B------:R-:W-:Y:S02]  /*6db0*/  IMAD.MOV.U32 R7, RZ, RZ, R11 ;  /* 0x000000ffff077224 */ /* 0x000fe400078e000b */
[----:B------:R-:W-:-:S07]  /*6dc0*/  IMAD.MOV.U32 R15, RZ, RZ, R4 ;  /* 0x000000ffff0f7224 */ /* 0x000fce00078e0004 */
[----:B------:R-:W-:Y:S05]  /*6dd0*/  WARPSYNC.COLLECTIVE R2, `(.L_x_1029) ;  /* 0x0000000002087348 */ /* 0x000fea0003c00000 */
[----:B------:R0:W1:Y:S02]  /*6de0*/  SHFL.BFLY P0, R4, R7, R0, R3 ;  /* 0x0c00000007047389 */ /* 0x0000640000000003 */
[----:B01----:R-:W-:Y:S01]  /*6df0*/  ENDCOLLECTIVE ;  /* 0x000000000000791b */ /* 0x003fe20003800000 */
.L_x_1029:
        /* <DEDUP_REMOVED lines=14> */
.L_x_1030:
[----:B------:R-:W-:Y:S02]  /*6ee0*/  IMAD.MOV.U32 R7, RZ, RZ, R11 ;  /* 0x000000ffff077224 */ /* 0x000fe400078e000b */
[----:B------:R-:W-:-:S07]  /*6ef0*/  IMAD.MOV.U32 R15, RZ, RZ, R4 ;  /* 0x000000ffff0f7224 */ /* 0x000fce00078e0004 */
[----:B------:R-:W-:Y:S05]  /*6f00*/  WARPSYNC.COLLECTIVE R2, `(.L_x_1031) ;  /* 0x0000000002087348 */ /* 0x000fea0003c00000 */
[----:B------:R0:W1:Y:S02]  /*6f10*/  SHFL.BFLY P0, R4, R7, R0, R3 ;  /* 0x0c00000007047389 */ /* 0x0000640000000003 */
[----:B01----:R-:W-:Y:S01]  /*6f20*/  ENDCOLLECTIVE ;  /* 0x000000000000791b */ /* 0x003fe20003800000 */
.L_x_1031:
        /* <DEDUP_REMOVED lines=15> */
.L_x_1032:
[----:B------:R-:W-:Y:S02]  /*7020*/  IMAD.MOV.U32 R7, RZ, RZ, R11 ;  /* 0x000000ffff077224 */ /* 0x000fe400078e000b */
[----:B------:R-:W-:-:S07]  /*7030*/  IMAD.MOV.U32 R15, RZ, RZ, R4 ;  /* 0x000000ffff0f7224 */ /* 0x000fce00078e0004 */
[----:B------:R-:W-:Y:S05]  /*7040*/  WARPSYNC.COLLECTIVE R2, `(.L_x_1033) ;  /* 0x0000000002087348 */ /* 0x000fea0003c00000 */
[----:B------:R0:W1:Y:S02]  /*7050*/  SHFL.BFLY P0, R4, R7, R0, R3 ;  /* 0x0c00000007047389 */ /* 0x0000640000000003 */
[----:B01----:R-:W-:Y:S01]  /*7060*/  ENDCOLLECTIVE ;  /* 0x000000000000791b */ /* 0x003fe20003800000 */
.L_x_1033:
        /* <DEDUP_REMOVED lines=14> */
.L_x_1034:
[----:B------:R-:W-:Y:S02]  /*7150*/  IMAD.MOV.U32 R7, RZ, RZ, R11 ;  /* 0x000000ffff077224 */ /* 0x000fe400078e000b */
[----:B------:R-:W-:-:S07]  /*7160*/  IMAD.MOV.U32 R15, RZ, RZ, R4 ;  /* 0x000000ffff0f7224 */ /* 0x000fce00078e0004 */
[----:B------:R-:W-:Y:S05]  /*7170*/  WARPSYNC.COLLECTIVE R2, `(.L_x_1035) ;  /* 0x0000000002087348 */ /* 0x000fea0003c00000 */
[----:B------:R0:W1:Y:S02]  /*7180*/  SHFL.BFLY P0, R4, R7, R0, R3 ;  /* 0x0c00000007047389 */ /* 0x0000640000000003 */
[----:B01----:R-:W-:Y:S01]  /*7190*/  ENDCOLLECTIVE ;  /* 0x000000000000791b */ /* 0x003fe20003800000 */
.L_x_1035:
        /* <DEDUP_REMOVED lines=14> */
.L_x_1036:
[----:B------:R-:W-:Y:S02]  /*7280*/  IMAD.MOV.U32 R7, RZ, RZ, R11 ;  /* 0x000000ffff077224 */ /* 0x000fe400078e000b */
[----:B------:R-:W-:-:S07]  /*7290*/  IMAD.MOV.U32 R15, RZ, RZ, R4 ;  /* 0x000000ffff0f7224 */ /* 0x000fce00078e0004 */
[----:B------:R-:W-:Y:S05]  /*72a0*/  WARPSYNC.COLLECTIVE R2, `(.L_x_1037) ;  /* 0x0000000002087348 */ /* 0x000fea0003c00000 */
[----:B------:R0:W1:Y:S02]  /*72b0*/  SHFL.BFLY P0, R4, R7, R0, R3 ;  /* 0x0c00000007047389 */ /* 0x0000640000000003 */
[----:B01----:R-:W-:Y:S01]  /*72c0*/  ENDCOLLECTIVE ;  /* 0x000000000000791b */ /* 0x003fe20003800000 */
.L_x_1037:
        /* <DEDUP_REMOVED lines=14> */
.L_x_1038:
[----:B------:R-:W-:Y:S02]  /*73b0*/  IMAD.MOV.U32 R7, RZ, RZ, R11 ;  /* 0x000000ffff077224 */ /* 0x000fe400078e000b */
[----:B------:R-:W-:-:S07]  /*73c0*/  IMAD.MOV.U32 R15, RZ, RZ, R4 ;  /* 0x000000ffff0f7224 */ /* 0x000fce00078e0004 */
[----:B------:R-:W-:Y:S05]  /*73d0*/  WARPSYNC.COLLECTIVE R2, `(.L_x_1039) ;  /* 0x0000000002087348 */ /* 0x000fea0003c00000 */
[----:B------:R0:W1:Y:S02]  /*73e0*/  SHFL.BFLY P0, R4, R7, R0, R3 ;  /* 0x0c00000007047389 */ /* 0x0000640000000003 */
[----:B01----:R-:W-:Y:S01]  /*73f0*/  ENDCOLLECTIVE ;  /* 0x000000000000791b */ /* 0x003fe20003800000 */
.L_x_1039:
        /* <DEDUP_REMOVED lines=14> */
.L_x_1040:
[----:B------:R-:W-:Y:S02]  /*74e0*/  IMAD.MOV.U32 R7, RZ, RZ, R11 ;  /* 0x000000ffff077224 */ /* 0x000fe400078e000b */
[----:B------:R-:W-:-:S07]  /*74f0*/  IMAD.MOV.U32 R15, RZ, RZ, R4 ;  /* 0x000000ffff0f7224 */ /* 0x000fce00078e0004 */
[----:B------:R-:W-:Y:S05]  /*7500*/  WARPSYNC.COLLECTIVE R2, `(.L_x_1041) ;  /* 0x0000000002087348 */ /* 0x000fea0003c00000 */
[----:B------:R0:W1:Y:S02]  /*7510*/  SHFL.BFLY P0, R4, R7, R0, R3 ;  /* 0x0c00000007047389 */ /* 0x0000640000000003 */
[----:B01----:R-:W-:Y:S01]  /*7520*/  ENDCOLLECTIVE ;  /* 0x000000000000791b */ /* 0x003fe20003800000 */
.L_x_1041:
        /* <DEDUP_REMOVED lines=14> */
.L_x_1042:
[----:B------:R-:W-:Y:S02]  /*7610*/  IMAD.MOV.U32 R7, RZ, RZ, R11 ;  /* 0x000000ffff077224 */ /* 0x000fe400078e000b */
[----:B------:R-:W-:-:S07]  /*7620*/  IMAD.MOV.U32 R15, RZ, RZ, R4 ;  /* 0x000000ffff0f7224 */ /* 0x000fce00078e0004 */
[----:B------:R-:W-:Y:S05]  /*7630*/  WARPSYNC.COLLECTIVE R2, `(.L_x_1043) ;  /* 0x0000000002087348 */ /* 0x000fea0003c00000 */
[----:B------:R0:W1:Y:S02]  /*7640*/  SHFL.BFLY P0, R4, R7, R0, R3 ;  /* 0x0c00000007047389 */ /* 0x0000640000000003 */
[----:B01----:R-:W-:Y:S01]  /*7650*/  ENDCOLLECTIVE ;  /* 0x000000000000791b */ /* 0x003fe20003800000 */
.L_x_1043:
        /* <DEDUP_REMOVED lines=14> */
.L_x_1044:
[----:B------:R-:W-:Y:S02]  /*7740*/  IMAD.MOV.U32 R7, RZ, RZ, R11 ;  /* 0x000000ffff077224 */ /* 0x000fe400078e000b */
[----:B------:R-:W-:-:S07]  /*7750*/  IMAD.MOV.U32 R15, RZ, RZ, R4 ;  /* 0x000000ffff0f7224 */ /* 0x000fce00078e0004 */
[----:B------:R-:W-:Y:S05]  /*7760*/  WARPSYNC.COLLECTIVE R2, `(.L_x_1045) ;  /* 0x0000000002087348 */ /* 0x000fea0003c00000 */
[----:B------:R0:W1:Y:S02]  /*7770*/  SHFL.BFLY P0, R4, R7, R0, R3 ;  /* 0x0c00000007047389 */ /* 0x0000640000000003 */
[----:B01----:R-:W-:Y:S01]  /*7780*/  ENDCOLLECTIVE ;  /* 0x000000000000791b */ /* 0x003fe20003800000 */
.L_x_1045:
        /* <DEDUP_REMOVED lines=14> */
.L_x_1046:
[----:B------:R-:W-:Y:S02]  /*7870*/  IMAD.MOV.U32 R7, RZ, RZ, R11 ;  /* 0x000000ffff077224 */ /* 0x000fe400078e000b */
[----:B------:R-:W-:-:S07]  /*7880*/  IMAD.MOV.U32 R15, RZ, RZ, R4 ;  /* 0x000000ffff0f7224 */ /* 0x000fce00078e0004 */
[----:B------:R-:W-:Y:S05]  /*7890*/  WARPSYNC.COLLECTIVE R2, `(.L_x_1047) ;  /* 0x0000000002087348 */ /* 0x000fea0003c00000 */
[----:B------:R0:W1:Y:S02]  /*78a0*/  SHFL.BFLY P0, R4, R7, R0, R3 ;  /* 0x0c00000007047389 */ /* 0x0000640000000003 */
[----:B01----:R-:W-:Y:S01]  /*78b0*/  ENDCOLLECTIVE ;  /* 0x000000000000791b */ /* 0x003fe20003800000 */
.L_x_1047:
        /* <DEDUP_REMOVED lines=14> */
.L_x_1048:
[----:B------:R-:W-:Y:S02]  /*79a0*/  IMAD.MOV.U32 R7, RZ, RZ, R11 ;  /* 0x000000ffff077224 */ /* 0x000fe400078e000b */
[----:B------:R-:W-:-:S07]  /*79b0*/  IMAD.MOV.U32 R15, RZ, RZ, R4 ;  /* 0x000000ffff0f7224 */ /* 0x000fce00078e0004 */
[----:B------:R-:W-:Y:S05]  /*79c0*/  WARPSYNC.COLLECTIVE R2, `(.L_x_1049) ;  /* 0x0000000002087348 */ /* 0x000fea0003c00000 */
[----:B------:R0:W1:Y:S02]  /*79d0*/  SHFL.BFLY P0, R4, R7, R0, R3 ;  /* 0x0c00000007047389 */ /* 0x0000640000000003 */
[----:B01----:R-:W-:Y:S01]  /*79e0*/  ENDCOLLECTIVE ;  /* 0x000000000000791b */ /* 0x003fe20003800000 */
.L_x_1049:
        /* <DEDUP_REMOVED lines=22> */
.L_x_1050:
[----:B------:R-:W-:Y:S02]  /*7b50*/  IMAD.MOV.U32 R7, RZ, RZ, R11 ;  /* 0x000000ffff077224 */ /* 0x000fe400078e000b */
[----:B------:R-:W-:-:S07]  /*7b60*/  IMAD.MOV.U32 R8, RZ, RZ, R4 ;  /* 0x000000ffff087224 */ /* 0x000fce00078e0004 */
[----:B------:R-:W-:Y:S05]  /*7b70*/  WARPSYNC.COLLECTIVE R2, `(.L_x_1051) ;  /* 0x0000000002087348 */ /* 0x000fea0003c00000 */
[----:B------:R0:W1:Y:S02]  /*7b80*/  SHFL.BFLY P0, R4, R7, R0, R3 ;  /* 0x0c00000007047389 */ /* 0x0000640000000003 */
[----:B01----:R-:W-:Y:S01]  /*7b90*/  ENDCOLLECTIVE ;  /* 0x000000000000791b */ /* 0x003fe20003800000 */
.L_x_1051:
        /* <DEDUP_REMOVED lines=15> */
.L_x_1052:
[----:B------:R-:W-:Y:S02]  /*7c90*/  IMAD.MOV.U32 R7, RZ, RZ, R11 ;  /* 0x000000ffff077224 */ /* 0x000fe400078e000b */
[----:B------:R-:W-:-:S07]  /*7ca0*/  IMAD.MOV.U32 R8, RZ, RZ, R4 ;  /* 0x000000ffff087224 */ /* 0x000fce00078e0004 */
[----:B------:R-:W-:Y:S05]  /*7cb0*/  WARPSYNC.COLLECTIVE R2, `(.L_x_1053) ;  /* 0x0000000002087348 */ /* 0x000fea0003c00000 */
[----:B------:R0:W1:Y:S02]  /*7cc0*/  SHFL.BFLY P0, R4, R7, R0, R3 ;  /* 0x0c00000007047389 */ /* 0x0000640000000003 */
[----:B01----:R-:W-:Y:S01]  /*7cd0*/  ENDCOLLECTIVE ;  /* 0x000000000000791b */ /* 0x003fe20003800000 */
.L_x_1053:
        /* <DEDUP_REMOVED lines=15> */
.L_x_1054:
[----:B------:R-:W-:Y:S02]  /*7dd0*/  IMAD.MOV.U32 R7, RZ, RZ, R11 ;  /* 0x000000ffff077224 */ /* 0x000fe400078e000b */
[----:B------:R-:W-:-:S07]  /*7de0*/  IMAD.MOV.U32 R8, RZ, RZ, R4 ;  /* 0x000000ffff087224 */ /* 0x000fce00078e0004 */
[----:B------:R-:W-:Y:S05]  /*7df0*/  WARPSYNC.COLLECTIVE R2, `(.L_x_1055) ;  /* 0x0000000002087348 */ /* 0x000fea0003c00000 */
[----:B------:R0:W1:Y:S02]  /*7e00*/  SHFL.BFLY P0, R4, R7, R0, R3 ;  /* 0x0c00000007047389 */ /* 0x0000640000000003 */
[----:B01----:R-:W-:Y:S01]  /*7e10*/  ENDCOLLECTIVE ;  /* 0x000000000000791b */ /* 0x003fe20003800000 */
.L_x_1055:
        /* <DEDUP_REMOVED lines=15> */
.L_x_1056:
[----:B------:R-:W-:Y:S02]  /*7f10*/  IMAD.MOV.U32 R7, RZ, RZ, R11 ;  /* 0x000000ffff077224 */ /* 0x000fe400078e000b */
[----:B------:R-:W-:-:S07]  /*7f20*/  IMAD.MOV.U32 R8, RZ, RZ, R4 ;  /* 0x000000ffff087224 */ /* 0x000fce00078e0004 */
[----:B------:R-:W-:Y:S05]  /*7f30*/  WARPSYNC.COLLECTIVE R2, `(.L_x_1057) ;  /* 0x0000000002087348 */ /* 0x000fea0003c00000 */
[----:B------:R0:W1:Y:S02]  /*7f40*/  SHFL.BFLY P0, R4, R7, R0, R3 ;  /* 0x0c00000007047389 */ /* 0x0000640000000003 */
[----:B01----:R-:W-:Y:S01]  /*7f50*/  ENDCOLLECTIVE ;  /* 0x000000000000791b */ /* 0x003fe20003800000 */
.L_x_1057:
        /* <DEDUP_REMOVED lines=15> */
.L_x_1058:
[----:B------:R-:W-:Y:S02]  /*8050*/  IMAD.MOV.U32 R7, RZ, RZ, R11 ;  /* 0x000000ffff077224 */ /* 0x000fe400078e000b */
[----:B------:R-:W-:-:S07]  /*8060*/  IMAD.MOV.U32 R8, RZ, RZ, R4 ;  /* 0x000000ffff087224 */ /* 0x000fce00078e0004 */
[----:B------:R-:W-:Y:S05]  /*8070*/  WARPSYNC.COLLECTIVE R2, `(.L_x_1059) ;  /* 0x0000000002087348 */ /* 0x000fea0003c00000 */
[----:B------:R0:W1:Y:S02]  /*8080*/  SHFL.BFLY P0, R4, R7, R0, R3 ;  /* 0x0c00000007047389 */ /* 0x0000640000000003 */
[----:B01----:R-:W-:Y:S01]  /*8090*/  ENDCOLLECTIVE ;  /* 0x000000000000791b */ /* 0x003fe20003800000 */
.L_x_1059:
[----:B------:R-:W-:Y:S02]  /*80a0*/  PRMT R6, R8, 0x7610, R6 ;  /* 0x0000761008067816 */ /* 0x000fe40000000006 */
[----:B------:R-:W-:Y:S01]  /*80b0*/  PLOP3.LUT P0, PT, PT, PT, PT, 0x80, 0x0 ;  /* 0x000000000000781c */ /* 0x000fe20003f0f070 */
[----:B------:R-:W-:-:S12]  /*80c0*/  BRA `(.L_x_1060) ;  /* 0xffffffdc00287947 */ /* 0x000fd8000383ffff */
.L_x_1004:
        /* <DEDUP_REMOVED lines=8> */
.L_x_1062:
[----:B------:R-:W-:Y:S05]  /*8150*/  BSYNC B0 ;  /* 0x0000000000007941 */ /* 0x000fea0003800000 */
.L_x_1061:
[----:B------:R-:W-:Y:S05]  /*8160*/  BRA `(.L_x_1063) ;  /* 0xffffffdc00247947 */ /* 0x000fea000383ffff */
.L_x_1005:
        /* <DEDUP_REMOVED lines=8> */
.L_x_1065:
[----:B------:R-:W-:Y:S05]  /*81f0*/  BSYNC B0 ;  /* 0x0000000000007941 */ /* 0x000fea0003800000 */
.L_x_1064:
[----:B------:R-:W-:Y:S05]  /*8200*/  BRA `(.L_x_1002) ;  /* 0xffffffdc00047947 */ /* 0x000fea000383ffff */
.L_x_1007:
        /* <DEDUP_REMOVED lines=8> */
.L_x_1067:
[----:B------:R-:W-:Y:S05]  /*8290*/  BSYNC B0 ;  /* 0x0000000000007941 */ /* 0x000fea0003800000 */
.L_x_1066:
[----:B------:R-:W-:Y:S01]  /*82a0*/  FADD.FTZ R7, R4, R8 ;  /* 0x0000000804077221 */ /* 0x000fe20000010000 */
[----:B------:R-:W-:Y:S02]  /*82b0*/  IMAD.MOV.U32 R0, RZ, RZ, 0x8 ;  /* 0x00000008ff007424 */ /* 0x000fe400078e00ff */
[----:B------:R-:W-:Y:S02]  /*82c0*/  IMAD.MOV.U32 R3, RZ, RZ, 0x1f ;  /* 0x0000001fff037424 */ /* 0x000fe400078e00ff */
[----:B------:R-:W-:-:S07]  /*82d0*/  IMAD.MOV.U32 R2, RZ, RZ, -0x1 ;  /* 0xffffffffff027424 */ /* 0x000fce00078e00ff */
[----:B------:R-:W-:Y:S05]  /*82e0*/  WARPSYNC.COLLECTIVE R2, `(.L_x_1068) ;  /* 0x0000000002087348 */ /* 0x000fea0003c00000 */
[----:B------:R0:W1:Y:S02]  /*82f0*/  SHFL.BFLY P0, R4, R7, R0, R3 ;  /* 0x0c00000007047389 */ /* 0x0000640000000003 */
[----:B01----:R-:W-:Y:S01]  /*8300*/  ENDCOLLECTIVE ;  /* 0x000000000000791b */ /* 0x003fe20003800000 */
.L_x_1068:
[----:B------:R-:W-:Y:S02]  /*8310*/  IMAD.MOV.U32 R0, RZ, RZ, 0x4 ;  /* 0x00000004ff007424 */ /* 0x000fe400078e00ff */
[----:B------:R-:W-:-:S04]  /*8320*/  FADD.FTZ R6, R7, R4 ;  /* 0x0000000407067221 */ /* 0x000fc80000010000 */
[----:B------:R-:W-:-:S07]  /*8330*/  IMAD.MOV.U32 R7, RZ, RZ, R6 ;  /* 0x000000ffff077224 */ /* 0x000fce00078e0006 */
[----:B------:R-:W-:Y:S05]  /*8340*/  WARPSYNC.COLLECTIVE R2, `(.L_x_1069) ;  /* 0x0000000002087348 */ /* 0x000fea0003c00000 */
[----:B------:R0:W1:Y:S02]  /*8350*/  SHFL.BFLY P0, R4, R7, R0, R3 ;  /* 0x0c00000007047389 */ /* 0x0000640000000003 */
[----:B01----:R-:W-:Y:S01]  /*8360*/  ENDCOLLECTIVE ;  /* 0x000000000000791b */ /* 0x003fe20003800000 */
.L_x_1069:
[----:B------:R-:W-:Y:S02]  /*8370*/  IMAD.MOV.U32 R0, RZ, RZ, 0x2 ;  /* 0x00000002ff007424 */ /* 0x000fe400078e00ff */
[----:B------:R-:W-:-:S04]  /*8380*/  FADD.FTZ R10, R6, R4 ;  /* 0x00000004060a7221 */ /* 0x000fc80000010000 */
[----:B------:R-:W-:-:S07]  /*8390*/  IMAD.MOV.U32 R7, RZ, RZ, R10 ;  /* 0x000000ffff077224 */ /* 0x000fce00078e000a */
[----:B------:R-:W-:Y:S05]  /*83a0*/  WARPSYNC.COLLECTIVE R2, `(.L_x_1070) ;  /* 0x0000000002087348 */ /* 0x000fea0003c00000 */
[----:B------:R0:W1:Y:S02]  /*83b0*/  SHFL.BFLY P0, R4, R7, R0, R3 ;  /* 0x0c00000007047389 */ /* 0x0000640000000003 */
[----:B01----:R-:W-:Y:S01]  /*83c0*/  ENDCOLLECTIVE ;  /* 0x000000000000791b */ /* 0x003fe20003800000 */
.L_x_1070:
[----:B------:R-:W-:Y:S02]  /*83d0*/  IMAD.MOV.U32 R0, RZ, RZ, 0x1 ;  /* 0x00000001ff007424 */ /* 0x000fe400078e00ff */
[----:B------:R-:W-:-:S04]  /*83e0*/  FADD.FTZ R11, R10, R4 ;  /* 0x000000040a0b7221 */ /* 0x000fc80000010000 */
[----:B------:R-:W-:-:S07]  /*83f0*/  IMAD.MOV.U32 R7, RZ, RZ, R11 ;  /* 0x000000ffff077224 */ /* 0x000fce00078e000b */
[----:B------:R-:W-:Y:S05]  /*8400*/  WARPSYNC.COLLECTIVE R2, `(.L_x_1071) ;  /* 0x0000000002087348 */ /* 0x000fea0003c00000 */
[----:B------:R0:W1:Y:S02]  /*8410*/  SHFL.BFLY P0, R4, R7, R0, R3 ;  /* 0x0c00000007047389 */ /* 0x0000640000000003 */
[----:B01----:R-:W-:Y:S01]  /*8420*/  ENDCOLLECTIVE ;  /* 0x000000000000791b */ /* 0x003fe20003800000 */
.L_x_1071:
[----:B------:R-:W-:Y:S05]  /*8430*/  BRA `(.L_x_1072) ;  /* 0xffffffd800fc7947 */ /* 0x000fea000383ffff */
.L_x_1073:
        /* <DEDUP_REMOVED lines=12> */
.L_x_4966:


//--------------------- .text._ZN4vllm3moe44grouped_topk_fused_small_expert_count_kernelI6__halffiLNS0_11ScoringFuncE0ELi128ELb0ELi8EEEvPT_PfPT1_PKT0_llllllbd --------------------------
	.section	.text._ZN4vllm3moe44grouped_topk_fused_small_expert_count_kernelI6__halffiLNS0_11ScoringFuncE0ELi128ELb0ELi8EEEvPT_PfPT1_PKT0_llllllbd,"ax",@progbits
	.align	128
        .global         _ZN4vllm3moe44grouped_topk_fused_small_expert_count_kernelI6__halffiLNS0_11ScoringFuncE0ELi128ELb0ELi8EEEvPT_PfPT1_PKT0_llllllbd
        .type           _ZN4vllm3moe44grouped_topk_fused_small_expert_count_kernelI6__halffiLNS0_11ScoringFuncE0ELi128ELb0ELi8EEEvPT_PfPT1_PKT0_llllllbd,@function
        .size           _ZN4vllm3moe44grouped_topk_fused_small_expert_count_kernelI6__halffiLNS0_11ScoringFuncE0ELi128ELb0ELi8EEEvPT_PfPT1_PKT0_llllllbd,(.L_x_4871 - _ZN4vllm3moe44grouped_topk_fused_small_expert_count_kernelI6__halffiLNS0_11ScoringFuncE0ELi128ELb0ELi8EEEvPT_PfPT1_PKT0_llllllbd)
        .other          _ZN4vllm3moe44grouped_topk_fused_small_expert_count_kernelI6__halffiLNS0_11ScoringFuncE0ELi128ELb0ELi8EEEvPT_PfPT1_PKT0_llllllbd,@"STO_CUDA_ENTRY STV_DEFAULT"
_ZN4vllm3moe44grouped_topk_fused_small_expert_count_kernelI6__halffiLNS0_11ScoringFuncE0ELi128ELb0ELi8EEEvPT_PfPT1_PKT0_llllllbd:
.text._ZN4vllm3moe44grouped_topk_fused_small_expert_count_kernelI6__halffiLNS0_11ScoringFuncE0ELi128ELb0ELi8EEEvPT_PfPT1_PKT0_llllllbd:
        /* <DEDUP_REMOVED lines=33> */
[----:B--2---:R-:W-:-:S05]  /*0210*/  @!P0 HADD2.F32 R6, -RZ, R8.H0_H0 ;  /* 0x20000008ff068230 */ /* 0x004fca0000004100 */
        /* <DEDUP_REMOVED lines=102> */
.L_x_1077:
        /* <DEDUP_REMOVED lines=89> */
.L_x_1076:
        /* <DEDUP_REMOVED lines=38> */
.L_x_1075:
        /* <DEDUP_REMOVED lines=56> */
[----:B------:R-:W-:Y:S05]  /*13f0*/  CALL.REL.NOINC `($__internal_25_$__cuda_sm20_div_rn_f64_full) ;  /* 0x0000000000687944 */ /* 0x000fea0003c00000 */
.L_x_1080:
[----:B------:R-:W-:Y:S05]  /*1400*/  BSYNC B0 ;  /* 0x0000000000007941 */ /* 0x000fea0003800000 */
.L_x_1079:
[----:B------:R-:W-:Y:S01]  /*1410*/  UMOV UR4, 0xf0000000 ;  /* 0xf000000000047882 */ /* 0x000fe20000000000 */
[----:B------:R-:W-:Y:S01]  /*1420*/  UMOV UR5, 0x380fffff ;  /* 0x380fffff00057882 */ /* 0x000fe20000000000 */
[----:B------:R-:W0:Y:S01]  /*1430*/  F2F.F32.F64 R8, R2 ;  /* 0x0000000200087310 */ /* 0x000e220000301000 */
[----:B------:R-:W-:-:S14]  /*1440*/  DSETP.GEU.AND P1, PT, |R2|, UR4, PT ;  /* 0x0000000402007e2a */ /* 0x000fdc000bf2e200 */
[----:B0-----:R-:W-:-:S07]  /*1450*/  @!P1 FMUL R8, R8, 1.175494350822287508e-38 ;  /* 0x0080000008089820 */ /* 0x001fce0000400000 */
.L_x_1078:
        /* <DEDUP_REMOVED lines=17> */
.L_x_1081:
[----:B------:R-:W-:Y:S05]  /*1570*/  BSYNC B0 ;  /* 0x0000000000007941 */ /* 0x000fea0003800000 */
.L_x_1074:
[----:B------:R-:W-:Y:S01]  /*1580*/  PREEXIT ;  /* 0x000000000000782d */ /* 0x000fe20000000000 */
[----:B------:R-:W-:Y:S05]  /*1590*/  EXIT ;  /* 0x000000000000794d */ /* 0x000fea0003800000 */
        .weak           $__internal_25_$__cuda_sm20_div_rn_f64_full
        .type           $__internal_25_$__cuda_sm20_div_rn_f64_full,@function
        .size           $__internal_25_$__cuda_sm20_div_rn_f64_full,(.L_x_4871 - $__internal_25_$__cuda_sm20_div_rn_f64_full)
$__internal_25_$__cuda_sm20_div_rn_f64_full:
        /* <DEDUP_REMOVED lines=67> */
.L_x_1083:
        /* <DEDUP_REMOVED lines=16> */
.L_x_1086:
[----:B------:R-:W-:Y:S01]  /*1ad0*/  LOP3.LUT R15, R7, 0x80000, RZ, 0xfc, !PT ;  /* 0x00080000070f7812 */ /* 0x000fe200078efcff */
[----:B------:R-:W-:Y:S01]  /*1ae0*/  IMAD.MOV.U32 R14, RZ, RZ, R6 ;  /* 0x000000ffff0e7224 */ /* 0x000fe200078e0006 */
[----:B------:R-:W-:Y:S06]  /*1af0*/  BRA `(.L_x_1084) ;  /* 0x0000000000087947 */ /* 0x000fec0003800000 */
.L_x_1085:
[----:B------:R-:W-:Y:S01]  /*1b00*/  LOP3.LUT R15, R9, 0x80000, RZ, 0xfc, !PT ;  /* 0x00080000090f7812 */ /* 0x000fe200078efcff */
[----:B------:R-:W-:-:S07]  /*1b10*/  IMAD.MOV.U32 R14, RZ, RZ, R8 ;  /* 0x000000ffff0e7224 */ /* 0x000fce00078e0008 */
.L_x_1084:
[----:B------:R-:W-:Y:S05]  /*1b20*/  BSYNC B1 ;  /* 0x0000000000017941 */ /* 0x000fea0003800000 */
.L_x_1082:
[----:B------:R-:W-:Y:S02]  /*1b30*/  IMAD.MOV.U32 R13, RZ, RZ, 0x0 ;  /* 0x00000000ff0d7424 */ /* 0x000fe400078e00ff */
[----:B------:R-:W-:Y:S02]  /*1b40*/  IMAD.MOV.U32 R2, RZ, RZ, R14 ;  /* 0x000000ffff027224 */ /* 0x000fe400078e000e */
[----:B------:R-:W-:Y:S01]  /*1b50*/  IMAD.MOV.U32 R3, RZ, RZ, R15 ;  /* 0x000000ffff037224 */ /* 0x000fe200078e000f */
[----:B------:R-:W-:Y:S06]  /*1b60*/  RET.REL.NODEC R12 `(_ZN4vllm3moe44grouped_topk_fused_small_expert_count_kernelI6__halffiLNS0_11ScoringFuncE0ELi128ELb0ELi8EEEvPT_PfPT1_PKT0_llllllbd) ;  /* 0xffffffe40c247950 */ /* 0x000fec0003c3ffff */
.L_x_1087:
        /* <DEDUP_REMOVED lines=9> */
.L_x_4871:


//--------------------- .text._ZN4vllm3moe44grouped_topk_fused_small_expert_count_kernelI6__halffiLNS0_11ScoringFuncE0ELi384ELb0ELi8EEEvPT_PfPT1_PKT0_llllllbd --------------------------
	.section	.text._ZN4vllm3moe44grouped_topk_fused_small_expert_count_kernelI6__halffiLNS0_11ScoringFuncE0ELi384ELb0ELi8EEEvPT_PfPT1_PKT0_llllllbd,"ax",@progbits
	.align	128
        .global         _ZN4vllm3moe44grouped_topk_fused_small_expert_count_kernelI6__halffiLNS0_11ScoringFuncE0ELi384ELb0ELi8EEEvPT_PfPT1_PKT0_llllllbd
        .type           _ZN4vllm3moe44grouped_topk_fused_small_expert_count_kernelI6__halffiLNS0_11ScoringFuncE0ELi384ELb0ELi8EEEvPT_PfPT1_PKT0_llllllbd,@function
        .size           _ZN4vllm3moe44grouped_topk_fused_small_expert_count_kernelI6__halffiLNS0_11ScoringFuncE0ELi384ELb0ELi8EEEvPT_PfPT1_PKT0_llllllbd,(.L_x_4872 - _ZN4vllm3moe44grouped_topk_fused_small_expert_count_kernelI6__halffiLNS0_11ScoringFuncE0ELi384ELb0ELi8EEEvPT_PfPT1_PKT0_llllllbd)
        .other          _ZN4vllm3moe44grouped_topk_fused_small_expert_count_kernelI6__halffiLNS0_11ScoringFuncE0ELi384ELb0ELi8EEEvPT_PfPT1_PKT0_llllllbd,@"STO_CUDA_ENTRY STV_DEFAULT"
_ZN4vllm3moe44grouped_topk_fused_small_expert_count_kernelI6__halffiLNS0_11ScoringFuncE0ELi384ELb0ELi8EEEvPT_PfPT1_PKT0_llllllbd:
.text._ZN4vllm3moe44grouped_topk_fused_small_expert_count_kernelI6__halffiLNS0_11ScoringFuncE0ELi384ELb0ELi8EEEvPT_PfPT1_PKT0_llllllbd:
        /* <DEDUP_REMOVED lines=35> */
[----:B--2---:R-:W-:-:S05]  /*0230*/  @!P0 HADD2.F32 R0, -RZ, R8.H0_H0 ;  /* 0x20000008ff008230 */ /* 0x004fca0000004100 */
        /* <DEDUP_REMOVED lines=112> */
.L_x_1091:
        /* <DEDUP_REMOVED lines=98> */
.L_x_1090:
        /* <DEDUP_REMOVED lines=43> */
.L_x_1089:
        /* <DEDUP_REMOVED lines=18> */
.L_x_1092:
[----:B------:R-:W2:Y:S04]  /*1330*/  LDL R2, [R9] ;  /* 0x0000000009027983 */ /* 0x000ea80000100800 */
[----:B-1----:R-:W3:Y:S04]  /*1340*/  LDL R11, [R9+0x20] ;  /* 0x00002000090b7983 */ /* 0x002ee80000100800 */
[----:B--2---:R1:W-:Y:S04]  /*1350*/  STS [R7], R2 ;  /* 0x0000000207007388 */ /* 0x0043e80000000800 */
[----:B---3--:R1:W-:Y:S02]  /*1360*/  STS [R0], R11 ;  /* 0x0000000b00007388 */ /* 0x0083e40000000800 */
.L_x_1093:
[----:B------:R-:W-:Y:S05]  /*1370*/  BSYNC B0 ;  /* 0x0000000000007941 */ /* 0x000fea0003800000 */
.L_x_1088:
        /* <DEDUP_REMOVED lines=24> */
.L_x_1096:
[----:B------:R-:W-:Y:S05]  /*1500*/  BSYNC B0 ;  /* 0x0000000000007941 */ /* 0x000fea0003800000 */
.L_x_1095:
        /* <DEDUP_REMOVED lines=19> */
.L_x_1099:
        /* <DEDUP_REMOVED lines=166> */
.L_x_1098:
[----:B------:R-:W-:Y:S05]  /*20a0*/  @!P1 BRA `(.L_x_1097) ;  /* 0x0000000000cc9947 */ /* 0x000fea0003800000 */
[----:B------:R-:W-:Y:S02]  /*20b0*/  IMAD.MOV.U32 R13, RZ, RZ, R8 ;  /* 0x000000ffff0d7224 */ /* 0x000fe400078e0008 */
[C---:B------:R-:W-:Y:S02]  /*20c0*/  IMAD R10, R0.reuse, 0x4, R1 ;  /* 0x00000004000a7824 */ /* 0x040fe400078e0201 */
[----:B------:R-:W-:-:S07]  /*20d0*/  IMAD R8, R0, 0x4, R3 ;  /* 0x0000000400087824 */ /* 0x000fce00078e0203 */
.L_x_1100:
        /* <DEDUP_REMOVED lines=48> */
.L_x_1097:
        /* <DEDUP_REMOVED lines=58> */
[----:B0-----:R-:W-:Y:S05]  /*2780*/  CALL.REL.NOINC `($__internal_26_$__cuda_sm20_div_rn_f64_full) ;  /* 0x0000000000687944 */ /* 0x001fea0003c00000 */
.L_x_1103:
[----:B------:R-:W-:Y:S05]  /*2790*/  BSYNC B0 ;  /* 0x0000000000007941 */ /* 0x000fea0003800000 */
.L_x_1102:
[----:B------:R-:W-:Y:S01]  /*27a0*/  UMOV UR4, 0xf0000000 ;  /* 0xf000000000047882 */ /* 0x000fe20000000000 */
[----:B------:R-:W-:Y:S01]  /*27b0*/  UMOV UR5, 0x380fffff ;  /* 0x380fffff00057882 */ /* 0x000fe20000000000 */
[----:B------:R-:W1:Y:S01]  /*27c0*/  F2F.F32.F64 R8, R2 ;  /* 0x0000000200087310 */ /* 0x000e620000301000 */
[----:B------:R-:W-:-:S14]  /*27d0*/  DSETP.GEU.AND P1, PT, |R2|, UR4, PT ;  /* 0x0000000402007e2a */ /* 0x000fdc000bf2e200 */
[----:B-1----:R-:W-:-:S07]  /*27e0*/  @!P1 FMUL R8, R8, 1.175494350822287508e-38 ;  /* 0x0080000008089820 */ /* 0x002fce0000400000 */
.L_x_1101:
        /* <DEDUP_REMOVED lines=17> */
.L_x_1104:
[----:B------:R-:W-:Y:S05]  /*2900*/  BSYNC B0 ;  /* 0x0000000000007941 */ /* 0x000fea0003800000 */
.L_x_1094:
[----:B------:R-:W-:Y:S01]  /*2910*/  PREEXIT ;  /* 0x000000000000782d */ /* 0x000fe20000000000 */
[----:B------:R-:W-:Y:S05]  /*2920*/  EXIT ;  /* 0x000000000000794d */ /* 0x000fea0003800000 */
        .weak           $__internal_26_$__cuda_sm20_div_rn_f64_full
        .type           $__internal_26_$__cuda_sm20_div_rn_f64_full,@function
        .size           $__internal_26_$__cuda_sm20_div_rn_f64_full,(.L_x_4872 - $__internal_26_$__cuda_sm20_div_rn_f64_full)
$__internal_26_$__cuda_sm20_div_rn_f64_full:
        /* <DEDUP_REMOVED lines=67> */
.L_x_1106:
        /* <DEDUP_REMOVED lines=16> */
.L_x_1109:
[----:B------:R-:W-:Y:S01]  /*2e60*/  LOP3.LUT R15, R7, 0x80000, RZ, 0xfc, !PT ;  /* 0x00080000070f7812 */ /* 0x000fe200078efcff */
[----:B------:R-:W-:Y:S01]  /*2e70*/  IMAD.MOV.U32 R14, RZ, RZ, R6 ;  /* 0x000000ffff0e7224 */ /* 0x000fe200078e0006 */
[----:B------:R-:W-:Y:S06]  /*2e80*/  BRA `(.L_x_1107) ;  /* 0x0000000000087947 */ /* 0x000fec0003800000 */
.L_x_1108:
[----:B------:R-:W-:Y:S01]  /*2e90*/  LOP3.LUT R15, R9, 0x80000, RZ, 0xfc, !PT ;  /* 0x00080000090f7812 */ /* 0x000fe200078efcff */
[----:B------:R-:W-:-:S07]  /*2ea0*/  IMAD.MOV.U32 R14, RZ, RZ, R8 ;  /* 0x000000ffff0e7224 */ /* 0x000fce00078e0008 */
.L_x_1107:
[----:B------:R-:W-:Y:S05]  /*2eb0*/  BSYNC B1 ;  /* 0x0000000000017941 */ /* 0x000fea0003800000 */
.L_x_1105:
[----:B------:R-:W-:Y:S02]  /*2ec0*/  IMAD.MOV.U32 R13, RZ, RZ, 0x0 ;  /* 0x00000000ff0d7424 */ /* 0x000fe400078e00ff */
[----:B------:R-:W-:Y:S02]  /*2ed0*/  IMAD.MOV.U32 R2, RZ, RZ, R14 ;  /* 0x000000ffff027224 */ /* 0x000fe400078e000e */
[----:B------:R-:W-:Y:S01]  /*2ee0*/  IMAD.MOV.U32 R3, RZ, RZ, R15 ;  /* 0x000000ffff037224 */ /* 0x000fe200078e000f */
[----:B------:R-:W-:Y:S06]  /*2ef0*/  RET.REL.NODEC R12 `(_ZN4vllm3moe44grouped_topk_fused_small_expert_count_kernelI6__halffiLNS0_11ScoringFuncE0ELi384ELb0ELi8EEEvPT_PfPT1_PKT0_llllllbd) ;  /* 0xffffffd00c407950 */ /* 0x000fec0003c3ffff */
.L_x_1110:
        /* <DEDUP_REMOVED lines=16> */
.L_x_4872:


//--------------------- .text._ZN4vllm3moe44grouped_topk_fused_small_expert_count_kernelI6__halffiLNS0_11ScoringFuncE0ELi512ELb0ELi8EEEvPT_PfPT1_PKT0_llllllbd --------------------------
	.section	.text._ZN4vllm3moe44grouped_topk_fused_small_expert_count_kernelI6__halffiLNS0_11ScoringFuncE0ELi512ELb0ELi8EEEvPT_PfPT1_PKT0_llllllbd,"ax",@progbits
	.align	128
        .global         _ZN4vllm3moe44grouped_topk_fused_small_expert_count_kernelI6__halffiLNS0_11ScoringFuncE0ELi512ELb0ELi8EEEvPT_PfPT1_PKT0_llllllbd
        .type           _ZN4vllm3moe44grouped_topk_fused_small_expert_count_kernelI6__halffiLNS0_11ScoringFuncE0ELi512ELb0ELi8EEEvPT_PfPT1_PKT0_llllllbd,@function
        .size           _ZN4vllm3moe44grouped_topk_fused_small_expert_count_kernelI6__halffiLNS0_11ScoringFuncE0ELi512ELb0ELi8EEEvPT_PfPT1_PKT0_llllllbd,(.L_x_4873 - _ZN4vllm3moe44grouped_topk_fused_small_expert_count_kernelI6__halffiLNS0_11ScoringFuncE0ELi512ELb0ELi8EEEvPT_PfPT1_PKT0_llllllbd)
        .other          _ZN4vllm3moe44grouped_topk_fused_small_expert_count_kernelI6__halffiLNS0_11ScoringFuncE0ELi512ELb0ELi8EEEvPT_PfPT1_PKT0_llllllbd,@"STO_CUDA_ENTRY STV_DEFAULT"
_ZN4vllm3moe44grouped_topk_fused_small_expert_count_kernelI6__halffiLNS0_11ScoringFuncE0ELi512ELb0ELi8EEEvPT_PfPT1_PKT0_llllllbd:
.text._ZN4vllm3moe44grouped_topk_fused_small_expert_count_kernelI6__halffiLNS0_11ScoringFuncE0ELi512ELb0ELi8EEEvPT_PfPT1_PKT0_llllllbd:
        /* <DEDUP_REMOVED lines=148> */
.L_x_1114:
        /* <DEDUP_REMOVED lines=98> */
.L_x_1113:
        /* <DEDUP_REMOVED lines=43> */
.L_x_1112:
        /* <DEDUP_REMOVED lines=18> */
.L_x_1115:
[----:B------:R-:W2:Y:S04]  /*1330*/  LDL R2, [R9] ;  /* 0x0000000009027983 */ /* 0x000ea80000100800 */
[----:B-1----:R-:W3:Y:S04]  /*1340*/  LDL R11, [R9+0x20] ;  /* 0x00002000090b7983 */ /* 0x002ee80000100800 */
[----:B--2---:R1:W-:Y:S04]  /*1350*/  STS [R7], R2 ;  /* 0x0000000207007388 */ /* 0x0043e80000000800 */
[----:B---3--:R1:W-:Y:S02]  /*1360*/  STS [R0], R11 ;  /* 0x0000000b00007388 */ /* 0x0083e40000000800 */
.L_x_1116:
[----:B------:R-:W-:Y:S05]  /*1370*/  BSYNC B0 ;  /* 0x0000000000007941 */ /* 0x000fea0003800000 */
.L_x_1111:
        /* <DEDUP_REMOVED lines=36> */
.L_x_1120:
        /* <DEDUP_REMOVED lines=167> */
.L_x_1119:
[----:B------:R-:W-:Y:S05]  /*2030*/  @!P1 BRA `(.L_x_1118) ;  /* 0x0000000000cc9947 */ /* 0x000fea0003800000 */
[----:B------:R-:W-:Y:S02]  /*2040*/  IMAD.MOV.U32 R14, RZ, RZ, R10 ;  /* 0x000000ffff0e7224 */ /* 0x000fe400078e000a */
[C---:B------:R-:W-:Y:S02]  /*2050*/  IMAD R12, R0.reuse, 0x4, R1 ;  /* 0x00000004000c7824 */ /* 0x040fe400078e0201 */
[----:B------:R-:W-:-:S07]  /*2060*/  IMAD R10, R0, 0x4, R3 ;  /* 0x00000004000a7824 */ /* 0x000fce00078e0203 */
.L_x_1121:
        /* <DEDUP_REMOVED lines=48> */
.L_x_1118:
        /* <DEDUP_REMOVED lines=56> */
[----:B0---4-:R-:W-:Y:S05]  /*26f0*/  CALL.REL.NOINC `($__internal_27_$__cuda_sm20_div_rn_f64_full) ;  /* 0x0000000000687944 */ /* 0x011fea0003c00000 */
.L_x_1124:
[----:B------:R-:W-:Y:S05]  /*2700*/  BSYNC B0 ;  /* 0x0000000000007941 */ /* 0x000fea0003800000 */
.L_x_1123:
[----:B------:R-:W-:Y:S01]  /*2710*/  UMOV UR4, 0xf0000000 ;  /* 0xf000000000047882 */ /* 0x000fe20000000000 */
[----:B------:R-:W-:Y:S01]  /*2720*/  UMOV UR5, 0x380fffff ;  /* 0x380fffff00057882 */ /* 0x000fe20000000000 */
[----:B------:R-:W1:Y:S01]  /*2730*/  F2F.F32.F64 R8, R2 ;  /* 0x0000000200087310 */ /* 0x000e620000301000 */
[----:B------:R-:W-:-:S14]  /*2740*/  DSETP.GEU.AND P1, PT, |R2|, UR4, PT ;  /* 0x0000000402007e2a */ /* 0x000fdc000bf2e200 */
[----:B-1----:R-:W-:-:S07]  /*2750*/  @!P1 FMUL R8, R8, 1.175494350822287508e-38 ;  /* 0x0080000008089820 */ /* 0x002fce0000400000 */
.L_x_1122:
        /* <DEDUP_REMOVED lines=17> */
.L_x_1125:
[----:B------:R-:W-:Y:S05]  /*2870*/  BSYNC B0 ;  /* 0x0000000000007941 */ /* 0x000fea0003800000 */
.L_x_1117:
[----:B------:R-:W-:Y:S01]  /*2880*/  PREEXIT ;  /* 0x000000000000782d */ /* 0x000fe20000000000 */
[----:B------:R-:W-:Y:S05]  /*2890*/  EXIT ;  /* 0x000000000000794d */ /* 0x000fea0003800000 */
        .weak           $__internal_27_$__cuda_sm20_div_rn_f64_full
        .type           $__internal_27_$__cuda_sm20_div_rn_f64_full,@function
        .size           $__internal_27_$__cuda_sm20_div_rn_f64_full,(.L_x_4873 - $__internal_27_$__cuda_sm20_div_rn_f64_full)
$__internal_27_$__cuda_sm20_div_rn_f64_full:
        /* <DEDUP_REMOVED lines=67> */
.L_x_1127:
        /* <DEDUP_REMOVED lines=16> */
.L_x_1130:
[----:B------:R-:W-:Y:S01]  /*2dd0*/  LOP3.LUT R15, R7, 0x80000, RZ, 0xfc, !PT ;  /* 0x00080000070f7812 */ /* 0x000fe200078efcff */
[----:B------:R-:W-:Y:S01]  /*2de0*/  IMAD.MOV.U32 R14, RZ, RZ, R6 ;  /* 0x000000ffff0e7224 */ /* 0x000fe200078e0006 */
[----:B------:R-:W-:Y:S06]  /*2df0*/  BRA `(.L_x_1128) ;  /* 0x0000000000087947 */ /* 0x000fec0003800000 */
.L_x_1129:
[----:B------:R-:W-:Y:S01]  /*2e00*/  LOP3.LUT R15, R9, 0x80000, RZ, 0xfc, !PT ;  /* 0x00080000090f7812 */ /* 0x000fe200078efcff */
[----:B------:R-:W-:-:S07]  /*2e10*/  IMAD.MOV.U32 R14, RZ, RZ, R8 ;  /* 0x000000ffff0e7224 */ /* 0x000fce00078e0008 */
.L_x_1128:
[----:B------:R-:W-:Y:S05]  /*2e20*/  BSYNC B1 ;  /* 0x0000000000017941 */ /* 0x000fea0003800000 */
.L_x_1126:
[----:B------:R-:W-:Y:S02]  /*2e30*/  IMAD.MOV.U32 R13, RZ, RZ, 0x0 ;  /* 0x00000000ff0d7424 */ /* 0x000fe400078e00ff */
[----:B------:R-:W-:Y:S02]  /*2e40*/  IMAD.MOV.U32 R2, RZ, RZ, R14 ;  /* 0x000000ffff027224 */ /* 0x000fe400078e000e */
[----:B------:R-:W-:Y:S01]  /*2e50*/  IMAD.MOV.U32 R3, RZ, RZ, R15 ;  /* 0x000000ffff037224 */ /* 0x000fe200078e000f */
[----:B------:R-:W-:Y:S06]  /*2e60*/  RET.REL.NODEC R12 `(_ZN4vllm3moe44grouped_topk_fused_small_expert_count_kernelI6__halffiLNS0_11ScoringFuncE0ELi512ELb0ELi8EEEvPT_PfPT1_PKT0_llllllbd) ;  /* 0xffffffd00c647950 */ /* 0x000fec0003c3ffff */
.L_x_1131:
        /* <DEDUP_REMOVED lines=9> */
.L_x_4873:


//--------------------- .text._ZN4vllm3moe44grouped_topk_fused_small_expert_count_kernelI6__halffiLNS0_11ScoringFuncE0ELi512ELb0ELi22EEEvPT_PfPT1_PKT0_llllllbd --------------------------
	.section	.text._ZN4vllm3moe44grouped_topk_fused_small_expert_count_kernelI6__halffiLNS0_11ScoringFuncE0ELi512ELb0ELi22EEEvPT_PfPT1_PKT0_llllllbd,"ax",@progbits
	.align	128
        .global         _ZN4vllm3moe44grouped_topk_fused_small_expert_count_kernelI6__halffiLNS0_11ScoringFuncE0ELi512ELb0ELi22EEEvPT_PfPT1_PKT0_llllllbd
        .type           _ZN4vllm3moe44grouped_topk_fused_small_expert_count_kernelI6__halffiLNS0_11ScoringFuncE0ELi512ELb0ELi22EEEvPT_PfPT1_PKT0_llllllbd,@function
        .size           _ZN4vllm3moe44grouped_topk_fused_small_expert_count_kernelI6__halffiLNS0_11ScoringFuncE0ELi512ELb0ELi22EEEvPT_PfPT1_PKT0_llllllbd,(.L_x_4874 - _ZN4vllm3moe44grouped_topk_fused_small_expert_count_kernelI6__halffiLNS0_11ScoringFuncE0ELi512ELb0ELi22EEEvPT_PfPT1_PKT0_llllllbd)
        .other          _ZN4vllm3moe44grouped_topk_fused_small_expert_count_kernelI6__halffiLNS0_11ScoringFuncE0ELi512ELb0ELi22EEEvPT_PfPT1_PKT0_llllllbd,@"STO_CUDA_ENTRY STV_DEFAULT"
_ZN4vllm3moe44grouped_topk_fused_small_expert_count_kernelI6__halffiLNS0_11ScoringFuncE0ELi512ELb0ELi22EEEvPT_PfPT1_PKT0_llllllbd:
.text._ZN4vllm3moe44grouped_topk_fused_small_expert_count_kernelI6__halffiLNS0_11ScoringFuncE0ELi512ELb0ELi22EEEvPT_PfPT1_PKT0_llllllbd:
        /* <DEDUP_REMOVED lines=147> */
.L_x_1135:
        /* <DEDUP_REMOVED lines=98> */
.L_x_1134:
        /* <DEDUP_REMOVED lines=43> */
.L_x_1133:
        /* <DEDUP_REMOVED lines=18> */
.L_x_1136:
[C---:B------:R-:W-:Y:S02]  /*1320*/  IMAD R2, R4.reuse, 0x4, R1 ;  /* 0x0000000404027824 */ /* 0x040fe400078e0201 */
[----:B------:R-:W-:-:S04]  /*1330*/  IMAD R0, R4, 0x4, R3 ;  /* 0x0000000404007824 */ /* 0x000fc800078e0203 */
[----:B------:R-:W3:Y:S04]  /*1340*/  LDL R2, [R2] ;  /* 0x0000000002027983 */ /* 0x000ee80000100800 */
[----:B0-----:R-:W4:Y:S04]  /*1350*/  LDL R9, [R0] ;  /* 0x0000000000097983 */ /* 0x001f280000100800 */
[----:B---3--:R0:W-:Y:S04]  /*1360*/  STS [R7], R2 ;  /* 0x0000000207007388 */ /* 0x0081e80000000800 */
[----:B----4-:R0:W-:Y:S02]  /*1370*/  STS [R8], R9 ;  /* 0x0000000908007388 */ /* 0x0101e40000000800 */
.L_x_1137:
[----:B------:R-:W-:Y:S05]  /*1380*/  BSYNC B0 ;  /* 0x0000000000007941 */ /* 0x000fea0003800000 */
.L_x_1132:
        /* <DEDUP_REMOVED lines=78> */
.L_x_1141:
        /* <DEDUP_REMOVED lines=94> */
.L_x_1140:
        /* <DEDUP_REMOVED lines=43> */
.L_x_1139:
        /* <DEDUP_REMOVED lines=56> */
[----:B--2---:R-:W-:Y:S05]  /*2480*/  CALL.REL.NOINC `($__internal_28_$__cuda_sm20_div_rn_f64_full) ;  /* 0x0000000000687944 */ /* 0x004fea0003c00000 */
.L_x_1144:
[----:B------:R-:W-:Y:S05]  /*2490*/  BSYNC B0 ;  /* 0x0000000000007941 */ /* 0x000fea0003800000 */
.L_x_1143:
[----:B------:R-:W-:Y:S01]  /*24a0*/  UMOV UR4, 0xf0000000 ;  /* 0xf000000000047882 */ /* 0x000fe20000000000 */
[----:B------:R-:W-:Y:S01]  /*24b0*/  UMOV UR5, 0x380fffff ;  /* 0x380fffff00057882 */ /* 0x000fe20000000000 */
[----:B------:R-:W0:Y:S01]  /*24c0*/  F2F.F32.F64 R8, R2 ;  /* 0x0000000200087310 */ /* 0x000e220000301000 */
[----:B------:R-:W-:-:S14]  /*24d0*/  DSETP.GEU.AND P1, PT, |R2|, UR4, PT ;  /* 0x0000000402007e2a */ /* 0x000fdc000bf2e200 */
[----:B0-----:R-:W-:-:S07]  /*24e0*/  @!P1 FMUL R8, R8, 1.175494350822287508e-38 ;  /* 0x0080000008089820 */ /* 0x001fce0000400000 */
.L_x_1142:
        /* <DEDUP_REMOVED lines=17> */
.L_x_1145:
[----:B------:R-:W-:Y:S05]  /*2600*/  BSYNC B0 ;  /* 0x0000000000007941 */ /* 0x000fea0003800000 */
.L_x_1138:
[----:B------:R-:W-:Y:S01]  /*2610*/  PREEXIT ;  /* 0x000000000000782d */ /* 0x000fe20000000000 */
[----:B------:R-:W-:Y:S05]  /*2620*/  EXIT ;  /* 0x000000000000794d */ /* 0x000fea0003800000 */
        .weak           $__internal_28_$__cuda_sm20_div_rn_f64_full
        .type           $__internal_28_$__cuda_sm20_div_rn_f64_full,@function
        .size           $__internal_28_$__cuda_sm20_div_rn_f64_full,(.L_x_4874 - $__internal_28_$__cuda_sm20_div_rn_f64_full)
$__internal_28_$__cuda_sm20_div_rn_f64_full:
        /* <DEDUP_REMOVED lines=67> */
.L_x_1147:
        /* <DEDUP_REMOVED lines=16> */
.L_x_1150:
[----:B------:R-:W-:Y:S01]  /*2b60*/  LOP3.LUT R15, R7, 0x80000, RZ, 0xfc, !PT ;  /* 0x00080000070f7812 */ /* 0x000fe200078efcff */
[----:B------:R-:W-:Y:S01]  /*2b70*/  IMAD.MOV.U32 R14, RZ, RZ, R6 ;  /* 0x000000ffff0e7224 */ /* 0x000fe200078e0006 */
[----:B------:R-:W-:Y:S06]  /*2b80*/  BRA `(.L_x_1148) ;  /* 0x0000000000087947 */ /* 0x000fec0003800000 */
.L_x_1149:
[----:B------:R-:W-:Y:S01]  /*2b90*/  LOP3.LUT R15, R9, 0x80000, RZ, 0xfc, !PT ;  /* 0x00080000090f7812 */ /* 0x000fe200078efcff */
[----:B------:R-:W-:-:S07]  /*2ba0*/  IMAD.MOV.U32 R14, RZ, RZ, R8 ;  /* 0x000000ffff0e7224 */ /* 0x000fce00078e0008 */
.L_x_1148:
[----:B------:R-:W-:Y:S05]  /*2bb0*/  BSYNC B1 ;  /* 0x0000000000017941 */ /* 0x000fea0003800000 */
.L_x_1146:
[----:B------:R-:W-:Y:S02]  /*2bc0*/  IMAD.MOV.U32 R13, RZ, RZ, 0x0 ;  /* 0x00000000ff0d7424 */ /* 0x000fe400078e00ff */
[----:B------:R-:W-:Y:S02]  /*2bd0*/  IMAD.MOV.U32 R2, RZ, RZ, R14 ;  /* 0x000000ffff027224 */ /* 0x000fe400078e000e */
[----:B------:R-:W-:Y:S01]  /*2be0*/  IMAD.MOV.U32 R3, RZ, RZ, R15 ;  /* 0x000000ffff037224 */ /* 0x000fe200078e000f */
[----:B------:R-:W-:Y:S06]  /*2bf0*/  RET.REL.NODEC R12 `(_ZN4vllm3moe44grouped_topk_fused_small_expert_count_kernelI6__halffiLNS0_11ScoringFuncE0ELi512ELb0ELi22EEEvPT_PfPT1_PKT0_llllllbd) ;  /* 0xffffffd40c007950 */ /* 0x000fec0003c3ffff */
.L_x_1151:
        /* <DEDUP_REMOVED lines=16> */
.L_x_4874:


//--------------------- .text._ZN4vllm3moe44grouped_topk_fused_small_expert_count_kernelI6__halffiLNS0_11ScoringFuncE0ELi256ELb1ELi8EEEvPT_PfPT1_PKT0_llllllbd --------------------------
	.section	.text._ZN4vllm3moe44grouped_topk_fused_small_expert_count_kernelI6__halffiLNS0_11ScoringFuncE0ELi256ELb1ELi8EEEvPT_PfPT1_PKT0_llllllbd,"ax",@progbits
	.align	128
        .global         _ZN4vllm3moe44grouped_topk_fused_small_expert_count_kernelI6__halffiLNS0_11ScoringFuncE0ELi256ELb1ELi8EEEvPT_PfPT1_PKT0_llllllbd
        .type           _ZN4vllm3moe44grouped_topk_fused_small_expert_count_kernelI6__halffiLNS0_11ScoringFuncE0ELi256ELb1ELi8EEEvPT_PfPT1_PKT0_llllllbd,@function
        .size           _ZN4vllm3moe44grouped_topk_fused_small_expert_count_kernelI6__halffiLNS0_11ScoringFuncE0ELi256ELb1ELi8EEEvPT_PfPT1_PKT0_llllllbd,(.L_x_4875 - _ZN4vllm3moe44grouped_topk_fused_small_expert_count_kernelI6__halffiLNS0_11ScoringFuncE0ELi256ELb1ELi8EEEvPT_PfPT1_PKT0_llllllbd)
        .other          _ZN4vllm3moe44grouped_topk_fused_small_expert_count_kernelI6__halffiLNS0_11ScoringFuncE0ELi256ELb1ELi8EEEvPT_PfPT1_PKT0_llllllbd,@"STO_CUDA_ENTRY STV_DEFAULT"
_ZN4vllm3moe44grouped_topk_fused_small_expert_count_kernelI6__halffiLNS0_11ScoringFuncE0ELi256ELb1ELi8EEEvPT_PfPT1_PKT0_llllllbd:
.text._ZN4vllm3moe44grouped_topk_fused_small_expert_count_kernelI6__halffiLNS0_11ScoringFuncE0ELi256ELb1ELi8EEEvPT_PfPT1_PKT0_llllllbd:
        /* <DEDUP_REMOVED lines=35> */
[----:B--2---:R-:W-:-:S05]  /*0230*/  @!P0 HADD2.F32 R3, -RZ, R14.H0_H0 ;  /* 0x2000000eff038230 */ /* 0x004fca0000004100 */
        /* <DEDUP_REMOVED lines=97> */
.L_x_1153:
[----:B------:R-:W-:Y:S05]  /*0850*/  BSYNC B0 ;  /* 0x0000000000007941 */ /* 0x000fea0003800000 */
.L_x_1152:
        /* <DEDUP_REMOVED lines=257> */
.L_x_1157:
        /* <DEDUP_REMOVED lines=89> */
.L_x_1156:
        /* <DEDUP_REMOVED lines=38> */
.L_x_1155:
        /* <DEDUP_REMOVED lines=58> */
[----:B------:R-:W-:Y:S05]  /*2400*/  CALL.REL.NOINC `($__internal_29_$__cuda_sm20_div_rn_f64_full) ;  /* 0x0000000000687944 */ /* 0x000fea0003c00000 */
.L_x_1160:
[----:B------:R-:W-:Y:S05]  /*2410*/  BSYNC B0 ;  /* 0x0000000000007941 */ /* 0x000fea0003800000 */
.L_x_1159:
[----:B------:R-:W-:Y:S01]  /*2420*/  UMOV UR4, 0xf0000000 ;  /* 0xf000000000047882 */ /* 0x000fe20000000000 */
[----:B------:R-:W-:Y:S01]  /*2430*/  UMOV UR5, 0x380fffff ;  /* 0x380fffff00057882 */ /* 0x000fe20000000000 */
[----:B------:R-:W0:Y:S01]  /*2440*/  F2F.F32.F64 R8, R2 ;  /* 0x0000000200087310 */ /* 0x000e220000301000 */
[----:B------:R-:W-:-:S14]  /*2450*/  DSETP.GEU.AND P1, PT, |R2|, UR4, PT ;  /* 0x0000000402007e2a */ /* 0x000fdc000bf2e200 */
[----:B0-----:R-:W-:-:S07]  /*2460*/  @!P1 FMUL R8, R8, 1.175494350822287508e-38 ;  /* 0x0080000008089820 */ /* 0x001fce0000400000 */
.L_x_1158:
        /* <DEDUP_REMOVED lines=17> */
.L_x_1161:
[----:B------:R-:W-:Y:S05]  /*2580*/  BSYNC B0 ;  /* 0x0000000000007941 */ /* 0x000fea0003800000 */
.L_x_1154:
[----:B------:R-:W-:Y:S01]  /*2590*/  PREEXIT ;  /* 0x000000000000782d */ /* 0x000fe20000000000 */
[----:B------:R-:W-:Y:S05]  /*25a0*/  EXIT ;  /* 0x000000000000794d */ /* 0x000fea0003800000 */
        .weak           $__internal_29_$__cuda_sm20_div_rn_f64_full
        .type           $__internal_29_$__cuda_sm20_div_rn_f64_full,@function
        .size           $__internal_29_$__cuda_sm20_div_rn_f64_full,(.L_x_4875 - $__internal_29_$__cuda_sm20_div_rn_f64_full)
$__internal_29_$__cuda_sm20_div_rn_f64_full:
        /* <DEDUP_REMOVED lines=67> */
.L_x_1163:
        /* <DEDUP_REMOVED lines=16> */
.L_x_1166:
[----:B------:R-:W-:Y:S01]  /*2ae0*/  LOP3.LUT R15, R7, 0x80000, RZ, 0xfc, !PT ;  /* 0x00080000070f7812 */ /* 0x000fe200078efcff */
[----:B------:R-:W-:Y:S01]  /*2af0*/  IMAD.MOV.U32 R14, RZ, RZ, R6 ;  /* 0x000000ffff0e7224 */ /* 0x000fe200078e0006 */
[----:B------:R-:W-:Y:S06]  /*2b00*/  BRA `(.L_x_1164) ;  /* 0x0000000000087947 */ /* 0x000fec0003800000 */
.L_x_1165:
[----:B------:R-:W-:Y:S01]  /*2b10*/  LOP3.LUT R15, R9, 0x80000, RZ, 0xfc, !PT ;  /* 0x00080000090f7812 */ /* 0x000fe200078efcff */
[----:B------:R-:W-:-:S07]  /*2b20*/  IMAD.MOV.U32 R14, RZ, RZ, R8 ;  /* 0x000000ffff0e7224 */ /* 0x000fce00078e0008 */
.L_x_1164:
[----:B------:R-:W-:Y:S05]  /*2b30*/  BSYNC B1 ;  /* 0x0000000000017941 */ /* 0x000fea0003800000 */
.L_x_1162:
[----:B------:R-:W-:Y:S02]  /*2b40*/  IMAD.MOV.U32 R13, RZ, RZ, 0x0 ;  /* 0x00000000ff0d7424 */ /* 0x000fe400078e00ff */
[----:B------:R-:W-:Y:S02]  /*2b50*/  IMAD.MOV.U32 R2, RZ, RZ, R14 ;  /* 0x000000ffff027224 */ /* 0x000fe400078e000e */
[----:B------:R-:W-:Y:S01]  /*2b60*/  IMAD.MOV.U32 R3, RZ, RZ, R15 ;  /* 0x000000ffff037224 */ /* 0x000fe200078e000f */
[----:B------:R-:W-:Y:S06]  /*2b70*/  RET.REL.NODEC R12 `(_ZN4vllm3moe44grouped_topk_fused_small_expert_count_kernelI6__halffiLNS0_11ScoringFuncE0ELi256ELb1ELi8EEEvPT_PfPT1_PKT0_llllllbd) ;  /* 0xffffffd40c207950 */ /* 0x000fec0003c3ffff */
.L_x_1167:
        /* <DEDUP_REMOVED lines=16> */
.L_x_4875:


//--------------------- .text._ZN4vllm3moe25grouped_topk_fused_kernelIf13__nv_bfloat16iLNS0_11ScoringFuncE0EEEvPT_PfPT1_PKT0_lllllbd --------------------------
	.section	.text._ZN4vllm3moe25grouped_topk_fused_kernelIf13__nv_bfloat16iLNS0_11ScoringFuncE0EEEvPT_PfPT1_PKT0_lllllbd,"ax",@progbits
	.align	128
        .global         _ZN4vllm3moe25grouped_topk_fused_kernelIf13__nv_bfloat16iLNS0_11ScoringFuncE0EEEvPT_PfPT1_PKT0_lllllbd
        .type           _ZN4vllm3moe25grouped_topk_fused_kernelIf13__nv_bfloat16iLNS0_11ScoringFuncE0EEEvPT_PfPT1_PKT0_lllllbd,@function
        .size           _ZN4vllm3moe25grouped_topk_fused_kernelIf13__nv_bfloat16iLNS0_11ScoringFuncE0EEEvPT_PfPT1_PKT0_lllllbd,(.L_x_4972 - _ZN4vllm3moe25grouped_topk_fused_kernelIf13__nv_bfloat16iLNS0_11ScoringFuncE0EEEvPT_PfPT1_PKT0_lllllbd)
        .other          _ZN4vllm3moe25grouped_topk_fused_kernelIf13__nv_bfloat16iLNS0_11ScoringFuncE0EEEvPT_PfPT1_PKT0_lllllbd,@"STO_CUDA_ENTRY STV_DEFAULT"
_ZN4vllm3moe25grouped_topk_fused_kernelIf13__nv_bfloat16iLNS0_11ScoringFuncE0EEEvPT_PfPT1_PKT0_lllllbd:
.text._ZN4vllm3moe25grouped_topk_fused_kernelIf13__nv_bfloat16iLNS0_11ScoringFuncE0EEEvPT_PfPT1_PKT0_lllllbd:
        /* <DEDUP_REMOVED lines=21> */
[----:B------:R-:W-:Y:S01]  /*0150*/  UMOV UR4, 0x400 ;  /* 0x0000040000047882 */ /* 0x000fe20000000000 */
[----:B------:R-:W-:Y:S01]  /*0160*/  ULOP3.LUT UR9, UR6, 0xffffff80, URZ, 0xc0, !UPT ;  /* 0xffffff8006097892 */ /* 0x000fe2000f8ec03f */
[----:B------:R-:W-:Y:S01]  /*0170*/  BSSY B0, `(.L_x_1168) ;  /* 0x00000ec000007945 */ /* 0x000fe20003800000 */
[----:B------:R-:W-:Y:S01]  /*0180*/  USHF.R.U32.HI UR7, URZ, 0x1e, UR10 ;  /* 0x0000001e3f077899 */ /* 0x000fe2000801160a */
[----:B------:R-:W2:Y:S01]  /*0190*/  S2UR UR5, SR_CgaCtaId ;  /* 0x00000000000579c3 */ /* 0x000ea20000008800 */
[----:B------:R-:W-:Y:S01]  /*01a0*/  ULOP3.LUT UP0, URZ, UR10, 0xffffffe0, URZ, 0xc0, !UPT ;  /* 0xffffffe00a3f7892 */ /* 0x000fe2000f80c03f */
[----:B------:R-:W-:Y:S01]  /*01b0*/  IMAD.MOV.U32 R23, RZ, RZ, -0x800000 ;  /* 0xff800000ff177424 */ /* 0x000fe200078e00ff */
[----:B------:R-:W-:Y:S01]  /*01c0*/  ULOP3.LUT UR10, UR7, 0x3, URZ, 0xc0, !UPT ;  /* 0x00000003070a7892 */ /* 0x000fe2000f8ec03f */
[----:B------:R-:W-:-:S04]  /*01d0*/  IMAD.MOV.U32 R14, RZ, RZ, -0x800000 ;  /* 0xff800000ff0e7424 */ /* 0x000fc800078e00ff */
[----:B------:R-:W3:Y:S01]  /*01e0*/  S2UR UR8, SR_SWINHI ;  /* 0x00000000000879c3 */ /* 0x000ee20000002f00 */
[----:B-1----:R-:W1:Y:S01]  /*01f0*/  MUFU.RCP R0, R0 ;  /* 0x0000000000007308 */ /* 0x002e620000001000 */
[----:B--2---:R-:W-:Y:S02]  /*0200*/  ULEA UR4, UR5, UR4, 0x18 ;  /* 0x0000000405047291 */ /* 0x004fe4000f8ec03f */
[----:B------:R-:W-:Y:S01]  /*0210*/  UIADD3 UR5, UP1, UR9, 0xff, URZ ;  /* 0x000000ff09057890 */ /* 0x000fe2000ff3e03f */
[----:B-1----:R-:W-:-:S03]  /*0220*/  VIADD R2, R0, 0xffffffe ;  /* 0x0ffffffe00027836 */ /* 0x002fc60000000000 */
[----:B------:R-:W-:Y:S01]  /*0230*/  ULOP3.LUT UR5, UR5, 0xffffff00, URZ, 0xc0, !UPT ;  /* 0xffffff0005057892 */ /* 0x000fe2000f8ec03f */
[----:B------:R1:W2:Y:S01]  /*0240*/  F2I.FTZ.U32.TRUNC.NTZ R3, R2 ;  /* 0x0000000200037305 */ /* 0x0002a2000021f000 */
[----:B------:R-:W-:Y:S01]  /*0250*/  UMOV UR6, UR4 ;  /* 0x0000000400067c82 */ /* 0x000fe20008000000 */
[----:B---3--:R-:W-:Y:S01]  /*0260*/  UMOV UR7, UR8 ;  /* 0x0000000800077c82 */ /* 0x008fe20008000000 */
[----:B------:R-:W-:Y:S02]  /*0270*/  UIADD3.X UR8, URZ, UR10, URZ, UP1, !UPT ;  /* 0x0000000a3f087290 */ /* 0x000fe40008ffe43f */
[----:B------:R-:W-:Y:S02]  /*0280*/  USEL UR5, UR5, URZ, UP0 ;  /* 0x0000003f05057287 */ /* 0x000fe40008000000 */
[----:B------:R-:W-:Y:S02]  /*0290*/  ULOP3.LUT UR8, UR8, 0x7, URZ, 0xc0, !UPT ;  /* 0x0000000708087892 */ /* 0x000fe4000f8ec03f */
[----:B------:R-:W-:Y:S01]  /*02a0*/  UIADD3 UR5, UP1, UP2, UR6, UR5, UR9 ;  /* 0x0000000506057290 */ /* 0x000fe2000fa3e009 */
[----:B-1----:R-:W-:Y:S01]  /*02b0*/  IMAD.MOV.U32 R2, RZ, RZ, RZ ;  /* 0x000000ffff027224 */ /* 0x002fe200078e00ff */
[----:B------:R-:W-:-:S02]  /*02c0*/  USEL UR6, UR8, URZ, UP0 ;  /* 0x0000003f08067287 */ /* 0x000fc40008000000 */
[----:B------:R-:W-:Y:S02]  /*02d0*/  UIADD3 UR5, UP0, UR5, 0xf, URZ ;  /* 0x0000000f05057890 */ /* 0x000fe4000ff1e03f */
[----:B------:R-:W-:Y:S01]  /*02e0*/  UIADD3.X UR6, UR7, UR6, UR10, UP1, UP2 ;  /* 0x0000000607067290 */ /* 0x000fe20008fe440a */
[--C-:B--2---:R-:W-:Y:S01]  /*02f0*/  IMAD.MOV R8, RZ, RZ, -R3.reuse ;  /* 0x000000ffff087224 */ /* 0x104fe200078e0a03 */
[----:B------:R-:W-:Y:S02]  /*0300*/  ULOP3.LUT UR7, UR5, 0xfffffff0, URZ, 0xc0, !UPT ;  /* 0xfffffff005077892 */ /* 0x000fe4000f8ec03f */
[----:B------:R-:W-:Y:S01]  /*0310*/  UIADD3.X UR5, URZ, UR6, URZ, UP0, !UPT ;  /* 0x000000063f057290 */ /* 0x000fe200087fe43f */
[----:B------:R-:W-:Y:S01]  /*0320*/  IMAD R5, R8, R9, RZ ;  /* 0x0000000908057224 */ /* 0x000fe200078e02ff */
[----:B0-----:R-:W-:Y:S01]  /*0330*/  IABS R8, R6 ;  /* 0x0000000600087213 */ /* 0x001fe20000000000 */
[----:B------:R-:W-:Y:S02]  /*0340*/  ULDC.64 UR8, c[0x0][0x208] ;  /* 0x0000820000087ab9 */ /* 0x000fe40000000a00 */
[----:B------:R-:W-:Y:S01]  /*0350*/  IMAD.HI.U32 R3, R3, R5, R2 ;  /* 0x0000000503037227 */ /* 0x000fe200078e0002 */
[----:B------:R-:W-:-:S05]  /*0360*/  LOP3.LUT R2, R22, 0x1f, RZ, 0xc0, !PT ;  /* 0x0000001f16027812 */ /* 0x000fca00078ec0ff */
[----:B------:R-:W-:-:S04]  /*0370*/  IMAD.HI.U32 R5, R3, R8, RZ ;  /* 0x0000000803057227 */ /* 0x000fc800078e00ff */
[----:B------:R-:W-:Y:S02]  /*0380*/  IMAD.MOV R0, RZ, RZ, -R5 ;  /* 0x000000ffff007224 */ /* 0x000fe400078e0a05 */
[----:B------:R-:W-:Y:S02]  /*0390*/  IMAD R3, R6, UR12, RZ ;  /* 0x0000000c06037c24 */ /* 0x000fe4000f8e02ff */
[----:B------:R-:W-:Y:S02]  /*03a0*/  IMAD R0, R9, R0, R8 ;  /* 0x0000000009007224 */ /* 0x000fe400078e0208 */
[----:B------:R-:W-:-:S03]  /*03b0*/  IMAD.U32 R8, RZ, RZ, UR7 ;  /* 0x00000007ff087e24 */ /* 0x000fc6000f8e00ff */
[----:B------:R-:W-:-:S13]  /*03c0*/  ISETP.GT.U32.AND P1, PT, R9, R0, PT ;  /* 0x000000000900720c */ /* 0x000fda0003f24070 */
[----:B------:R-:W-:Y:S02]  /*03d0*/  @!P1 IMAD.IADD R0, R0, 0x1, -R9 ;  /* 0x0000000100009824 */ /* 0x000fe400078e0a09 */
[----:B------:R-:W-:Y:S01]  /*03e0*/  @!P1 VIADD R5, R5, 0x1 ;  /* 0x0000000105059836 */ /* 0x000fe20000000000 */
[----:B------:R-:W-:Y:S02]  /*03f0*/  ISETP.NE.AND P1, PT, R7, RZ, PT ;  /* 0x000000ff0700720c */ /* 0x000fe40003f25270 */
[----:B------:R-:W-:Y:S01]  /*0400*/  ISETP.GE.U32.AND P0, PT, R0, R9, PT ;  /* 0x000000090000720c */ /* 0x000fe20003f06070 */
[----:B------:R-:W-:Y:S01]  /*0410*/  IMAD.U32 R9, RZ, RZ, UR5 ;  /* 0x00000005ff097e24 */ /* 0x000fe2000f8e00ff */
[----:B------:R-:W-:-:S04]  /*0420*/  LOP3.LUT R0, R6, R7, RZ, 0x3c, !PT ;  /* 0x0000000706007212 */ /* 0x000fc800078e3cff */
[----:B------:R-:W-:Y:S02]  /*0430*/  ISETP.GE.AND P2, PT, R0, RZ, PT ;  /* 0x000000ff0000720c */ /* 0x000fe40003f46270 */
[----:B------:R-:W0:Y:S05]  /*0440*/  LDC R0, c[0x0][0x23c] ;  /* 0x00008f00ff007b82 */ /* 0x000e2a0000000800 */
[----:B------:R-:W-:-:S06]  /*0450*/  @P0 VIADD R5, R5, 0x1 ;  /* 0x0000000105050836 */ /* 0x000fcc0000000000 */
[----:B------:R-:W-:Y:S01]  /*0460*/  @!P2 IMAD.MOV R5, RZ, RZ, -R5 ;  /* 0x000000ffff05a224 */ /* 0x000fe200078e0a05 */
[----:B------:R-:W-:-:S04]  /*0470*/  @!P1 LOP3.LUT R5, RZ, R7, RZ, 0x33, !PT ;  /* 0x00000007ff059212 */ /* 0x000fc800078e33ff */
[----:B------:R-:W-:Y:S01]  /*0480*/  ISETP.GT.AND P0, PT, R5, 0x20, PT ;  /* 0x000000200500780c */ /* 0x000fe20003f04270 */
[----:B------:R-:W-:-:S05]  /*0490*/  IMAD R10, R4, R5, RZ ;  /* 0x00000005040a7224 */ /* 0x000fca00078e02ff */
[----:B------:R-:W-:Y:S01]  /*04a0*/  SHF.R.S32.HI R11, RZ, 0x1f, R10 ;  /* 0x0000001fff0b7819 */ /* 0x000fe2000001140a */
[----:B0-----:R-:W-:Y:S02]  /*04b0*/  IMAD R3, R0, UR11, R3 ;  /* 0x0000000b00037c24 */ /* 0x001fe4000f8e0203 */
[----:B------:R-:W-:Y:S02]  /*04c0*/  IMAD.MOV.U32 R0, RZ, RZ, R2 ;  /* 0x000000ffff007224 */ /* 0x000fe400078e0002 */
[----:B------:R-:W-:-:S04]  /*04d0*/  IMAD.WIDE.U32 R12, R6, UR11, R10 ;  /* 0x0000000b060c7c25 */ /* 0x000fc8000f8e000a */
[----:B------:R-:W-:Y:S01]  /*04e0*/  IMAD.IADD R15, R13, 0x1, R3 ;  /* 0x000000010d0f7824 */ /* 0x000fe200078e0203 */
[----:B------:R-:W-:Y:S06]  /*04f0*/  @P0 BRA `(.L_x_1169) ;  /* 0x0000000400640947 */ /* 0x000fec0003800000 */
[----:B------:R-:W-:Y:S01]  /*0500*/  ISETP.GE.AND P0, PT, R0, R5, PT ;  /* 0x000000050000720c */ /* 0x000fe20003f06270 */
[----:B------:R-:W-:Y:S01]  /*0510*/  ULDC.64 UR6, c[0x0][0x228] ;  /* 0x00008a0000067ab9 */ /* 0x000fe20000000a00 */
[----:B------:R-:W-:-:S11]  /*0520*/  ULDC.64 UR16, c[0x0][0x228] ;  /* 0x00008a0000107ab9 */ /* 0x000fd60000000a00 */
        /* <DEDUP_REMOVED lines=10> */
.L_x_1174:
[----:B------:R-:W-:Y:S01]  /*05d0*/  SHF.R.S32.HI R21, RZ, 0x1f, R16 ;  /* 0x0000001fff157819 */ /* 0x000fe20000011410 */
[----:B------:R-:W-:Y:S01]  /*05e0*/  VIADD R17, R17, 0xffffffff ;  /* 0xffffffff11117836 */ /* 0x000fe20000000000 */
[----:B------:R-:W-:-:S04]  /*05f0*/  IADD3 R19, P0, R10, R16, RZ ;  /* 0x000000100a137210 */ /* 0x000fc80007f1e0ff */
[----:B------:R-:W-:Y:S01]  /*0600*/  LEA R18, P1, R19, UR6, 0x1 ;  /* 0x0000000613127c11 */ /* 0x000fe2000f8208ff */
[----:B------:R-:W-:Y:S01]  /*0610*/  IMAD.X R20, R11, 0x1, R21, P0 ;  /* 0x000000010b147824 */ /* 0x000fe200000e0615 */
[----:B------:R-:W-:-:S04]  /*0620*/  ISETP.NE.AND P0, PT, R17, RZ, PT ;  /* 0x000000ff1100720c */ /* 0x000fc80003f05270 */
[----:B------:R-:W-:Y:S01]  /*0630*/  LEA.HI.X R19, R19, UR7, R20, 0x1, P1 ;  /* 0x0000000713137c11 */ /* 0x000fe200088f0c14 */
[----:B------:R-:W-:Y:S02]  /*0640*/  IMAD.MOV.U32 R20, RZ, RZ, R16 ;  /* 0x000000ffff147224 */ /* 0x000fe400078e0010 */
[----:B------:R-:W-:-:S06]  /*0650*/  VIADD R16, R16, 0x20 ;  /* 0x0000002010107836 */ /* 0x000fcc0000000000 */
[----:B------:R-:W-:Y:S05]  /*0660*/  @P0 BRA `(.L_x_1174) ;  /* 0xfffffffc00d80947 */ /* 0x000fea000383ffff */
[----:B------:R-:W-:Y:S05]  /*0670*/  BSYNC B2 ;  /* 0x0000000000027941 */ /* 0x000fea0003800000 */
.L_x_1173:
[----:B------:R-:W2:Y:S01]  /*0680*/  LDG.E.U16 R18, desc[UR8][R18.64] ;  /* 0x0000000812127981 */ /* 0x000ea2000c1e1500 */
[----:B------:R-:W-:Y:S02]  /*0690*/  IMAD.MOV.U32 R25, RZ, RZ, R20 ;  /* 0x000000ffff197224 */ /* 0x000fe400078e0014 */
[----:B--2---:R-:W-:-:S07]  /*06a0*/  IMAD.U32 R23, R18, 0x10000, RZ ;  /* 0x0001000012177824 */ /* 0x004fce00078e00ff */
.L_x_1172:
[----:B------:R-:W-:Y:S05]  /*06b0*/  BSYNC B1 ;  /* 0x0000000000017941 */ /* 0x000fea0003800000 */
.L_x_1171:
[----:B------:R-:W-:Y:S01]  /*06c0*/  ISETP.GE.U32.AND P0, PT, R24, 0x60, PT ;  /* 0x000000601800780c */ /* 0x000fe20003f06070 */
[----:B------:R-:W-:-:S12]  /*06d0*/  BSSY B1, `(.L_x_1175) ;  /* 0x0000033000017945 */ /* 0x000fd80003800000 */
        /* <DEDUP_REMOVED lines=9> */
.L_x_1180:
[C---:B------:R-:W-:Y:S02]  /*0770*/  VIADD R17, R16.reuse, 0x1e0 ;  /* 0x000001e010117836 */ /* 0x040fe40000000000 */
[----:B------:R-:W-:-:S03]  /*0780*/  VIADD R16, R16, 0x200 ;  /* 0x0000020010107836 */ /* 0x000fc60000000000 */
[----:B------:R-:W-:Y:S02]  /*0790*/  SHF.R.S32.HI R21, RZ, 0x1f, R17 ;  /* 0x0000001fff157819 */ /* 0x000fe40000011411 */
[----:B------:R-:W-:-:S04]  /*07a0*/  IADD3 R19, P1, R10, R17, RZ ;  /* 0x000000110a137210 */ /* 0x000fc80007f3e0ff */
[----:B------:R-:W-:Y:S01]  /*07b0*/  LEA R18, P2, R19, UR16, 0x1 ;  /* 0x0000001013127c11 */ /* 0x000fe2000f8408ff */
[----:B------:R-:W-:Y:S01]  /*07c0*/  IMAD.X R20, R11, 0x1, R21, P1 ;  /* 0x000000010b147824 */ /* 0x000fe200008e0615 */
[----:B------:R-:W-:-:S04]  /*07d0*/  ISETP.GE.AND P1, PT, R16, R23, PT ;  /* 0x000000171000720c */ /* 0x000fc80003f26270 */
[----:B------:R-:W-:-:S09]  /*07e0*/  LEA.HI.X R19, R19, UR17, R20, 0x1, P2 ;  /* 0x0000001113137c11 */ /* 0x000fd200090f0c14 */
[----:B------:R-:W-:Y:S05]  /*07f0*/  @!P1 BRA `(.L_x_1180) ;  /* 0xfffffffc00dc9947 */ /* 0x000fea000383ffff */
[----:B------:R-:W-:Y:S05]  /*0800*/  BSYNC B3 ;  /* 0x0000000000037941 */ /* 0x000fea0003800000 */
.L_x_1179:
[----:B------:R-:W2:Y:S01]  /*0810*/  LDG.E.U16 R18, desc[UR8][R18.64] ;  /* 0x0000000812127981 */ /* 0x000ea2000c1e1500 */
[----:B------:R-:W-:Y:S02]  /*0820*/  IMAD.MOV.U32 R25, RZ, RZ, R17 ;  /* 0x000000ffff197224 */ /* 0x000fe400078e0011 */
[----:B--2---:R-:W-:-:S07]  /*0830*/  IMAD.U32 R23, R18, 0x10000, RZ ;  /* 0x0001000012177824 */ /* 0x004fce00078e00ff */
.L_x_1178:
[----:B------:R-:W-:Y:S05]  /*0840*/  BSYNC B2 ;  /* 0x0000000000027941 */ /* 0x000fea0003800000 */
.L_x_1177:
        /* <DEDUP_REMOVED lines=10> */
[----:B------:R-:W-:-:S05]  /*08f0*/  LEA.HI.X R19, R17, UR15, R20, 0x1, P0 ;  /* 0x0000000f11137c11 */ /* 0x000fca00080f0c14 */
[----:B------:R-:W2:Y:S01]  /*0900*/  LDG.E.U16 R18, desc[UR8][R18.64] ;  /* 0x0000000812127981 */ /* 0x000ea2000c1e1500 */
[----:B------:R-:W-:Y:S01]  /*0910*/  PLOP3.LUT P0, PT, PT, PT, PT, 0x8, 0x0 ;  /* 0x000000000000781c */ /* 0x000fe20003f0e170 */
[----:B------:R-:W-:Y:S02]  /*0920*/  VIADD R16, R16, 0x100 ;  /* 0x0000010010107836 */ /* 0x000fe40000000000 */
[----:B--2---:R-:W-:-:S10]  /*0930*/  IMAD.U32 R23, R18, 0x10000, RZ ;  /* 0x0001000012177824 */ /* 0x004fd400078e00ff */
.L_x_1182:
[----:B------:R-:W-:Y:S05]  /*0940*/  BSYNC B2 ;  /* 0x0000000000027941 */ /* 0x000fea0003800000 */
.L_x_1181:
        /* <DEDUP_REMOVED lines=8> */
[----:B------:R-:W-:-:S05]  /*09d0*/  LEA.HI.X R11, R16, UR15, R11, 0x1, P0 ;  /* 0x0000000f100b7c11 */ /* 0x000fca00080f0c0b */
[----:B------:R-:W2:Y:S02]  /*09e0*/  LDG.E.U16 R10, desc[UR8][R10.64] ;  /* 0x000000080a0a7981 */ /* 0x000ea4000c1e1500 */
[----:B--2---:R-:W-:-:S07]  /*09f0*/  IMAD.U32 R23, R10, 0x10000, RZ ;  /* 0x000100000a177824 */ /* 0x004fce00078e00ff */
.L_x_1176:
[----:B------:R-:W-:Y:S05]  /*0a00*/  BSYNC B1 ;  /* 0x0000000000017941 */ /* 0x000fea0003800000 */
.L_x_1175:
[----:B------:R-:W-:Y:S01]  /*0a10*/  IADD3 R12, P0, R25, R12, RZ ;  /* 0x0000000c190c7210 */ /* 0x000fe20007f1e0ff */
[----:B------:R-:W-:-:S04]  /*0a20*/  ULDC.64 UR14, c[0x0][0x210] ;  /* 0x00008400000e7ab9 */ /* 0x000fc80000000a00 */
[----:B------:R-:W-:Y:S01]  /*0a30*/  IMAD.X R15, R21, 0x1, R15, P0 ;  /* 0x00000001150f7824 */ /* 0x000fe200000e060f */
[----:B------:R-:W-:-:S04]  /*0a40*/  LEA R10, P0, R12, UR14, 0x2 ;  /* 0x0000000e0c0a7c11 */ /* 0x000fc8000f8010ff */
[----:B------:R-:W-:-:S05]  /*0a50*/  LEA.HI.X R11, R12, UR15, R15, 0x2, P0 ;  /* 0x0000000f0c0b7c11 */ /* 0x000fca00080f140f */
[----:B------:R-:W2:Y:S02]  /*0a60*/  LDG.E R10, desc[UR8][R10.64] ;  /* 0x000000080a0a7981 */ /* 0x000ea4000c1e1900 */
[----:B--2---:R-:W-:Y:S01]  /*0a70*/  FADD.FTZ R23, R10, R23 ;  /* 0x000000170a177221 */ /* 0x004fe20000010000 */
[----:B------:R-:W-:Y:S06]  /*0a80*/  BRA `(.L_x_1170) ;  /* 0x0000000400687947 */ /* 0x000fec0003800000 */
.L_x_1169:
[----:B------:R-:W-:Y:S01]  /*0a90*/  ISETP.GE.AND P0, PT, R0, R5, PT ;  /* 0x000000050000720c */ /* 0x000fe20003f06270 */
[----:B------:R-:W-:Y:S01]  /*0aa0*/  ULDC.64 UR14, c[0x0][0x228] ;  /* 0x00008a00000e7ab9 */ /* 0x000fe20000000a00 */
[----:B------:R-:W-:Y:S01]  /*0ab0*/  ULDC.64 UR18, c[0x0][0x228] ;  /* 0x00008a0000127ab9 */ /* 0x000fe20000000a00 */
[----:B------:R-:W-:Y:S01]  /*0ac0*/  ULDC.64 UR16, c[0x0][0x210] ;  /* 0x0000840000107ab9 */ /* 0x000fe20000000a00 */
[----:B------:R-:W-:-:S09]  /*0ad0*/  ULDC.64 UR6, c[0x0][0x210] ;  /* 0x0000840000067ab9 */ /* 0x000fd20000000a00 */
[----:B------:R-:W-:Y:S05]  /*0ae0*/  @P0 BRA `(.L_x_1170) ;  /* 0x0000000400500947 */ /* 0x000fea0003800000 */
[----:B------:R-:W-:Y:S01]  /*0af0*/  LOP3.LUT R14, RZ, R0, RZ, 0x33, !PT ;  /* 0x00000000ff0e7212 */ /* 0x000fe200078e33ff */
[----:B------:R-:W-:Y:S01]  /*0b00*/  BSSY B1, `(.L_x_1183) ;  /* 0x0000024000017945 */ /* 0x000fe20003800000 */
[----:B------:R-:W-:Y:S02]  /*0b10*/  IMAD.MOV.U32 R17, RZ, RZ, R0 ;  /* 0x000000ffff117224 */ /* 0x000fe400078e0000 */
[----:B------:R-:W-:Y:S02]  /*0b20*/  IMAD.MOV.U32 R23, RZ, RZ, -0x800000 ;  /* 0xff800000ff177424 */ /* 0x000fe400078e00ff */
[----:B------:R-:W-:-:S05]  /*0b30*/  IMAD.IADD R27, R5, 0x1, R14 ;  /* 0x00000001051b7824 */ /* 0x000fca00078e020e */
[----:B------:R-:W-:-:S04]  /*0b40*/  LEA.HI R14, R27, 0x1, RZ, 0x1b ;  /* 0x000000011b0e7811 */ /* 0x000fc800078fd8ff */
[----:B------:R-:W-:Y:S01]  /*0b50*/  LOP3.LUT P0, R16, R14, 0x3, RZ, 0xc0, !PT ;  /* 0x000000030e107812 */ /* 0x000fe2000780c0ff */
[----:B------:R-:W-:-:S12]  /*0b60*/  IMAD.MOV.U32 R14, RZ, RZ, -0x800000 ;  /* 0xff800000ff0e7424 */ /* 0x000fd800078e00ff */
[----:B------:R-:W-:Y:S05]  /*0b70*/  @!P0 BRA `(.L_x_1184) ;  /* 0x0000000000708947 */ /* 0x000fea0003800000 */
[----:B------:R-:W-:Y:S01]  /*0b80*/  BSSY B2, `(.L_x_1184) ;  /* 0x000001b000027945 */ /* 0x000fe20003800000 */
[----:B------:R-:W-:Y:S02]  /*0b90*/  IMAD.MOV.U32 R14, RZ, RZ, -0x800000 ;  /* 0xff800000ff0e7424 */ /* 0x000fe400078e00ff */
[----:B------:R-:W-:Y:S02]  /*0ba0*/  IMAD.MOV.U32 R17, RZ, RZ, R0 ;  /* 0x000000ffff117224 */ /* 0x000fe400078e0000 */
[----:B------:R-:W-:-:S07]  /*0bb0*/  IMAD.MOV.U32 R23, RZ, RZ, -0x800000 ;  /* 0xff800000ff177424 */ /* 0x000fce00078e00ff */
.L_x_1185:
        /* <DEDUP_REMOVED lines=10> */
[----:B------:R-:W3:Y:S01]  /*0c60*/  LDG.E R20, desc[UR8][R20.64] ;  /* 0x0000000814147981 */ /* 0x000ee2000c1e1900 */
[----:B------:R-:W-:Y:S02]  /*0c70*/  IMAD.MOV.U32 R24, RZ, RZ, R23 ;  /* 0x000000ffff187224 */ /* 0x000fe400078e0017 */
[----:B------:R-:W-:Y:S02]  /*0c80*/  VIADD R16, R16, 0xffffffff ;  /* 0xffffffff10107836 */ /* 0x000fe40000000000 */
[----:B------:R-:W-:-:S03]  /*0c90*/  VIADD R17, R17, 0x20 ;  /* 0x0000002011117836 */ /* 0x000fc60000000000 */
[----:B------:R-:W-:Y:S01]  /*0ca0*/  ISETP.NE.AND P2, PT, R16, RZ, PT ;  /* 0x000000ff1000720c */ /* 0x000fe20003f45270 */
[----:B--2---:R-:W-:-:S04]  /*0cb0*/  IMAD.U32 R25, R18, 0x10000, RZ ;  /* 0x0001000012197824 */ /* 0x004fc800078e00ff */
[----:B---3--:R-:W-:-:S05]  /*0cc0*/  FADD.FTZ R25, R20, R25 ;  /* 0x0000001914197221 */ /* 0x008fca0000010000 */
[C---:B------:R-:W-:Y:S02]  /*0cd0*/  FSETP.GT.FTZ.AND P0, PT, R25.reuse, R24, PT ;  /* 0x000000181900720b */ /* 0x040fe40003f14000 */
[C---:B------:R-:W-:Y:S02]  /*0ce0*/  FSETP.GT.FTZ.AND P1, PT, R25.reuse, R14, PT ;  /* 0x0000000e1900720b */ /* 0x040fe40003f34000 */
[----:B------:R-:W-:-:S09]  /*0cf0*/  FSEL R23, R25, R24, P0 ;  /* 0x0000001819177208 */ /* 0x000fd20000000000 */
[----:B------:R-:W-:-:S05]  /*0d00*/  @!P0 FSEL R24, R25, R14, P1 ;  /* 0x0000000e19188208 */ /* 0x000fca0000800000 */
[----:B------:R-:W-:Y:S01]  /*0d10*/  IMAD.MOV.U32 R14, RZ, RZ, R24 ;  /* 0x000000ffff0e7224 */ /* 0x000fe200078e0018 */
[----:B------:R-:W-:Y:S06]  /*0d20*/  @P2 BRA `(.L_x_1185) ;  /* 0xfffffffc00a42947 */ /* 0x000fec000383ffff */
[----:B------:R-:W-:Y:S05]  /*0d30*/  BSYNC B2 ;  /* 0x0000000000027941 */ /* 0x000fea0003800000 */
.L_x_1184:
[----:B------:R-:W-:Y:S05]  /*0d40*/  BSYNC B1 ;  /* 0x0000000000017941 */ /* 0x000fea0003800000 */
.L_x_1183:
[----:B------:R-:W-:-:S13]  /*0d50*/  ISETP.GE.U32.AND P0, PT, R27, 0x60, PT ;  /* 0x000000601b00780c */ /* 0x000fda0003f06070 */
[----:B------:R-:W-:Y:S05]  /*0d60*/  @!P0 BRA `(.L_x_1170) ;  /* 0x0000000000b08947 */ /* 0x000fea0003800000 */
.L_x_1186:
        /* <DEDUP_REMOVED lines=10> */
[----:B------:R-:W3:Y:S04]  /*0e10*/  LDG.E R16, desc[UR8][R20.64] ;  /* 0x0000000814107981 */ /* 0x000ee8000c1e1900 */
[----:B------:R-:W4:Y:S04]  /*0e20*/  LDG.E.U16 R27, desc[UR8][R18.64+0x40] ;  /* 0x00004008121b7981 */ /* 0x000f28000c1e1500 */
[----:B------:R-:W5:Y:S04]  /*0e30*/  LDG.E R26, desc[UR8][R20.64+0x80] ;  /* 0x00008008141a7981 */ /* 0x000f68000c1e1900 */
[----:B------:R-:W5:Y:S04]  /*0e40*/  LDG.E.U16 R29, desc[UR8][R18.64+0x80] ;  /* 0x00008008121d7981 */ /* 0x000f68000c1e1500 */
[----:B------:R-:W5:Y:S04]  /*0e50*/  LDG.E R28, desc[UR8][R20.64+0x100] ;  /* 0x00010008141c7981 */ /* 0x000f68000c1e1900 */
[----:B------:R0:W5:Y:S04]  /*0e60*/  LDG.E.U16 R31, desc[UR8][R18.64+0xc0] ;  /* 0x0000c008121f7981 */ /* 0x000168000c1e1500 */
[----:B------:R-:W5:Y:S01]  /*0e70*/  LDG.E R30, desc[UR8][R20.64+0x180] ;  /* 0x00018008141e7981 */ /* 0x000f62000c1e1900 */
[----:B------:R-:W-:-:S02]  /*0e80*/  VIADD R17, R17, 0x80 ;  /* 0x0000008011117836 */ /* 0x000fc40000000000 */
[----:B--2---:R-:W-:-:S04]  /*0e90*/  IMAD.U32 R25, R24, 0x10000, RZ ;  /* 0x0001000018197824 */ /* 0x004fc800078e00ff */
[----:B---3--:R-:W-:Y:S01]  /*0ea0*/  FADD.FTZ R25, R16, R25 ;  /* 0x0000001910197221 */ /* 0x008fe20000010000 */
[----:B----4-:R-:W-:-:S04]  /*0eb0*/  IMAD.U32 R27, R27, 0x10000, RZ ;  /* 0x000100001b1b7824 */ /* 0x010fc800078e00ff */
[CC--:B------:R-:W-:Y:S02]  /*0ec0*/  FSETP.GT.FTZ.AND P0, PT, R25.reuse, R23.reuse, PT ;  /* 0x000000171900720b */ /* 0x0c0fe40003f14000 */
[C---:B------:R-:W-:Y:S01]  /*0ed0*/  FSETP.GT.FTZ.AND P1, PT, R25.reuse, R14, PT ;  /* 0x0000000e1900720b */ /* 0x040fe20003f34000 */
[----:B-----5:R-:W-:Y:S01]  /*0ee0*/  FADD.FTZ R27, R26, R27 ;  /* 0x0000001b1a1b7221 */ /* 0x020fe20000010000 */
[----:B------:R-:W-:Y:S01]  /*0ef0*/  FSEL R16, R25, R23, P0 ;  /* 0x0000001719107208 */ /* 0x000fe20000000000 */
[----:B------:R-:W-:-:S03]  /*0f00*/  IMAD.U32 R29, R29, 0x10000, RZ ;  /* 0x000100001d1d7824 */ /* 0x000fc600078e00ff */
[----:B------:R-:W-:Y:S01]  /*0f10*/  FSETP.GT.FTZ.AND P2, PT, R27, R16, PT ;  /* 0x000000101b00720b */ /* 0x000fe20003f54000 */
[----:B------:R-:W-:-:S03]  /*0f20*/  FADD.FTZ R29, R28, R29 ;  /* 0x0000001d1c1d7221 */ /* 0x000fc60000010000 */
[----:B0-----:R-:W-:Y:S02]  /*0f30*/  FSEL R18, R27, R16, P2 ;  /* 0x000000101b127208 */ /* 0x001fe40001000000 */
[----:B------:R-:W-:Y:S01]  /*0f40*/  @!P0 FSEL R23, R25, R14, P1 ;  /* 0x0000000e19178208 */ /* 0x000fe20000800000 */
[----:B------:R-:W-:Y:S01]  /*0f50*/  IMAD.U32 R31, R31, 0x10000, RZ ;  /* 0x000100001f1f7824 */ /* 0x000fe200078e00ff */
[-C--:B------:R-:W-:Y:S02]  /*0f60*/  FSETP.GT.FTZ.AND P1, PT, R29, R18.reuse, PT ;  /* 0x000000121d00720b */ /* 0x080fe40003f34000 */
[-C--:B------:R-:W-:Y:S01]  /*0f70*/  FSETP.GT.FTZ.AND P0, PT, R27, R23.reuse, PT ;  /* 0x000000171b00720b */ /* 0x080fe20003f14000 */
[----:B------:R-:W-:Y:S01]  /*0f80*/  FADD.FTZ R31, R30, R31 ;  /* 0x0000001f1e1f7221 */ /* 0x000fe20000010000 */
[----:B------:R-:W-:Y:S02]  /*0f90*/  FSEL R14, R29, R18, P1 ;  /* 0x000000121d0e7208 */ /* 0x000fe40000800000 */
[----:B------:R-:W-:-:S02]  /*0fa0*/  @!P2 FSEL R16, R27, R23, P0 ;  /* 0x000000171b10a208 */ /* 0x000fc40000000000 */
[----:B------:R-:W-:Y:S02]  /*0fb0*/  FSETP.GT.FTZ.AND P2, PT, R31, R14, PT ;  /* 0x0000000e1f00720b */ /* 0x000fe40003f54000 */
[----:B------:R-:W-:Y:S02]  /*0fc0*/  FSETP.GT.FTZ.AND P0, PT, R29, R16, PT ;  /* 0x000000101d00720b */ /* 0x000fe40003f14000 */
[----:B------:R-:W-:Y:S02]  /*0fd0*/  FSEL R23, R31, R14, P2 ;  /* 0x0000000e1f177208 */ /* 0x000fe40001000000 */
[----:B------:R-:W-:Y:S02]  /*0fe0*/  @!P1 FSEL R18, R29, R16, P0 ;  /* 0x000000101d129208 */ /* 0x000fe40000000000 */
[----:B------:R-:W-:Y:S02]  /*0ff0*/  ISETP.GE.AND P1, PT, R17, R5, PT ;  /* 0x000000051100720c */ /* 0x000fe40003f26270 */
[----:B------:R-:W-:-:S04]  /*1000*/  FSETP.GT.FTZ.AND P0, PT, R31, R18, PT ;  /* 0x000000121f00720b */ /* 0x000fc80003f14000 */
[----:B------:R-:W-:-:S07]  /*1010*/  @!P2 FSEL R14, R31, R18, P0 ;  /* 0x000000121f0ea208 */ /* 0x000fce0000000000 */
[----:B------:R-:W-:Y:S05]  /*1020*/  @!P1 BRA `(.L_x_1186) ;  /* 0xfffffffc00509947 */ /* 0x000fea000383ffff */
.L_x_1170:
[----:B------:R-:W-:Y:S05]  /*1030*/  BSYNC B0 ;  /* 0x0000000000007941 */ /* 0x000fea0003800000 */
.L_x_1168:
[----:B------:R-:W0:Y:S02]  /*1040*/  SHFL.BFLY PT, R10, R23, 0x10, 0x1f ;  /* 0x0e001f00170a7f89 */ /* 0x000e2400000e0000 */
[----:B0-----:R-:W-:-:S04]  /*1050*/  FSETP.GEU.FTZ.AND P0, PT, R23, R10, PT ;  /* 0x0000000a1700720b */ /* 0x001fc80003f1e000 */
[----:B------:R-:W-:-:S05]  /*1060*/  FSEL R10, R10, R23, !P0 ;  /* 0x000000170a0a7208 */ /* 0x000fca0004000000 */
        /* <DEDUP_REMOVED lines=11> */
[----:B------:R-:W-:Y:S02]  /*1120*/  FSEL R18, R16, R13, !P0 ;  /* 0x0000000d10127208 */ /* 0x000fe40004000000 */
[----:B------:R-:W-:Y:S02]  /*1130*/  ISETP.NE.AND P0, PT, R0, RZ, PT ;  /* 0x000000ff0000720c */ /* 0x000fe40003f05270 */
[----:B------:R-:W-:Y:S01]  /*1140*/  FSETP.NEU.FTZ.AND P2, PT, R18, R23, PT ;  /* 0x000000171200720b */ /* 0x000fe20003f5d000 */
[----:B------:R-:W-:-:S10]  /*1150*/  IMAD.MOV.U32 R12, RZ, RZ, R18 ;  /* 0x000000ffff0c7224 */ /* 0x000fd400078e0012 */
[----:B------:R-:W-:Y:S02]  /*1160*/  @!P0 IMAD.WIDE.U32 R10, R4, 0x4, R8 ;  /* 0x00000004040a8825 */ /* 0x000fe400078e0008 */
[----:B------:R-:W-:-:S06]  /*1170*/  VOTE.ANY R15, PT, !P2 ;  /* 0x00000000000f7806 */ /* 0x000fcc00050e0100 */
[----:B------:R-:W0:Y:S02]  /*1180*/  POPC R15, R15 ;  /* 0x0000000f000f7309 */ /* 0x000e240000000000 */
[----:B0-----:R-:W-:-:S13]  /*1190*/  ISETP.NE.AND P1, PT, R15, 0x1, PT ;  /* 0x000000010f00780c */ /* 0x001fda0003f25270 */
[----:B------:R-:W-:Y:S05]  /*11a0*/  @P1 BRA `(.L_x_1187) ;  /* 0x0000000000401947 */ /* 0x000fea0003800000 */
        /* <DEDUP_REMOVED lines=15> */
[----:B------:R-:W-:-:S09]  /*12a0*/  FSEL R12, R12, R17, !P1 ;  /* 0x000000110c0c7208 */ /* 0x000fd20004800000 */
.L_x_1187:
[----:B------:R-:W-:Y:S01]  /*12b0*/  @!P0 FADD.FTZ R13, R18, R12 ;  /* 0x0000000c120d8221 */ /* 0x000fe20000010000 */
[----:B------:R-:W-:-:S04]  /*12c0*/  ISETP.NE.AND P1, PT, R4, RZ, PT ;  /* 0x000000ff0400720c */ /* 0x000fc80003f25270 */
[----:B------:R0:W-:Y:S01]  /*12d0*/  @!P0 ST.E desc[UR8][R10.64], R13 ;  /* 0x0000000d0a008985 */ /* 0x0001e2000c101908 */
[----:B------:R-:W-:Y:S08]  /*12e0*/  BAR.SYNC.DEFER_BLOCKING 0x0 ;  /* 0x0000000000007b1d */ /* 0x000ff00000010000 */
[----:B------:R-:W-:Y:S05]  /*12f0*/  @P1 EXIT ;  /* 0x000000000000194d */ /* 0x000fea0003800000 */
[C---:B------:R-:W-:Y:S01]  /*1300*/  ISETP.GE.AND P0, PT, R0.reuse, R7, PT ;  /* 0x000000070000720c */ /* 0x040fe20003f06270 */
[----:B------:R-:W-:Y:S01]  /*1310*/  IMAD.MOV.U32 R12, RZ, RZ, -0x800000 ;  /* 0xff800000ff0c7424 */ /* 0x000fe200078e00ff */
[----:B------:R-:W-:Y:S01]  /*1320*/  ULDC UR5, c[0x0][0x0] ;  /* 0x0000000000057ab9 */ /* 0x000fe20000000800 */
[----:B------:R-:W1:Y:S10]  /*1330*/  LDC R7, c[0x0][0x248] ;  /* 0x00009200ff077b82 */ /* 0x000e740000000800 */
[----:B------:R-:W-:-:S05]  /*1340*/  @!P0 IMAD.WIDE.U32 R8, R0, 0x4, R8 ;  /* 0x0000000400088825 */ /* 0x000fca00078e0008 */
[----:B------:R1:W2:Y:S01]  /*1350*/  @!P0 LD.E R12, desc[UR8][R8.64] ;  /* 0x00000008080c8980 */ /* 0x0002a2000c101900 */
[----:B------:R-:W-:Y:S01]  /*1360*/  USHF.R.U32.HI UR5, URZ, 0x5, UR5 ;  /* 0x000000053f057899 */ /* 0x000fe20008011605 */
[----:B0-----:R-:W-:Y:S01]  /*1370*/  LOP3.LUT R11, R22, 0xffffffe0, RZ, 0xc0, !PT ;  /* 0xffffffe0160b7812 */ /* 0x001fe200078ec0ff */
[----:B------:R-:W-:Y:S02]  /*1380*/  IMAD.MOV.U32 R17, RZ, RZ, -0x800000 ;  /* 0xff800000ff117424 */ /* 0x000fe400078e00ff */
[----:B------:R-:W-:Y:S01]  /*1390*/  ULEA UR6, UR5, 0xff, 0x7 ;  /* 0x000000ff05067891 */ /* 0x000fe2000f8e383f */
[----:B------:R-:W-:Y:S01]  /*13a0*/  IMAD.MOV.U32 R19, RZ, RZ, RZ ;  /* 0x000000ffff137224 */ /* 0x000fe200078e00ff */
[----:B------:R-:W-:Y:S01]  /*13b0*/  UISETP.NE.AND UP0, UPT, UR5, URZ, UPT ;  /* 0x0000003f0500728c */ /* 0x000fe2000bf05270 */
[----:B------:R-:W-:Y:S01]  /*13c0*/  IMAD.IADD R4, R0, 0x1, R11 ;  /* 0x0000000100047824 */ /* 0x000fe200078e020b */
[----:B------:R-:W-:Y:S01]  /*13d0*/  ULOP3.LUT UR6, UR6, 0xffffff00, URZ, 0xc0, !UPT ;  /* 0xffffff0006067892 */ /* 0x000fe2000f8ec03f */
[----:B------:R-:W-:-:S02]  /*13e0*/  IMAD.MOV.U32 R14, RZ, RZ, RZ ;  /* 0x000000ffff0e7224 */ /* 0x000fc400078e00ff */
[----:B-1----:R-:W-:Y:S01]  /*13f0*/  VIADD R8, R7, 0xffffffff ;  /* 0xffffffff07087836 */ /* 0x002fe20000000000 */
[----:B------:R-:W-:Y:S01]  /*1400*/  USEL UR6, UR6, URZ, UP0 ;  /* 0x0000003f06067287 */ /* 0x000fe20008000000 */
[----:B------:R-:W-:-:S03]  /*1410*/  LEA R10, R4, UR4, 0x2 ;  /* 0x00000004040a7c11 */ /* 0x000fc6000f8e10ff */
[----:B------:R-:W-:-:S06]  /*1420*/  UIADD3 UR6, UR4, UR6, URZ ;  /* 0x0000000604067290 */ /* 0x000fcc000fffe03f */
[----:B------:R-:W-:Y:S02]  /*1430*/  LEA R4, R4, UR6, 0x2 ;  /* 0x0000000604047c11 */ /* 0x000fe4000f8e10ff */
[----:B--2---:R-:W-:-:S13]  /*1440*/  FSETP.GT.FTZ.AND P1, PT, R12, -INF , PT ;  /* 0xff8000000c00780b */ /* 0x004fda0003f34000 */
[----:B------:R-:W-:-:S04]  /*1450*/  VOTE.ANY R16, PT, P1 ;  /* 0x0000000000107806 */ /* 0x000fc800008e0100 */
[----:B------:R-:W-:-:S13]  /*1460*/  ISETP.NE.AND P0, PT, R16, RZ, PT ;  /* 0x000000ff1000720c */ /* 0x000fda0003f05270 */
[----:B------:R-:W-:Y:S05]  /*1470*/  @!P0 BRA `(.L_x_1188) ;  /* 0x0000001000948947 */ /* 0x000fea0003800000 */
[----:B------:R-:W-:Y:S01]  /*1480*/  IMAD.MOV.U32 R9, RZ, RZ, -0x1 ;  /* 0xffffffffff097424 */ /* 0x000fe200078e00ff */
[----:B------:R-:W-:Y:S01]  /*1490*/  POPC R19, R16 ;  /* 0x0000001000137309 */ /* 0x000fe20000000000 */
[----:B------:R-:W-:Y:S01]  /*14a0*/  SEL R15, RZ, 0x1, !P1 ;  /* 0x00000001ff0f7807 */ /* 0x000fe20004800000 */
[----:B------:R-:W-:Y:S02]  /*14b0*/  IMAD.MOV.U32 R17, RZ, RZ, -0x800000 ;  /* 0xff800000ff117424 */ /* 0x000fe400078e00ff */
[----:B------:R-:W-:-:S04]  /*14c0*/  SHF.L.U32 R9, R9, R0, RZ ;  /* 0x0000000009097219 */ /* 0x000fc800000006ff */
[----:B------:R-:W-:-:S06]  /*14d0*/  LOP3.LUT R14, R16, R9, RZ, 0x30, !PT ;  /* 0x00000009100e7212 */ /* 0x000fcc00078e30ff */
[----:B------:R-:W0:Y:S02]  /*14e0*/  POPC R14, R14 ;  /* 0x0000000e000e7309 */ /* 0x000e240000000000 */
[----:B0-----:R-:W-:Y:S01]  /*14f0*/  ISETP.GT.U32.OR P0, PT, R14, 0x1f, !P1 ;  /* 0x0000001f0e00780c */ /* 0x001fe20004f04470 */
[----:B------:R-:W-:Y:S01]  /*1500*/  IMAD.IADD R13, R11, 0x1, R14 ;  /* 0x000000010b0d7824 */ /* 0x000fe200078e020e */
[----:B------:R-:W-:Y:S01]  /*1510*/  ISETP.GE.U32.AND P1, PT, R19, 0x20, PT ;  /* 0x000000201300780c */ /* 0x000fe20003f26070 */
[----:B------:R-:W-:-:S03]  /*1520*/  IMAD.MOV.U32 R14, RZ, RZ, RZ ;  /* 0x000000ffff0e7224 */ /* 0x000fc600078e00ff */
[C---:B------:R-:W-:Y:S02]  /*1530*/  LEA R9, R13.reuse, UR4, 0x2 ;  /* 0x000000040d097c11 */ /* 0x040fe4000f8e10ff */
[----:B------:R-:W-:-:S05]  /*1540*/  LEA R13, R13, UR6, 0x2 ;  /* 0x000000060d0d7c11 */ /* 0x000fca000f8e10ff */
[----:B------:R0:W-:Y:S01]  /*1550*/  @!P0 STS [R9], R12 ;  /* 0x0000000c09008388 */ /* 0x0001e20000000800 */
[----:B------:R-:W-:-:S03]  /*1560*/  @!P0 PRMT R15, RZ, 0x7610, R15 ;  /* 0x00007610ff0f8816 */ /* 0x000fc6000000000f */
[----:B------:R0:W-:Y:S01]  /*1570*/  @!P0 STS [R13], R0 ;  /* 0x000000000d008388 */ /* 0x0001e20000000800 */
[----:B------:R-:W-:Y:S05]  /*1580*/  @!P1 BRA `(.L_x_1189) ;  /* 0x00000010003c9947 */ /* 0x000fea0003800000 */
[----:B------:R-:W-:Y:S01]  /*1590*/  NOP ;  /* 0x0000000000007918 */ /* 0x000fe20000000000 */
[----:B------:R-:W1:Y:S01]  /*15a0*/  LDS R17, [R10] ;  /* 0x000000000a117984 */ /* 0x000e620000000800 */
[C---:B------:R-:W-:Y:S01]  /*15b0*/  LOP3.LUT R16, R22.reuse, 0x1, RZ, 0xc0, !PT ;  /* 0x0000000116107812 */ /* 0x040fe200078ec0ff */
[----:B------:R-:W-:Y:S01]  /*15c0*/  BSSY B0, `(.L_x_1190) ;  /* 0x000000d000007945 */ /* 0x000fe20003800000 */
[----:B------:R-:W-:Y:S01]  /*15d0*/  LOP3.LUT R14, R22, 0x2, RZ, 0xc0, !PT ;  /* 0x00000002160e7812 */ /* 0x000fe200078ec0ff */
[----:B------:R-:W2:Y:S01]  /*15e0*/  LDS R18, [R4] ;  /* 0x0000000004127984 */ /* 0x000ea20000000800 */
[----:B------:R-:W-:Y:S02]  /*15f0*/  ISETP.NE.AND P2, PT, R16, RZ, PT ;  /* 0x000000ff1000720c */ /* 0x000fe40003f45270 */
[----:B------:R-:W-:Y:S02]  /*1600*/  PLOP3.LUT P0, PT, PT, PT, PT, 0x80, 0x0 ;  /* 0x000000000000781c */ /* 0x000fe40003f0f070 */
[----:B------:R-:W-:-:S02]  /*1610*/  ISETP.NE.XOR P3, PT, R14, RZ, P2 ;  /* 0x000000ff0e00720c */ /* 0x000fc40001765a70 */
[----:B------:R-:W-:Y:S01]  /*1620*/  PLOP3.LUT P1, PT, PT, PT, PT, 0x80, 0x0 ;  /* 0x000000000000781c */ /* 0x000fe20003f2f070 */
[----:B-1----:R-:W1:Y:S04]  /*1630*/  SHFL.BFLY PT, R20, R17, 0x1, 0x1f ;  /* 0x0c201f0011147f89 */ /* 0x002e6800000e0000 */
[----:B--2---:R2:W3:Y:S01]  /*1640*/  SHFL.BFLY PT, R19, R18, 0x1, 0x1f ;  /* 0x0c201f0012137f89 */ /* 0x0044e200000e0000 */
[----:B-1----:R-:W-:-:S13]  /*1650*/  FSETP.GT.FTZ.AND P4, PT, R17, R20, PT ;  /* 0x000000141100720b */ /* 0x002fda0003f94000 */
[----:B--23--:R-:W-:Y:S05]  /*1660*/  @P4 BRA `(.L_x_1191) ;  /* 0x0000000000084947 */ /* 0x00cfea0003800000 */
[----:B------:R-:W-:-:S04]  /*1670*/  FSETP.NEU.FTZ.AND P1, PT, R17, R20, PT ;  /* 0x000000141100720b */ /* 0x000fc80003f3d000 */
[----:B------:R-:W-:-:S13]  /*1680*/  ISETP.LT.AND P1, PT, R18, R19, !P1 ;  /* 0x000000131200720c */ /* 0x000fda0004f21270 */
.L_x_1191:
[----:B------:R-:W-:Y:S05]  /*1690*/  BSYNC B0 ;  /* 0x0000000000007941 */ /* 0x000fea0003800000 */
.L_x_1190:
[----:B------:R-:W-:Y:S01]  /*16a0*/  PLOP3.LUT P1, PT, P3, P1, PT, 0x28, 0x0 ;  /* 0x000000000000781c */ /* 0x000fe20001f22570 */
[----:B------:R-:W-:Y:S01]  /*16b0*/  BSSY B0, `(.L_x_1192) ;  /* 0x000000c000007945 */ /* 0x000fe20003800000 */
[----:B------:R-:W-:Y:S02]  /*16c0*/  ISETP.NE.AND P3, PT, R14, RZ, PT ;  /* 0x000000ff0e00720c */ /* 0x000fe40003f65270 */
[----:B------:R-:W-:Y:S02]  /*16d0*/  FSEL R20, R20, R17, P1 ;  /* 0x0000001114147208 */ /* 0x000fe40000800000 */
[----:B------:R-:W-:Y:S02]  /*16e0*/  SEL R18, R19, R18, P1 ;  /* 0x0000001213127207 */ /* 0x000fe40000800000 */
[----:B------:R-:W-:Y:S01]  /*16f0*/  LOP3.LUT R17, R22, 0x4, RZ, 0xc0, !PT ;  /* 0x0000000416117812 */ /* 0x000fe200078ec0ff */
[----:B------:R-:W1:Y:S03]  /*1700*/  SHFL.BFLY PT, R21, R20, 0x2, 0x1f ;  /* 0x0c401f0014157f89 */ /* 0x000e6600000e0000 */
[----:B------:R-:W-:Y:S01]  /*1710*/  ISETP.NE.XOR P4, PT, R17, RZ, P3 ;  /* 0x000000ff1100720c */ /* 0x000fe20001f85a70 */
[----:B------:R2:W3:Y:S01]  /*1720*/  SHFL.BFLY PT, R19, R18, 0x2, 0x1f ;  /* 0x0c401f0012137f89 */ /* 0x0004e200000e0000 */
[----:B-1----:R-:W-:-:S13]  /*1730*/  FSETP.GT.FTZ.AND P5, PT, R20, R21, PT ;  /* 0x000000151400720b */ /* 0x002fda0003fb4000 */
[----:B--23--:R-:W-:Y:S05]  /*1740*/  @P5 BRA `(.L_x_1193) ;  /* 0x0000000000085947 */ /* 0x00cfea0003800000 */
[----:B------:R-:W-:-:S04]  /*1750*/  FSETP.NEU.FTZ.AND P0, PT, R20, R21, PT ;  /* 0x000000151400720b */ /* 0x000fc80003f1d000 */
[----:B------:R-:W-:-:S13]  /*1760*/  ISETP.LT.AND P0, PT, R18, R19, !P0 ;  /* 0x000000131200720c */ /* 0x000fda0004701270 */
.L_x_1193:
[----:B------:R-:W-:Y:S05]  /*1770*/  BSYNC B0 ;  /* 0x0000000000007941 */ /* 0x000fea0003800000 */
.L_x_1192:
[----:B------:R-:W-:Y:S01]  /*1780*/  PLOP3.LUT P0, PT, P4, P0, PT, 0x28, 0x0 ;  /* 0x000000000000781c */ /* 0x000fe20002700570 */
[----:B------:R-:W-:Y:S01]  /*1790*/  BSSY B0, `(.L_x_1194) ;  /* 0x000000c000007945 */ /* 0x000fe20003800000 */
[----:B------:R-:W-:Y:S02]  /*17a0*/  ISETP.NE.XOR P4, PT, R17, RZ, P2 ;  /* 0x000000ff1100720c */ /* 0x000fe40001785a70 */
[----:B------:R-:W-:Y:S02]  /*17b0*/  FSEL R20, R21, R20, P0 ;  /* 0x0000001415147208 */ /* 0x000fe40000000000 */
[----:B------:R-:W-:Y:S02]  /*17c0*/  SEL R19, R19, R18, P0 ;  /* 0x0000001213137207 */ /* 0x000fe40000000000 */
[----:B------:R-:W-:Y:S01]  /*17d0*/  PLOP3.LUT P0, PT, PT, PT, PT, 0x80, 0x0 ;  /* 0x000000000000781c */ /* 0x000fe20003f0f070 */
[----:B------:R-:W1:Y:S01]  /*17e0*/  SHFL.BFLY PT, R21, R20, 0x1, 0x1f ;  /* 0x0c201f0014157f89 */ /* 0x000e6200000e0000 */
[----:B------:R-:W-:-:S03]  /*17f0*/  PLOP3.LUT P1, PT, PT, PT, PT, 0x80, 0x0 ;  /* 0x000000000000781c */ /* 0x000fc60003f2f070 */
[----:B------:R2:W3:Y:S01]  /*1800*/  SHFL.BFLY PT, R24, R19, 0x1, 0x1f ;  /* 0x0c201f0013187f89 */ /* 0x0004e200000e0000 */
[----:B-1----:R-:W-:-:S13]  /*1810*/  FSETP.GT.FTZ.AND P5, PT, R20, R21, PT ;  /* 0x000000151400720b */ /* 0x002fda0003fb4000 */
[----:B--23--:R-:W-:Y:S05]  /*1820*/  @P5 BRA `(.L_x_1195) ;  /* 0x0000000000085947 */ /* 0x00cfea0003800000 */
[----:B------:R-:W-:-:S04]  /*1830*/  FSETP.NEU.FTZ.AND P1, PT, R20, R21, PT ;  /* 0x000000151400720b */ /* 0x000fc80003f3d000 */
[----:B------:R-:W-:-:S13]  /*1840*/  ISETP.LT.AND P1, PT, R19, R24, !P1 ;  /* 0x000000181300720c */ /* 0x000fda0004f21270 */
.L_x_1195:
[----:B------:R-:W-:Y:S05]  /*1850*/  BSYNC B0 ;  /* 0x0000000000007941 */ /* 0x000fea0003800000 */
.L_x_1194:
[----:B------:R-:W-:Y:S01]  /*1860*/  PLOP3.LUT P5, PT, P4, P1, PT, 0x28, 0x0 ;  /* 0x000000000000781c */ /* 0x000fe200027a2570 */
[----:B------:R-:W-:Y:S01]  /*1870*/  BSSY B0, `(.L_x_1196) ;  /* 0x000000c000007945 */ /* 0x000fe20003800000 */
[----:B------:R-:W-:Y:S02]  /*1880*/  LOP3.LUT R18, R22, 0x8, RZ, 0xc0, !PT ;  /* 0x0000000816127812 */ /* 0x000fe400078ec0ff */
[----:B------:R-:W-:Y:S02]  /*1890*/  FSEL R20, R21, R20, P5 ;  /* 0x0000001415147208 */ /* 0x000fe40002800000 */
[----:B------:R-:W-:Y:S02]  /*18a0*/  SEL R19, R24, R19, P5 ;  /* 0x0000001318137207 */ /* 0x000fe40002800000 */
[----:B------:R-:W-:Y:S01]  /*18b0*/  ISETP.NE.AND P4, PT, R17, RZ, PT ;  /* 0x000000ff1100720c */ /* 0x000fe20003f85270 */
[----:B------:R-:W1:Y:S03]  /*18c0*/  SHFL.BFLY PT, R21, R20, 0x4, 0x1f ;  /* 0x0c801f0014157f89 */ /* 0x000e6600000e0000 */
[----:B------:R-:W-:Y:S01]  /*18d0*/  ISETP.NE.XOR P1, PT, R18, RZ, P4 ;  /* 0x000000ff1200720c */ /* 0x000fe20002725a70 */
[----:B------:R2:W3:Y:S01]  /*18e0*/  SHFL.BFLY PT, R24, R19, 0x4, 0x1f ;  /* 0x0c801f0013187f89 */ /* 0x0004e200000e0000 */
[----:B-1----:R-:W-:-:S13]  /*18f0*/  FSETP.GT.FTZ.AND P6, PT, R20, R21, PT ;  /* 0x000000151400720b */ /* 0x002fda0003fd4000 */
[----:B--23--:R-:W-:Y:S05]  /*1900*/  @P6 BRA `(.L_x_1197) ;  /* 0x0000000000086947 */ /* 0x00cfea0003800000 */
[----:B------:R-:W-:-:S04]  /*1910*/  FSETP.NEU.FTZ.AND P0, PT, R20, R21, PT ;  /* 0x000000151400720b */ /* 0x000fc80003f1d000 */
[----:B------:R-:W-:-:S13]  /*1920*/  ISETP.LT.AND P0, PT, R19, R24, !P0 ;  /* 0x000000181300720c */ /* 0x000fda0004701270 */
.L_x_1197:
[----:B------:R-:W-:Y:S05]  /*1930*/  BSYNC B0 ;  /* 0x0000000000007941 */ /* 0x000fea0003800000 */
.L_x_1196:
        /* <DEDUP_REMOVED lines=13> */
.L_x_1199:
[----:B------:R-:W-:Y:S05]  /*1a10*/  BSYNC B0 ;  /* 0x0000000000007941 */ /* 0x000fea0003800000 */
.L_x_1198:
[----:B------:R-:W-:Y:S01]  /*1a20*/  PLOP3.LUT P5, PT, P5, P1, PT, 0x28, 0x0 ;  /* 0x000000000000781c */ /* 0x000fe20002fa2570 */
[----:B------:R-:W-:Y:S01]  /*1a30*/  BSSY B0, `(.L_x_1200) ;  /* 0x000000a000007945 */ /* 0x000fe20003800000 */
[----:B------:R-:W-:Y:S02]  /*1a40*/  ISETP.NE.XOR P1, PT, R18, RZ, P2 ;  /* 0x000000ff1200720c */ /* 0x000fe40001725a70 */
[----:B------:R-:W-:Y:S02]  /*1a50*/  FSEL R20, R21, R20, P5 ;  /* 0x0000001415147208 */ /* 0x000fe40002800000 */
[----:B------:R-:W-:-:S03]  /*1a60*/  SEL R24, R24, R19, P5 ;  /* 0x0000001318187207 */ /* 0x000fc60002800000 */
[----:B------:R-:W1:Y:S04]  /*1a70*/  SHFL.BFLY PT, R21, R20, 0x1, 0x1f ;  /* 0x0c201f0014157f89 */ /* 0x000e6800000e0000 */
[----:B------:R2:W3:Y:S01]  /*1a80*/  SHFL.BFLY PT, R23, R24, 0x1, 0x1f ;  /* 0x0c201f0018177f89 */ /* 0x0004e200000e0000 */
[----:B-1----:R-:W-:-:S13]  /*1a90*/  FSETP.GT.FTZ.AND P6, PT, R20, R21, PT ;  /* 0x000000151400720b */ /* 0x002fda0003fd4000 */
[----:B--23--:R-:W-:Y:S05]  /*1aa0*/  @P6 BRA `(.L_x_1201) ;  /* 0x0000000000086947 */ /* 0x00cfea0003800000 */
[----:B------:R-:W-:-:S04]  /*1ab0*/  FSETP.NEU.FTZ.AND P0, PT, R20, R21, PT ;  /* 0x000000151400720b */ /* 0x000fc80003f1d000 */
[----:B------:R-:W-:-:S13]  /*1ac0*/  ISETP.LT.AND P0, PT, R24, R23, !P0 ;  /* 0x000000171800720c */ /* 0x000fda0004701270 */
.L_x_1201:
[----:B------:R-:W-:Y:S05]  /*1ad0*/  BSYNC B0 ;  /* 0x0000000000007941 */ /* 0x000fea0003800000 */
.L_x_1200:
[----:B------:R-:W-:Y:S01]  /*1ae0*/  PLOP3.LUT P0, PT, P1, P0, PT, 0x28, 0x0 ;  /* 0x000000000000781c */ /* 0x000fe20000f00570 */
[----:B------:R-:W-:Y:S01]  /*1af0*/  BSSY B0, `(.L_x_1202) ;  /* 0x000000e000007945 */ /* 0x000fe20003800000 */
[----:B------:R-:W-:Y:S02]  /*1b00*/  LOP3.LUT R19, R22, 0x10, RZ, 0xc0, !PT ;  /* 0x0000001016137812 */ /* 0x000fe400078ec0ff */
[----:B------:R-:W-:Y:S02]  /*1b10*/  FSEL R20, R21, R20, P0 ;  /* 0x0000001415147208 */ /* 0x000fe40000000000 */
[----:B------:R-:W-:Y:S02]  /*1b20*/  SEL R23, R23, R24, P0 ;  /* 0x0000001817177207 */ /* 0x000fe40000000000 */
[----:B------:R-:W-:Y:S01]  /*1b30*/  ISETP.NE.AND P5, PT, R18, RZ, PT ;  /* 0x000000ff1200720c */ /* 0x000fe20003fa5270 */
[----:B------:R-:W1:Y:S01]  /*1b40*/  SHFL.BFLY PT, R21, R20, 0x8, 0x1f ;  /* 0x0d001f0014157f89 */ /* 0x000e6200000e0000 */
[----:B------:R-:W-:-:S02]  /*1b50*/  PLOP3.LUT P0, PT, PT, PT, PT, 0x80, 0x0 ;  /* 0x000000000000781c */ /* 0x000fc40003f0f070 */
[----:B------:R-:W-:Y:S01]  /*1b60*/  ISETP.NE.XOR P5, PT, R19, RZ, P5 ;  /* 0x000000ff1300720c */ /* 0x000fe20002fa5a70 */
[----:B------:R2:W3:Y:S01]  /*1b70*/  SHFL.BFLY PT, R24, R23, 0x8, 0x1f ;  /* 0x0d001f0017187f89 */ /* 0x0004e200000e0000 */
[----:B------:R-:W-:Y:S02]  /*1b80*/  PLOP3.LUT P1, PT, PT, PT, PT, 0x80, 0x0 ;  /* 0x000000000000781c */ /* 0x000fe40003f2f070 */
[----:B-1----:R-:W-:-:S13]  /*1b90*/  FSETP.GT.FTZ.AND P6, PT, R20, R21, PT ;  /* 0x000000151400720b */ /* 0x002fda0003fd4000 */
[----:B--23--:R-:W-:Y:S05]  /*1ba0*/  @P6 BRA `(.L_x_1203) ;  /* 0x0000000000086947 */ /* 0x00cfea0003800000 */
[----:B------:R-:W-:-:S04]  /*1bb0*/  FSETP.NEU.FTZ.AND P1, PT, R20, R21, PT ;  /* 0x000000151400720b */ /* 0x000fc80003f3d000 */
[----:B------:R-:W-:-:S13]  /*1bc0*/  ISETP.LT.AND P1, PT, R23, R24, !P1 ;  /* 0x000000181700720c */ /* 0x000fda0004f21270 */
.L_x_1203:
[----:B------:R-:W-:Y:S05]  /*1bd0*/  BSYNC B0 ;  /* 0x0000000000007941 */ /* 0x000fea0003800000 */
.L_x_1202:
        /* <DEDUP_REMOVED lines=11> */
.L_x_1205:
[----:B------:R-:W-:Y:S05]  /*1c90*/  BSYNC B0 ;  /* 0x0000000000007941 */ /* 0x000fea0003800000 */
.L_x_1204:
        /* <DEDUP_REMOVED lines=13> */
.L_x_1207:
[----:B------:R-:W-:Y:S05]  /*1d70*/  BSYNC B0 ;  /* 0x0000000000007941 */ /* 0x000fea0003800000 */
.L_x_1206:
        /* <DEDUP_REMOVED lines=11> */
.L_x_1209:
[----:B------:R-:W-:Y:S05]  /*1e30*/  BSYNC B0 ;  /* 0x0000000000007941 */ /* 0x000fea0003800000 */
.L_x_1208:
[----:B------:R-:W-:Y:S01]  /*1e40*/  PLOP3.LUT P0, PT, P2, P0, PT, 0x28, 0x0 ;  /* 0x000000000000781c */ /* 0x000fe20001700570 */
[----:B------:R-:W-:Y:S01]  /*1e50*/  BSSY B0, `(.L_x_1210) ;  /* 0x000000b000007945 */ /* 0x000fe20003800000 */
[----:B------:R-:W-:Y:S02]  /*1e60*/  PLOP3.LUT P1, PT, PT, PT, PT, 0x80, 0x0 ;  /* 0x000000000000781c */ /* 0x000fe40003f2f070 */
[----:B------:R-:W-:Y:S02]  /*1e70*/  FSEL R20, R21, R20, P0 ;  /* 0x0000001415147208 */ /* 0x000fe40000000000 */
[----:B------:R-:W-:Y:S02]  /*1e80*/  SEL R23, R24, R23, P0 ;  /* 0x0000001718177207 */ /* 0x000fe40000000000 */
[----:B------:R-:W-:Y:S01]  /*1e90*/  PLOP3.LUT P0, PT, PT, PT, PT, 0x80, 0x0 ;  /* 0x000000000000781c */ /* 0x000fe20003f0f070 */
[----:B------:R-:W1:Y:S04]  /*1ea0*/  SHFL.BFLY PT, R21, R20, 0x10, 0x1f ;  /* 0x0e001f0014157f89 */ /* 0x000e6800000e0000 */
[----:B------:R2:W3:Y:S01]  /*1eb0*/  SHFL.BFLY PT, R24, R23, 0x10, 0x1f ;  /* 0x0e001f0017187f89 */ /* 0x0004e200000e0000 */
[----:B-1----:R-:W-:-:S13]  /*1ec0*/  FSETP.GT.FTZ.AND P2, PT, R20, R21, PT ;  /* 0x000000151400720b */ /* 0x002fda0003f54000 */
[----:B--23--:R-:W-:Y:S05]  /*1ed0*/  @P2 BRA `(.L_x_1211) ;  /* 0x0000000000082947 */ /* 0x00cfea0003800000 */
[----:B------:R-:W-:-:S04]  /*1ee0*/  FSETP.NEU.FTZ.AND P1, PT, R20, R21, PT ;  /* 0x000000151400720b */ /* 0x000fc80003f3d000 */
[----:B------:R-:W-:-:S13]  /*1ef0*/  ISETP.LT.AND P1, PT, R23, R24, !P1 ;  /* 0x000000181700720c */ /* 0x000fda0004f21270 */
.L_x_1211:
[----:B------:R-:W-:Y:S05]  /*1f00*/  BSYNC B0 ;  /* 0x0000000000007941 */ /* 0x000fea0003800000 */
.L_x_1210:
[----:B------:R-:W-:Y:S01]  /*1f10*/  ISETP.EQ.XOR P1, PT, R19, RZ, P1 ;  /* 0x000000ff1300720c */ /* 0x000fe20000f22a70 */
[----:B------:R-:W-:Y:S03]  /*1f20*/  BSSY B0, `(.L_x_1212) ;  /* 0x0000009000007945 */ /* 0x000fe60003800000 */
        /* <DEDUP_REMOVED lines=8> */
.L_x_1213:
[----:B------:R-:W-:Y:S05]  /*1fb0*/  BSYNC B0 ;  /* 0x0000000000007941 */ /* 0x000fea0003800000 */
.L_x_1212:
[----:B------:R-:W-:Y:S01]  /*1fc0*/  ISETP.EQ.XOR P0, PT, R18, RZ, P0 ;  /* 0x000000ff1200720c */ /* 0x000fe20000702a70 */
        /* <DEDUP_REMOVED lines=11> */
.L_x_1215:
[----:B------:R-:W-:Y:S05]  /*2080*/  BSYNC B0 ;  /* 0x0000000000007941 */ /* 0x000fea0003800000 */
.L_x_1214:
        /* <DEDUP_REMOVED lines=10> */
.L_x_1217:
[----:B------:R-:W-:Y:S05]  /*2130*/  BSYNC B0 ;  /* 0x0000000000007941 */ /* 0x000fea0003800000 */
.L_x_1216:
        /* <DEDUP_REMOVED lines=12> */
.L_x_1219:
[----:B------:R-:W-:Y:S05]  /*2200*/  BSYNC B0 ;  /* 0x0000000000007941 */ /* 0x000fea0003800000 */
.L_x_1218:
[----:B------:R-:W-:Y:S01]  /*2210*/  ISETP.EQ.XOR P1, PT, R16, RZ, P1 ;  /* 0x000000ff1000720c */ /* 0x000fe20000f22a70 */
[----:B------:R-:W-:Y:S03]  /*2220*/  BSSY B0, `(.L_x_1220) ;  /* 0x0000011000007945 */ /* 0x000fe60003800000 */
[----:B------:R-:W-:Y:S02]  /*2230*/  FSEL R21, R21, R26, P1 ;  /* 0x0000001a15157208 */ /* 0x000fe40000800000 */
[----:B------:R-:W-:Y:S02]  /*2240*/  SEL R20, R20, R23, P1 ;  /* 0x0000001714147207 */ /* 0x000fe40000800000 */
[C---:B------:R-:W-:Y:S02]  /*2250*/  FSETP.NEU.FTZ.AND P2, PT, R21.reuse, -INF , PT ;  /* 0xff8000001500780b */ /* 0x040fe40003f5d000 */
[----:B------:R-:W-:-:S02]  /*2260*/  FSETP.GT.FTZ.AND P1, PT, R21, -INF , PT ;  /* 0xff8000001500780b */ /* 0x000fc40003f34000 */
[----:B------:R-:W-:-:S09]  /*2270*/  SHF.R.U32.HI R23, RZ, 0x1f, R20 ;  /* 0x0000001fff177819 */ /* 0x000fd20000011614 */
[----:B------:R-:W-:-:S04]  /*2280*/  @P2 SEL R23, RZ, 0xffffffff, !P1 ;  /* 0xffffffffff172807 */ /* 0x000fc80004800000 */
[----:B------:R-:W-:-:S04]  /*2290*/  LOP3.LUT R23, R23, 0x1, RZ, 0xc0, !PT ;  /* 0x0000000117177812 */ /* 0x000fc800078ec0ff */
[----:B------:R-:W-:-:S04]  /*22a0*/  ISETP.NE.U32.AND P2, PT, R23, 0x1, PT ;  /* 0x000000011700780c */ /* 0x000fc80003f45070 */
[----:B------:R-:W-:Y:S02]  /*22b0*/  FSEL R21, R21, -INF , !P2 ;  /* 0xff80000015157808 */ /* 0x000fe40005000000 */
[----:B------:R-:W-:-:S03]  /*22c0*/  SEL R20, R20, RZ, !P2 ;  /* 0x000000ff14147207 */ /* 0x000fc60005000000 */
[----:B------:R-:W1:Y:S04]  /*22d0*/  SHFL.BFLY PT, R24, R21, 0x10, 0x1f ;  /* 0x0e001f0015187f89 */ /* 0x000e6800000e0000 */
[----:B------:R2:W3:Y:S01]  /*22e0*/  SHFL.BFLY PT, R23, R20, 0x10, 0x1f ;  /* 0x0e001f0014177f89 */ /* 0x0004e200000e0000 */
[----:B-1----:R-:W-:-:S13]  /*22f0*/  FSETP.GT.FTZ.AND P1, PT, R21, R24, PT ;  /* 0x000000181500720b */ /* 0x002fda0003f34000 */
[----:B--23--:R-:W-:Y:S05]  /*2300*/  @P1 BRA `(.L_x_1221) ;  /* 0x0000000000081947 */ /* 0x00cfea0003800000 */
[----:B------:R-:W-:-:S04]  /*2310*/  FSETP.NEU.FTZ.AND P0, PT, R21, R24, PT ;  /* 0x000000181500720b */ /* 0x000fc80003f1d000 */
[----:B------:R-:W-:-:S13]  /*2320*/  ISETP.LT.AND P0, PT, R20, R23, !P0 ;  /* 0x000000171400720c */ /* 0x000fda0004701270 */
.L_x_1221:
[----:B------:R-:W-:Y:S05]  /*2330*/  BSYNC B0 ;  /* 0x0000000000007941 */ /* 0x000fea0003800000 */
.L_x_1220:
[----:B------:R-:W-:Y:S01]  /*2340*/  ISETP.NE.XOR P0, PT, R19, RZ, P0 ;  /* 0x000000ff1300720c */ /* 0x000fe20000705a70 */
        /* <DEDUP_REMOVED lines=11> */
.L_x_1223:
[----:B------:R-:W-:Y:S05]  /*2400*/  BSYNC B0 ;  /* 0x0000000000007941 */ /* 0x000fea0003800000 */
.L_x_1222:
[----:B------:R-:W-:Y:S01]  /*2410*/  ISETP.NE.XOR P1, PT, R18, RZ, P1 ;  /* 0x000000ff1200720c */ /* 0x000fe20000f25a70 */
        /* <DEDUP_REMOVED lines=9> */
.L_x_1225:
[----:B------:R-:W-:Y:S05]  /*24b0*/  BSYNC B0 ;  /* 0x0000000000007941 */ /* 0x000fea0003800000 */
.L_x_1224:
        /* <DEDUP_REMOVED lines=12> */
.L_x_1227:
[----:B------:R-:W-:Y:S05]  /*2580*/  BSYNC B0 ;  /* 0x0000000000007941 */ /* 0x000fea0003800000 */
.L_x_1226:
        /* <DEDUP_REMOVED lines=10> */
.L_x_1229:
[----:B------:R-:W-:Y:S05]  /*2630*/  BSYNC B0 ;  /* 0x0000000000007941 */ /* 0x000fea0003800000 */
.L_x_1228:
[----:B------:R-:W-:Y:S01]  /*2640*/  ISETP.NE.XOR P0, PT, R16, RZ, P0 ;  /* 0x000000ff1000720c */ /* 0x000fe20000705a70 */
[----:B------:R-:W-:-:S03]  /*2650*/  IMAD.MOV.U32 R19, RZ, RZ, RZ ;  /* 0x000000ffff137224 */ /* 0x000fc600078e00ff */
[----:B------:R-:W-:Y:S02]  /*2660*/  SEL R14, R14, R21, P0 ;  /* 0x000000150e0e7207 */ /* 0x000fe40000000000 */
[----:B------:R-:W-:-:S07]  /*2670*/  FSEL R17, R17, R18, P0 ;  /* 0x0000001211117208 */ /* 0x000fce0000000000 */
.L_x_1189:
[----:B------:R-:W-:-:S04]  /*2680*/  PRMT R15, R15, 0x9910, RZ ;  /* 0x000099100f0f7816 */ /* 0x000fc800000000ff */
[----:B------:R-:W-:-:S13]  /*2690*/  ISETP.NE.AND P0, PT, R15, RZ, PT ;  /* 0x000000ff0f00720c */ /* 0x000fda0003f05270 */
[----:B------:R1:W-:Y:S04]  /*26a0*/  @P0 STS [R9+-0x80], R12 ;  /* 0xffff800c09000388 */ /* 0x0003e80000000800 */
[----:B------:R1:W-:Y:S01]  /*26b0*/  @P0 STS [R13+-0x80], R0 ;  /* 0xffff80000d000388 */ /* 0x0003e20000000800 */
[----:B------:R-:W-:Y:S01]  /*26c0*/  NOP ;  /* 0x0000000000007918 */ /* 0x000fe20000000000 */
.L_x_1188:
[----:B------:R-:W-:-:S13]  /*26d0*/  ISETP.NE.AND P0, PT, R19, RZ, PT ;  /* 0x000000ff1300720c */ /* 0x000fda0003f05270 */
[----:B------:R-:W-:Y:S05]  /*26e0*/  @!P0 BRA `(.L_x_1230) ;  /* 0x0000001000448947 */ /* 0x000fea0003800000 */
[----:B------:R-:W-:Y:S01]  /*26f0*/  ISETP.GE.AND P0, PT, R0, R19, PT ;  /* 0x000000130000720c */ /* 0x000fe20003f06270 */
[----:B01----:R-:W-:Y:S01]  /*2700*/  IMAD.MOV.U32 R13, RZ, RZ, -0x800000 ;  /* 0xff800000ff0d7424 */ /* 0x003fe200078e00ff */
[C---:B------:R-:W-:Y:S01]  /*2710*/  LOP3.LUT R12, R22.reuse, 0x1, RZ, 0xc0, !PT ;  /* 0x00000001160c7812 */ /* 0x040fe200078ec0ff */
[----:B------:R-:W-:Y:S01]  /*2720*/  IMAD.MOV.U32 R15, RZ, RZ, RZ ;  /* 0x000000ffff0f7224 */ /* 0x000fe200078e00ff */
[----:B------:R-:W-:Y:S01]  /*2730*/  LOP3.LUT R9, R22, 0x2, RZ, 0xc0, !PT ;  /* 0x0000000216097812 */ /* 0x000fe200078ec0ff */
[----:B------:R-:W-:Y:S01]  /*2740*/  BSSY B0, `(.L_x_1231) ;  /* 0x000000d000007945 */ /* 0x000fe20003800000 */
[----:B------:R-:W-:Y:S02]  /*2750*/  ISETP.NE.AND P2, PT, R12, RZ, PT ;  /* 0x000000ff0c00720c */ /* 0x000fe40003f45270 */
[----:B------:R-:W-:Y:S02]  /*2760*/  PLOP3.LUT P1, PT, PT, PT, PT, 0x80, 0x0 ;  /* 0x000000000000781c */ /* 0x000fe40003f2f070 */
[----:B------:R-:W-:-:S03]  /*2770*/  ISETP.NE.XOR P3, PT, R9, RZ, P2 ;  /* 0x000000ff0900720c */ /* 0x000fc60001765a70 */
[----:B------:R-:W0:Y:S04]  /*2780*/  @!P0 LDS R13, [R10] ;  /* 0x000000000a0d8984 */ /* 0x000e280000000800 */
[----:B------:R-:W1:Y:S01]  /*2790*/  @!P0 LDS R15, [R4] ;  /* 0x00000000040f8984 */ /* 0x000e620000000800 */
[----:B------:R-:W-:-:S03]  /*27a0*/  PLOP3.LUT P0, PT, PT, PT, PT, 0x80, 0x0 ;  /* 0x000000000000781c */ /* 0x000fc60003f0f070 */
[----:B0-----:R-:W0:Y:S04]  /*27b0*/  SHFL.BFLY PT, R16, R13, 0x1, 0x1f ;  /* 0x0c201f000d107f89 */ /* 0x001e2800000e0000 */
[----:B-1----:R1:W2:Y:S01]  /*27c0*/  SHFL.BFLY PT, R18, R15, 0x1, 0x1f ;  /* 0x0c201f000f127f89 */ /* 0x0022a200000e0000 */
[----:B0-----:R-:W-:-:S13]  /*27d0*/  FSETP.GT.FTZ.AND P4, PT, R13, R16, PT ;  /* 0x000000100d00720b */ /* 0x001fda0003f94000 */
[----:B-12---:R-:W-:Y:S05]  /*27e0*/  @P4 BRA `(.L_x_1232) ;  /* 0x0000000000084947 */ /* 0x006fea0003800000 */
[----:B------:R-:W-:-:S04]  /*27f0*/  FSETP.NEU.FTZ.AND P1, PT, R13, R16, PT ;  /* 0x000000100d00720b */ /* 0x000fc80003f3d000 */
[----:B------:R-:W-:-:S13]  /*2800*/  ISETP.LT.AND P1, PT, R15, R18, !P1 ;  /* 0x000000120f00720c */ /* 0x000fda0004f21270 */
.L_x_1232:
[----:B------:R-:W-:Y:S05]  /*2810*/  BSYNC B0 ;  /* 0x0000000000007941 */ /* 0x000fea0003800000 */
.L_x_1231:
[----:B------:R-:W-:Y:S01]  /*2820*/  PLOP3.LUT P1, PT, P3, P1, PT, 0x28, 0x0 ;  /* 0x000000000000781c */ /* 0x000fe20001f22570 */
[----:B------:R-:W-:Y:S01]  /*2830*/  BSSY B0, `(.L_x_1233) ;  /* 0x000000c000007945 */ /* 0x000fe20003800000 */
[----:B------:R-:W-:Y:S02]  /*2840*/  ISETP.NE.AND P3, PT, R9, RZ, PT ;  /* 0x000000ff0900720c */ /* 0x000fe40003f65270 */
[----:B------:R-:W-:Y:S02]  /*2850*/  FSEL R16, R16, R13, P1 ;  /* 0x0000000d10107208 */ /* 0x000fe40000800000 */
[----:B------:R-:W-:Y:S02]  /*2860*/  SEL R15, R18, R15, P1 ;  /* 0x0000000f120f7207 */ /* 0x000fe40000800000 */
[----:B------:R-:W-:Y:S01]  /*2870*/  LOP3.LUT R13, R22, 0x4, RZ, 0xc0, !PT ;  /* 0x00000004160d7812 */ /* 0x000fe200078ec0ff */
[----:B------:R-:W0:Y:S03]  /*2880*/  SHFL.BFLY PT, R19, R16, 0x2, 0x1f ;  /* 0x0c401f0010137f89 */ /* 0x000e2600000e0000 */
[----:B------:R-:W-:Y:S01]  /*2890*/  ISETP.NE.XOR P4, PT, R13, RZ, P3 ;  /* 0x000000ff0d00720c */ /* 0x000fe20001f85a70 */
[----:B------:R1:W2:Y:S01]  /*28a0*/  SHFL.BFLY PT, R18, R15, 0x2, 0x1f ;  /* 0x0c401f000f127f89 */ /* 0x0002a200000e0000 */
[----:B0-----:R-:W-:-:S13]  /*28b0*/  FSETP.GT.FTZ.AND P5, PT, R16, R19, PT ;  /* 0x000000131000720b */ /* 0x001fda0003fb4000 */
[----:B-12---:R-:W-:Y:S05]  /*28c0*/  @P5 BRA `(.L_x_1234) ;  /* 0x0000000000085947 */ /* 0x006fea0003800000 */
[----:B------:R-:W-:-:S04]  /*28d0*/  FSETP.NEU.FTZ.AND P0, PT, R16, R19, PT ;  /* 0x000000131000720b */ /* 0x000fc80003f1d000 */
[----:B------:R-:W-:-:S13]  /*28e0*/  ISETP.LT.AND P0, PT, R15, R18, !P0 ;  /* 0x000000120f00720c */ /* 0x000fda0004701270 */
.L_x_1234:
[----:B------:R-:W-:Y:S05]  /*28f0*/  BSYNC B0 ;  /* 0x0000000000007941 */ /* 0x000fea0003800000 */
.L_x_1233:
[----:B------:R-:W-:Y:S01]  /*2900*/  PLOP3.LUT P0, PT, P4, P0, PT, 0x28, 0x0 ;  /* 0x000000000000781c */ /* 0x000fe20002700570 */
[----:B------:R-:W-:Y:S01]  /*2910*/  BSSY B0, `(.L_x_1235) ;  /* 0x000000c000007945 */ /* 0x000fe20003800000 */
[----:B------:R-:W-:Y:S02]  /*2920*/  ISETP.NE.XOR P4, PT, R13, RZ, P2 ;  /* 0x000000ff0d00720c */ /* 0x000fe40001785a70 */
[----:B------:R-:W-:Y:S02]  /*2930*/  FSEL R16, R19, R16, P0 ;  /* 0x0000001013107208 */ /* 0x000fe40000000000 */
[----:B------:R-:W-:Y:S02]  /*2940*/  SEL R18, R18, R15, P0 ;  /* 0x0000000f12127207 */ /* 0x000fe40000000000 */
[----:B------:R-:W-:Y:S01]  /*2950*/  PLOP3.LUT P0, PT, PT, PT, PT, 0x80, 0x0 ;  /* 0x000000000000781c */ /* 0x000fe20003f0f070 */
[----:B------:R-:W0:Y:S01]  /*2960*/  SHFL.BFLY PT, R19, R16, 0x1, 0x1f ;  /* 0x0c201f0010137f89 */ /* 0x000e2200000e0000 */
[----:B------:R-:W-:-:S03]  /*2970*/  PLOP3.LUT P1, PT, PT, PT, PT, 0x80, 0x0 ;  /* 0x000000000000781c */ /* 0x000fc60003f2f070 */
[----:B------:R1:W2:Y:S01]  /*2980*/  SHFL.BFLY PT, R21, R18, 0x1, 0x1f ;  /* 0x0c201f0012157f89 */ /* 0x0002a200000e0000 */
[----:B0-----:R-:W-:-:S13]  /*2990*/  FSETP.GT.FTZ.AND P5, PT, R16, R19, PT ;  /* 0x000000131000720b */ /* 0x001fda0003fb4000 */
[----:B-12---:R-:W-:Y:S05]  /*29a0*/  @P5 BRA `(.L_x_1236) ;  /* 0x0000000000085947 */ /* 0x006fea0003800000 */
[----:B------:R-:W-:-:S04]  /*29b0*/  FSETP.NEU.FTZ.AND P1, PT, R16, R19, PT ;  /* 0x000000131000720b */ /* 0x000fc80003f3d000 */
[----:B------:R-:W-:-:S13]  /*29c0*/  ISETP.LT.AND P1, PT, R18, R21, !P1 ;  /* 0x000000151200720c */ /* 0x000fda0004f21270 */
.L_x_1236:
[----:B------:R-:W-:Y:S05]  /*29d0*/  BSYNC B0 ;  /* 0x0000000000007941 */ /* 0x000fea0003800000 */
.L_x_1235:
[----:B------:R-:W-:Y:S01]  /*29e0*/  PLOP3.LUT P5, PT, P4, P1, PT, 0x28, 0x0 ;  /* 0x000000000000781c */ /* 0x000fe200027a2570 */
[----:B------:R-:W-:Y:S01]  /*29f0*/  BSSY B0, `(.L_x_1237) ;  /* 0x000000c000007945 */ /* 0x000fe20003800000 */
[----:B------:R-:W-:Y:S02]  /*2a00*/  LOP3.LUT R15, R22, 0x8, RZ, 0xc0, !PT ;  /* 0x00000008160f7812 */ /* 0x000fe400078ec0ff */
[----:B------:R-:W-:Y:S02]  /*2a10*/  FSEL R16, R19, R16, P5 ;  /* 0x0000001013107208 */ /* 0x000fe40002800000 */
[----:B------:R-:W-:Y:S02]  /*2a20*/  SEL R18, R21, R18, P5 ;  /* 0x0000001215127207 */ /* 0x000fe40002800000 */
[----:B------:R-:W-:Y:S01]  /*2a30*/  ISETP.NE.AND P4, PT, R13, RZ, PT ;  /* 0x000000ff0d00720c */ /* 0x000fe20003f85270 */
[----:B------:R-:W0:Y:S03]  /*2a40*/  SHFL.BFLY PT, R19, R16, 0x4, 0x1f ;  /* 0x0c801f0010137f89 */ /* 0x000e2600000e0000 */
[----:B------:R-:W-:Y:S01]  /*2a50*/  ISETP.NE.XOR P1, PT, R15, RZ, P4 ;  /* 0x000000ff0f00720c */ /* 0x000fe20002725a70 */
[----:B------:R1:W2:Y:S01]  /*2a60*/  SHFL.BFLY PT, R21, R18, 0x4, 0x1f ;  /* 0x0c801f0012157f89 */ /* 0x0002a200000e0000 */
[----:B0-----:R-:W-:-:S13]  /*2a70*/  FSETP.GT.FTZ.AND P6, PT, R16, R19, PT ;  /* 0x000000131000720b */ /* 0x001fda0003fd4000 */
[----:B-12---:R-:W-:Y:S05]  /*2a80*/  @P6 BRA `(.L_x_1238) ;  /* 0x0000000000086947 */ /* 0x006fea0003800000 */
[----:B------:R-:W-:-:S04]  /*2a90*/  FSETP.NEU.FTZ.AND P0, PT, R16, R19, PT ;  /* 0x000000131000720b */ /* 0x000fc80003f1d000 */
[----:B------:R-:W-:-:S13]  /*2aa0*/  ISETP.LT.AND P0, PT, R18, R21, !P0 ;  /* 0x000000151200720c */ /* 0x000fda0004701270 */
.L_x_1238:
[----:B------:R-:W-:Y:S05]  /*2ab0*/  BSYNC B0 ;  /* 0x0000000000007941 */ /* 0x000fea0003800000 */
.L_x_1237:
        /* <DEDUP_REMOVED lines=13> */
.L_x_1240:
[----:B------:R-:W-:Y:S05]  /*2b90*/  BSYNC B0 ;  /* 0x0000000000007941 */ /* 0x000fea0003800000 */
.L_x_1239:
[----:B------:R-:W-:Y:S01]  /*2ba0*/  PLOP3.LUT P5, PT, P5, P1, PT, 0x28, 0x0 ;  /* 0x000000000000781c */ /* 0x000fe20002fa2570 */
[----:B------:R-:W-:Y:S01]  /*2bb0*/  BSSY B0, `(.L_x_1241) ;  /* 0x000000a000007945 */ /* 0x000fe20003800000 */
[----:B------:R-:W-:Y:S02]  /*2bc0*/  ISETP.NE.XOR P1, PT, R15, RZ, P2 ;  /* 0x000000ff0f00720c */ /* 0x000fe40001725a70 */
[----:B------:R-:W-:Y:S02]  /*2bd0*/  FSEL R16, R19, R16, P5 ;  /* 0x0000001013107208 */ /* 0x000fe40002800000 */
[----:B------:R-:W-:-:S03]  /*2be0*/  SEL R18, R21, R18, P5 ;  /* 0x0000001215127207 */ /* 0x000fc60002800000 */
[----:B------:R-:W0:Y:S04]  /*2bf0*/  SHFL.BFLY PT, R19, R16, 0x1, 0x1f ;  /* 0x0c201f0010137f89 */ /* 0x000e2800000e0000 */
[----:B------:R1:W2:Y:S01]  /*2c00*/  SHFL.BFLY PT, R21, R18, 0x1, 0x1f ;  /* 0x0c201f0012157f89 */ /* 0x0002a200000e0000 */
[----:B0-----:R-:W-:-:S13]  /*2c10*/  FSETP.GT.FTZ.AND P6, PT, R16, R19, PT ;  /* 0x000000131000720b */ /* 0x001fda0003fd4000 */
[----:B-12---:R-:W-:Y:S05]  /*2c20*/  @P6 BRA `(.L_x_1242) ;  /* 0x0000000000086947 */ /* 0x006fea0003800000 */
[----:B------:R-:W-:-:S04]  /*2c30*/  FSETP.NEU.FTZ.AND P0, PT, R16, R19, PT ;  /* 0x000000131000720b */ /* 0x000fc80003f1d000 */
[----:B------:R-:W-:-:S13]  /*2c40*/  ISETP.LT.AND P0, PT, R18, R21, !P0 ;  /* 0x000000151200720c */ /* 0x000fda0004701270 */
.L_x_1242:
[----:B------:R-:W-:Y:S05]  /*2c50*/  BSYNC B0 ;  /* 0x0000000000007941 */ /* 0x000fea0003800000 */
.L_x_1241:
[----:B------:R-:W-:Y:S01]  /*2c60*/  PLOP3.LUT P0, PT, P1, P0, PT, 0x28, 0x0 ;  /* 0x000000000000781c */ /* 0x000fe20000f00570 */
[----:B------:R-:W-:Y:S01]  /*2c70*/  BSSY B0, `(.L_x_1243) ;  /* 0x000000e000007945 */ /* 0x000fe20003800000 */
[----:B------:R-:W-:Y:S02]  /*2c80*/  ISETP.NE.AND P5, PT, R15, RZ, PT ;  /* 0x000000ff0f00720c */ /* 0x000fe40003fa5270 */
[----:B------:R-:W-:Y:S02]  /*2c90*/  FSEL R19, R19, R16, P0 ;  /* 0x0000001013137208 */ /* 0x000fe40000000000 */
[----:B------:R-:W-:Y:S02]  /*2ca0*/  SEL R18, R21, R18, P0 ;  /* 0x0000001215127207 */ /* 0x000fe40000000000 */
[----:B------:R-:W-:Y:S01]  /*2cb0*/  LOP3.LUT R16, R22, 0x10, RZ, 0xc0, !PT ;  /* 0x0000001016107812 */ /* 0x000fe200078ec0ff */
[----:B------:R-:W0:Y:S01]  /*2cc0*/  SHFL.BFLY PT, R20, R19, 0x8, 0x1f ;  /* 0x0d001f0013147f89 */ /* 0x000e2200000e0000 */
[----:B------:R-:W-:-:S02]  /*2cd0*/  PLOP3.LUT P0, PT, PT, PT, PT, 0x80, 0x0 ;  /* 0x000000000000781c */ /* 0x000fc40003f0f070 */
[----:B------:R-:W-:Y:S01]  /*2ce0*/  ISETP.NE.XOR P5, PT, R16, RZ, P5 ;  /* 0x000000ff1000720c */ /* 0x000fe20002fa5a70 */
[----:B------:R1:W2:Y:S01]  /*2cf0*/  SHFL.BFLY PT, R21, R18, 0x8, 0x1f ;  /* 0x0d001f0012157f89 */ /* 0x0002a200000e0000 */
[----:B------:R-:W-:Y:S02]  /*2d00*/  PLOP3.LUT P1, PT, PT, PT, PT, 0x80, 0x0 ;  /* 0x000000000000781c */ /* 0x000fe40003f2f070 */
[----:B0-----:R-:W-:-:S13]  /*2d10*/  FSETP.GT.FTZ.AND P6, PT, R19, R20, PT ;  /* 0x000000141300720b */ /* 0x001fda0003fd4000 */
[----:B-12---:R-:W-:Y:S05]  /*2d20*/  @P6 BRA `(.L_x_1244) ;  /* 0x0000000000086947 */ /* 0x006fea0003800000 */
[----:B------:R-:W-:-:S04]  /*2d30*/  FSETP.NEU.FTZ.AND P1, PT, R19, R20, PT ;  /* 0x000000141300720b */ /* 0x000fc80003f3d000 */
[----:B------:R-:W-:-:S13]  /*2d40*/  ISETP.LT.AND P1, PT, R18, R21, !P1 ;  /* 0x000000151200720c */ /* 0x000fda0004f21270 */
.L_x_1244:
[----:B------:R-:W-:Y:S05]  /*2d50*/  BSYNC B0 ;  /* 0x0000000000007941 */ /* 0x000fea0003800000 */
.L_x_1243:
        /* <DEDUP_REMOVED lines=11> */
.L_x_1246:
[----:B------:R-:W-:Y:S05]  /*2e10*/  BSYNC B0 ;  /* 0x0000000000007941 */ /* 0x000fea0003800000 */
.L_x_1245:
        /* <DEDUP_REMOVED lines=13> */
.L_x_1248:
[----:B------:R-:W-:Y:S05]  /*2ef0*/  BSYNC B0 ;  /* 0x0000000000007941 */ /* 0x000fea0003800000 */
.L_x_1247:
        /* <DEDUP_REMOVED lines=11> */
.L_x_1250:
[----:B------:R-:W-:Y:S05]  /*2fb0*/  BSYNC B0 ;  /* 0x0000000000007941 */ /* 0x000fea0003800000 */
.L_x_1249:
[----:B------:R-:W-:Y:S01]  /*2fc0*/  PLOP3.LUT P0, PT, P2, P0, PT, 0x28, 0x0 ;  /* 0x000000000000781c */ /* 0x000fe20001700570 */
[----:B------:R-:W-:Y:S01]  /*2fd0*/  BSSY B0, `(.L_x_1251) ;  /* 0x000000b000007945 */ /* 0x000fe20003800000 */
[----:B------:R-:W-:Y:S02]  /*2fe0*/  PLOP3.LUT P1, PT, PT, PT, PT, 0x80, 0x0 ;  /* 0x000000000000781c */ /* 0x000fe40003f2f070 */
[----:B------:R-:W-:Y:S02]  /*2ff0*/  FSEL R19, R20, R19, P0 ;  /* 0x0000001314137208 */ /* 0x000fe40000000000 */
[----:B------:R-:W-:Y:S02]  /*3000*/  SEL R18, R21, R18, P0 ;  /* 0x0000001215127207 */ /* 0x000fe40000000000 */
[----:B------:R-:W-:Y:S01]  /*3010*/  PLOP3.LUT P0, PT, PT, PT, PT, 0x80, 0x0 ;  /* 0x000000000000781c */ /* 0x000fe20003f0f070 */
[----:B------:R-:W0:Y:S04]  /*3020*/  SHFL.BFLY PT, R20, R19, 0x10, 0x1f ;  /* 0x0e001f0013147f89 */ /* 0x000e2800000e0000 */
[----:B------:R1:W2:Y:S01]  /*3030*/  SHFL.BFLY PT, R21, R18, 0x10, 0x1f ;  /* 0x0e001f0012157f89 */ /* 0x0002a200000e0000 */
[----:B0-----:R-:W-:-:S13]  /*3040*/  FSETP.GT.FTZ.AND P2, PT, R19, R20, PT ;  /* 0x000000141300720b */ /* 0x001fda0003f54000 */
[----:B-12---:R-:W-:Y:S05]  /*3050*/  @P2 BRA `(.L_x_1252) ;  /* 0x0000000000082947 */ /* 0x006fea0003800000 */
[----:B------:R-:W-:-:S04]  /*3060*/  FSETP.NEU.FTZ.AND P1, PT, R19, R20, PT ;  /* 0x000000141300720b */ /* 0x000fc80003f3d000 */
[----:B------:R-:W-:-:S13]  /*3070*/  ISETP.LT.AND P1, PT, R18, R21, !P1 ;  /* 0x000000151200720c */ /* 0x000fda0004f21270 */
.L_x_1252:
[----:B------:R-:W-:Y:S05]  /*3080*/  BSYNC B0 ;  /* 0x0000000000007941 */ /* 0x000fea0003800000 */
.L_x_1251:
[----:B------:R-:W-:Y:S01]  /*3090*/  ISETP.EQ.XOR P1, PT, R16, RZ, P1 ;  /* 0x000000ff1000720c */ /* 0x000fe20000f22a70 */
[----:B------:R-:W-:Y:S03]  /*30a0*/  BSSY B0, `(.L_x_1253) ;  /* 0x0000009000007945 */ /* 0x000fe60003800000 */
        /* <DEDUP_REMOVED lines=8> */
.L_x_1254:
[----:B------:R-:W-:Y:S05]  /*3130*/  BSYNC B0 ;  /* 0x0000000000007941 */ /* 0x000fea0003800000 */
.L_x_1253:
[----:B------:R-:W-:Y:S01]  /*3140*/  ISETP.EQ.XOR P0, PT, R15, RZ, P0 ;  /* 0x000000ff0f00720c */ /* 0x000fe20000702a70 */
        /* <DEDUP_REMOVED lines=11> */
.L_x_1256:
[----:B------:R-:W-:Y:S05]  /*3200*/  BSYNC B0 ;  /* 0x0000000000007941 */ /* 0x000fea0003800000 */
.L_x_1255:
        /* <DEDUP_REMOVED lines=10> */
.L_x_1258:
[----:B------:R-:W-:Y:S05]  /*32b0*/  BSYNC B0 ;  /* 0x0000000000007941 */ /* 0x000fea0003800000 */
.L_x_1257:
        /* <DEDUP_REMOVED lines=12> */
.L_x_1260:
[----:B------:R-:W-:Y:S05]  /*3380*/  BSYNC B0 ;  /* 0x0000000000007941 */ /* 0x000fea0003800000 */
.L_x_1259:
[----:B------:R-:W-:Y:S01]  /*3390*/  ISETP.EQ.XOR P1, PT, R12, RZ, P1 ;  /* 0x000000ff0c00720c */ /* 0x000fe20000f22a70 */
[----:B------:R-:W-:Y:S03]  /*33a0*/  BSSY B0, `(.L_x_1261) ;  /* 0x0000012000007945 */ /* 0x000fe60003800000 */
[----:B------:R-:W-:Y:S02]  /*33b0*/  FSEL R18, R20, R23, P1 ;  /* 0x0000001714127208 */ /* 0x000fe40000800000 */
[----:B------:R-:W-:Y:S02]  /*33c0*/  SEL R19, R19, R24, P1 ;  /* 0x0000001813137207 */ /* 0x000fe40000800000 */
[CC--:B------:R-:W-:Y:S02]  /*33d0*/  FSETP.NEU.FTZ.AND P2, PT, R18.reuse, R17.reuse, PT ;  /* 0x000000111200720b */ /* 0x0c0fe40003f5d000 */
[----:B------:R-:W-:-:S02]  /*33e0*/  FSETP.GT.FTZ.AND P1, PT, R18, R17, PT ;  /* 0x000000111200720b */ /* 0x000fc40003f34000 */
[----:B------:R-:W-:Y:S02]  /*33f0*/  ISETP.GE.AND P3, PT, R19, R14, PT ;  /* 0x0000000e1300720c */ /* 0x000fe40003f66270 */
[----:B------:R-:W-:-:S07]  /*3400*/  SEL R20, RZ, 0xffffffff, !P1 ;  /* 0xffffffffff147807 */ /* 0x000fce0004800000 */
[----:B------:R-:W-:-:S04]  /*3410*/  @!P2 SEL R20, RZ, 0xffffffff, P3 ;  /* 0xffffffffff14a807 */ /* 0x000fc80001800000 */
[----:B------:R-:W-:-:S04]  /*3420*/  LOP3.LUT R20, R20, 0x1, RZ, 0xc0, !PT ;  /* 0x0000000114147812 */ /* 0x000fc800078ec0ff */
[----:B------:R-:W-:-:S04]  /*3430*/  ISETP.NE.U32.AND P2, PT, R20, 0x1, PT ;  /* 0x000000011400780c */ /* 0x000fc80003f45070 */
[----:B------:R-:W-:Y:S02]  /*3440*/  FSEL R17, R18, R17, !P2 ;  /* 0x0000001112117208 */ /* 0x000fe40005000000 */
[----:B------:R-:W-:-:S03]  /*3450*/  SEL R14, R19, R14, !P2 ;  /* 0x0000000e130e7207 */ /* 0x000fc60005000000 */
[----:B------:R-:W0:Y:S04]  /*3460*/  SHFL.BFLY PT, R18, R17, 0x10, 0x1f ;  /* 0x0e001f0011127f89 */ /* 0x000e2800000e0000 */
[----:B------:R1:W2:Y:S01]  /*3470*/  SHFL.BFLY PT, R19, R14, 0x10, 0x1f ;  /* 0x0e001f000e137f89 */ /* 0x0002a200000e0000 */
[----:B0-----:R-:W-:-:S13]  /*3480*/  FSETP.GT.FTZ.AND P1, PT, R17, R18, PT ;  /* 0x000000121100720b */ /* 0x001fda0003f34000 */
[----:B-12---:R-:W-:Y:S05]  /*3490*/  @P1 BRA `(.L_x_1262) ;  /* 0x0000000000081947 */ /* 0x006fea0003800000 */
[----:B------:R-:W-:-:S04]  /*34a0*/  FSETP.NEU.FTZ.AND P0, PT, R17, R18, PT ;  /* 0x000000121100720b */ /* 0x000fc80003f1d000 */
[----:B------:R-:W-:-:S13]  /*34b0*/  ISETP.LT.AND P0, PT, R14, R19, !P0 ;  /* 0x000000130e00720c */ /* 0x000fda0004701270 */
.L_x_1262:
[----:B------:R-:W-:Y:S05]  /*34c0*/  BSYNC B0 ;  /* 0x0000000000007941 */ /* 0x000fea0003800000 */
.L_x_1261:
[----:B------:R-:W-:Y:S01]  /*34d0*/  ISETP.NE.XOR P0, PT, R16, RZ, P0 ;  /* 0x000000ff1000720c */ /* 0x000fe20000705a70 */
        /* <DEDUP_REMOVED lines=11> */
.L_x_1264:
[----:B------:R-:W-:Y:S05]  /*3590*/  BSYNC B0 ;  /* 0x0000000000007941 */ /* 0x000fea0003800000 */
.L_x_1263:
[----:B------:R-:W-:Y:S01]  /*35a0*/  ISETP.NE.XOR P1, PT, R15, RZ, P1 ;  /* 0x000000ff0f00720c */ /* 0x000fe20000f25a70 */
        /* <DEDUP_REMOVED lines=9> */
.L_x_1266:
[----:B------:R-:W-:Y:S05]  /*3640*/  BSYNC B0 ;  /* 0x0000000000007941 */ /* 0x000fea0003800000 */
.L_x_1265:
        /* <DEDUP_REMOVED lines=12> */
.L_x_1268:
[----:B------:R-:W-:Y:S05]  /*3710*/  BSYNC B0 ;  /* 0x0000000000007941 */ /* 0x000fea0003800000 */
.L_x_1267:
        /* <DEDUP_REMOVED lines=10> */
.L_x_1270:
[----:B------:R-:W-:Y:S05]  /*37c0*/  BSYNC B0 ;  /* 0x0000000000007941 */ /* 0x000fea0003800000 */
.L_x_1269:
[----:B------:R-:W-:-:S04]  /*37d0*/  ISETP.NE.XOR P0, PT, R12, RZ, P0 ;  /* 0x000000ff0c00720c */ /* 0x000fc80000705a70 */
[----:B------:R-:W-:Y:S02]  /*37e0*/  SEL R14, R14, R9, P0 ;  /* 0x000000090e0e7207 */ /* 0x000fe40000000000 */
[----:B------:R-:W-:-:S07]  /*37f0*/  FSEL R17, R15, R16, P0 ;  /* 0x000000100f117208 */ /* 0x000fce0000000000 */
.L_x_1230:
[----:B------:R-:W-:-:S13]  /*3800*/  ISETP.GE.AND P0, PT, R7, 0x1, PT ;  /* 0x000000010700780c */ /* 0x000fda0003f06270 */
[----:B------:R-:W-:Y:S05]  /*3810*/  @!P0 BRA `(.L_x_1271) ;  /* 0x0000003000108947 */ /* 0x000fea0003800000 */
[----:B------:R-:W2:Y:S02]  /*3820*/  SHFL.IDX PT, R8, R17, R8, 0x1f ;  /* 0x00001f0811087589 */ /* 0x000ea400000e0000 */
[----:B--2---:R-:W-:-:S13]  /*3830*/  FSETP.NEU.FTZ.AND P0, PT, R8, -INF , PT ;  /* 0xff8000000800780b */ /* 0x004fda0003f1d000 */
[----:B------:R-:W-:Y:S05]  /*3840*/  @!P0 BRA `(.L_x_1271) ;  /* 0x0000003000048947 */ /* 0x000fea0003800000 */
[----:B01----:R-:W0:Y:S01]  /*3850*/  LDC.64 R12, c[0x0][0x210] ;  /* 0x00008400ff0c7b82 */ /* 0x003e220000000a00 */
[----:B------:R-:W-:Y:S01]  /*3860*/  IMAD.WIDE.U32 R8, R6, UR11, RZ ;  /* 0x0000000b06087c25 */ /* 0x000fe2000f8e00ff */
[----:B------:R-:W-:Y:S01]  /*3870*/  ISETP.GE.AND P1, PT, R0, R7, PT ;  /* 0x000000070000720c */ /* 0x000fe20003f26270 */
[----:B------:R-:W-:Y:S01]  /*3880*/  BSSY B0, `(.L_x_1272) ;  /* 0x0000187000007945 */ /* 0x000fe20003800000 */
[----:B------:R-:W-:Y:S01]  /*3890*/  SHF.R.U32.HI R7, RZ, 0x1, R22 ;  /* 0x00000001ff077819 */ /* 0x000fe20000011616 */
[----:B------:R-:W-:Y:S01]  /*38a0*/  VIADD R6, R5, 0xffffffff ;  /* 0xffffffff05067836 */ /* 0x000fe20000000000 */
[----:B------:R-:W-:Y:S01]  /*38b0*/  LOP3.LUT R30, R22, 0x1, RZ, 0xc0, !PT ;  /* 0x00000001161e7812 */ /* 0x000fe200078ec0ff */
[----:B------:R-:W-:Y:S01]  /*38c0*/  IMAD.IADD R9, R3, 0x1, R9 ;  /* 0x0000000103097824 */ /* 0x000fe200078e0209 */
[----:B------:R-:W1:Y:S01]  /*38d0*/  LDC R17, c[0x0][0x250] ;  /* 0x00009400ff117b82 */ /* 0x000e620000000800 */
[----:B------:R-:W-:Y:S01]  /*38e0*/  SEL R14, R14, RZ, !P1 ;  /* 0x000000ff0e0e7207 */ /* 0x000fe20004800000 */
[----:B------:R-:W-:Y:S01]  /*38f0*/  IMAD.MOV.U32 R23, RZ, RZ, RZ ;  /* 0x000000ffff177224 */ /* 0x000fe200078e00ff */
[----:B------:R-:W-:Y:S01]  /*3900*/  SHF.R.S32.HI R3, RZ, 0x1f, R6 ;  /* 0x0000001fff037819 */ /* 0x000fe20000011406 */
[----:B------:R-:W-:Y:S01]  /*3910*/  IMAD.MOV.U32 R21, RZ, RZ, -0x800000 ;  /* 0xff800000ff157424 */ /* 0x000fe200078e00ff */
[----:B------:R-:W-:Y:S01]  /*3920*/  ISETP.NE.U32.AND P5, PT, R30, 0x1, PT ;  /* 0x000000011e00780c */ /* 0x000fe20003fa5070 */
[----:B------:R-:W-:Y:S01]  /*3930*/  IMAD.MOV.U32 R20, RZ, RZ, RZ ;  /* 0x000000ffff147224 */ /* 0x000fe200078e00ff */
[----:B------:R-:W-:Y:S01]  /*3940*/  LEA.HI R6, R3, R6, RZ, 0x5 ;  /* 0x0000000603067211 */ /* 0x000fe200078f28ff */
[----:B------:R-:W-:Y:S01]  /*3950*/  IMAD.MOV.U32 R19, RZ, RZ, RZ ;  /* 0x000000ffff137224 */ /* 0x000fe200078e00ff */
[----:B------:R-:W-:Y:S01]  /*3960*/  LOP3.LUT R29, R22, 0x2, RZ, 0xc0, !PT ;  /* 0x00000002161d7812 */ /* 0x000fe200078ec0ff */
[----:B------:R-:W-:Y:S01]  /*3970*/  IMAD.MOV.U32 R18, RZ, RZ, -0x800000 ;  /* 0xff800000ff127424 */ /* 0x000fe200078e00ff */
[----:B------:R-:W-:-:S02]  /*3980*/  LOP3.LUT R6, R6, 0xffffffe0, RZ, 0xc0, !PT ;  /* 0xffffffe006067812 */ /* 0x000fc400078ec0ff */
[C---:B------:R-:W-:Y:S02]  /*3990*/  LOP3.LUT R28, R22.reuse, 0x4, RZ, 0xc0, !PT ;  /* 0x00000004161c7812 */ /* 0x040fe400078ec0ff */
[----:B------:R-:W-:Y:S01]  /*39a0*/  LOP3.LUT R27, R22, 0x8, RZ, 0xc0, !PT ;  /* 0x00000008161b7812 */ /* 0x000fe200078ec0ff */
[----:B------:R-:W-:Y:S01]  /*39b0*/  VIADD R6, R6, 0x20 ;  /* 0x0000002006067836 */ /* 0x000fe20000000000 */
[C---:B0-----:R-:W-:Y:S02]  /*39c0*/  LEA R2, P0, R8.reuse, R12, 0x2 ;  /* 0x0000000c08027211 */ /* 0x041fe400078010ff */
[--C-:B------:R-:W-:Y:S02]  /*39d0*/  SHF.R.U32.HI R12, RZ, 0x3, R22.reuse ;  /* 0x00000003ff0c7819 */ /* 0x100fe40000011616 */
[----:B------:R-:W-:Y:S02]  /*39e0*/  LEA.HI.X R3, R8, R13, R9, 0x2, P0 ;  /* 0x0000000d08037211 */ /* 0x000fe400000f1409 */
[----:B------:R-:W-:Y:S01]  /*39f0*/  LOP3.LUT R15, R12, 0x1, RZ, 0xc0, !PT ;  /* 0x000000010c0f7812 */ /* 0x000fe200078ec0ff */
[----:B-1----:R-:W-:Y:S01]  /*3a00*/  VIADD R12, R17, 0xffffffff ;  /* 0xffffffff110c7836 */ /* 0x002fe20000000000 */
[----:B------:R-:W-:Y:S01]  /*3a10*/  SHF.R.U32.HI R9, RZ, 0x2, R22 ;  /* 0x00000002ff097819 */ /* 0x000fe20000011616 */
[----:B------:R-:W-:Y:S01]  /*3a20*/  IMAD.MOV.U32 R17, RZ, RZ, RZ ;  /* 0x000000ffff117224 */ /* 0x000fe200078e00ff */
[----:B------:R-:W-:-:S02]  /*3a30*/  LOP3.LUT R8, R7, 0x1, RZ, 0xc0, !PT ;  /* 0x0000000107087812 */ /* 0x000fc400078ec0ff */
[----:B------:R-:W-:Y:S02]  /*3a40*/  SHF.R.S32.HI R7, RZ, 0x1f, R12 ;  /* 0x0000001fff077819 */ /* 0x000fe4000001140c */
[----:B------:R-:W-:Y:S02]  /*3a50*/  LOP3.LUT R9, R9, 0x1, RZ, 0xc0, !PT ;  /* 0x0000000109097812 */ /* 0x000fe400078ec0ff */
[----:B------:R-:W-:Y:S02]  /*3a60*/  SHF.R.U32.HI R13, RZ, 0x4, R22 ;  /* 0x00000004ff0d7819 */ /* 0x000fe40000011616 */
[----:B------:R-:W-:Y:S02]  /*3a70*/  LEA.HI R7, R7, R12, RZ, 0x5 ;  /* 0x0000000c07077211 */ /* 0x000fe400078f28ff */
[----:B------:R-:W-:Y:S02]  /*3a80*/  ISETP.NE.AND P0, PT, R5, RZ, PT ;  /* 0x000000ff0500720c */ /* 0x000fe40003f05270 */
[----:B------:R-:W-:-:S02]  /*3a90*/  ISETP.EQ.U32.XOR P1, PT, R9, 0x1, !P5 ;  /* 0x000000010900780c */ /* 0x000fc40006f22870 */
[----:B------:R-:W-:Y:S02]  /*3aa0*/  ISETP.EQ.U32.XOR P2, PT, R8, 0x1, !P5 ;  /* 0x000000010800780c */ /* 0x000fe40006f42870 */
[----:B------:R-:W-:Y:S02]  /*3ab0*/  ISETP.NE.U32.AND P3, PT, R9, 0x1, PT ;  /* 0x000000010900780c */ /* 0x000fe40003f65070 */
[----:B------:R-:W-:Y:S02]  /*3ac0*/  LOP3.LUT R16, R13, 0x1, RZ, 0xc0, !PT ;  /* 0x000000010d107812 */ /* 0x000fe400078ec0ff */
[----:B------:R-:W-:Y:S02]  /*3ad0*/  LOP3.LUT R7, R7, 0xffffffe0, RZ, 0xc0, !PT ;  /* 0xffffffe007077812 */ /* 0x000fe400078ec0ff */
[----:B------:R-:W-:Y:S02]  /*3ae0*/  P2R R33, PR, RZ, 0x2 ;  /* 0x00000002ff217803 */ /* 0x000fe40000000000 */
[----:B------:R-:W-:Y:S01]  /*3af0*/  SEL R13, R6, RZ, P0 ;  /* 0x000000ff060d7207 */ /* 0x000fe20000000000 */
[----:B------:R-:W-:Y:S01]  /*3b00*/  IMAD.IADD R12, R12, 0x1, -R7 ;  /* 0x000000010c0c7824 */ /* 0x000fe200078e0a07 */
[----:B------:R-:W-:Y:S01]  /*3b10*/  P2R R31, PR, RZ, 0x4 ;  /* 0x00000004ff1f7803 */ /* 0x000fe20000000000 */
[----:B------:R-:W-:Y:S01]  /*3b20*/  IMAD.MOV.U32 R7, RZ, RZ, -0x1 ;  /* 0xffffffffff077424 */ /* 0x000fe200078e00ff */
[----:B------:R-:W-:-:S02]  /*3b30*/  ISETP.EQ.U32.XOR P1, PT, R15, 0x1, !P5 ;  /* 0x000000010f00780c */ /* 0x000fc40006f22870 */
[C---:B------:R-:W-:Y:S02]  /*3b40*/  ISETP.EQ.U32.XOR P0, PT, R15.reuse, 0x1, !P3 ;  /* 0x000000010f00780c */ /* 0x040fe40005f02870 */
[----:B------:R-:W-:Y:S02]  /*3b50*/  ISETP.NE.U32.AND P2, PT, R8, 0x1, PT ;  /* 0x000000010800780c */ /* 0x000fe40003f45070 */
[----:B------:R-:W-:Y:S02]  /*3b60*/  ISETP.NE.U32.AND P4, PT, R15, 0x1, PT ;  /* 0x000000010f00780c */ /* 0x000fe40003f85070 */
[----:B------:R-:W-:Y:S02]  /*3b70*/  P2R R36, PR, RZ, 0x2 ;  /* 0x00000002ff247803 */ /* 0x000fe40000000000 */
[----:B------:R-:W-:Y:S02]  /*3b80*/  P2R R34, PR, RZ, 0x1 ;  /* 0x00000001ff227803 */ /* 0x000fe40000000000 */
[----:B------:R-:W-:-:S02]  /*3b90*/  ISETP.EQ.U32.XOR P1, PT, R9, 0x1, !P2 ;  /* 0x000000010900780c */ /* 0x000fc40005722870 */
[----:B------:R-:W-:Y:S02]  /*3ba0*/  ISETP.EQ.U32.XOR P0, PT, R15, 0x1, !P2 ;  /* 0x000000010f00780c */ /* 0x000fe40005702870 */
[C---:B------:R-:W-:Y:S02]  /*3bb0*/  ISETP.EQ.U32.XOR P5, PT, R16.reuse, 0x1, !P5 ;  /* 0x000000011000780c */ /* 0x040fe40006fa2870 */
[C---:B------:R-:W-:Y:S02]  /*3bc0*/  ISETP.EQ.U32.XOR P4, PT, R16.reuse, 0x1, !P4 ;  /* 0x000000011000780c */ /* 0x040fe40006782870 */
[C---:B------:R-:W-:Y:S02]  /*3bd0*/  ISETP.EQ.U32.XOR P3, PT, R16.reuse, 0x1, !P3 ;  /* 0x000000011000780c */ /* 0x040fe40005f62870 */
[----:B------:R-:W-:Y:S02]  /*3be0*/  ISETP.EQ.U32.XOR P2, PT, R16, 0x1, !P2 ;  /* 0x000000011000780c */ /* 0x000fe40005742870 */
[----:B------:R-:W-:-:S02]  /*3bf0*/  P2R R32, PR, RZ, 0x2 ;  /* 0x00000002ff207803 */ /* 0x000fc40000000000 */
[----:B------:R-:W-:Y:S02]  /*3c00*/  P2R R35, PR, RZ, 0x1 ;  /* 0x00000001ff237803 */ /* 0x000fe40000000000 */
[----:B------:R-:W-:Y:S02]  /*3c10*/  LOP3.LUT R22, R22, 0x10, RZ, 0xc0, !PT ;  /* 0x0000001016167812 */ /* 0x000fe400078ec0ff */
[----:B------:R-:W-:-:S07]  /*3c20*/  SHF.L.U32 R16, R7, R0, RZ ;  /* 0x0000000007107219 */ /* 0x000fce00000006ff */
.L_x_1319:
[----:B------:R-:W-:-:S03]  /*3c30*/  UMOV UR5, 0xffffffff ;  /* 0xffffffff00057882 */ /* 0x000fc60000000000 */
[----:B-1234-:R-:W-:Y:S05]  /*3c40*/  BRA.DIV UR5, `(.L_x_1273) ;  /* 0x0000003205547947 */ /* 0x01efea000b800000 */
[----:B------:R0:W1:Y:S02]  /*3c50*/  SHFL.IDX PT, R15, R14, R23, 0x1f ;  /* 0x00001f170e0f7589 */ /* 0x00006400000e0000 */
.L_x_1395:
[----:B------:R-:W-:-:S13]  /*3c60*/  ISETP.GE.AND P0, PT, R0, R13, PT ;  /* 0x0000000d0000720c */ /* 0x000fda0003f06270 */
[----:B------:R-:W-:Y:S05]  /*3c70*/  @P0 BRA `(.L_x_1274) ;  /* 0x00000014000c0947 */ /* 0x000fea0003800000 */
[----:B------:R-:W2:Y:S01]  /*3c80*/  LDC.64 R6, c[0x0][0x228] ;  /* 0x00008a00ff067b82 */ /* 0x000ea20000000a00 */
[--C-:B-1----:R-:W-:Y:S02]  /*3c90*/  IMAD R15, R5, R15, R0.reuse ;  /* 0x0000000f050f7224 */ /* 0x102fe400078e0200 */
[----:B------:R-:W-:Y:S02]  /*3ca0*/  IMAD.MOV.U32 R26, RZ, RZ, R0 ;  /* 0x000000ffff1a7224 */ /* 0x000fe400078e0000 */
[----:B------:R-:W-:-:S04]  /*3cb0*/  IMAD.WIDE R8, R15, 0x4, R2 ;  /* 0x000000040f087825 */ /* 0x000fc800078e0202 */
[----:B--2---:R-:W-:-:S04]  /*3cc0*/  IMAD.WIDE R6, R15, 0x2, R6 ;  /* 0x000000020f067825 */ /* 0x004fc800078e0206 */
[----:B------:R-:W-:Y:S02]  /*3cd0*/  IMAD.MOV.U32 R24, RZ, RZ, R6 ;  /* 0x000000ffff187224 */ /* 0x000fe400078e0006 */
[----:B------:R-:W-:-:S07]  /*3ce0*/  IMAD.MOV.U32 R25, RZ, RZ, R7 ;  /* 0x000000ffff197224 */ /* 0x000fce00078e0007 */
.L_x_1318:
[----:B------:R-:W-:Y:S01]  /*3cf0*/  ISETP.GE.AND P0, PT, R26, R5, PT ;  /* 0x000000051a00720c */ /* 0x000fe20003f06270 */
[----:B----4-:R-:W-:Y:S02]  /*3d00*/  IMAD.MOV.U32 R38, RZ, RZ, RZ ;  /* 0x000000ffff267224 */ /* 0x010fe400078e00ff */
[----:B------:R-:W-:-:S10]  /*3d10*/  IMAD.MOV.U32 R37, RZ, RZ, -0x800000 ;  /* 0xff800000ff257424 */ /* 0x000fd400078e00ff */
[----:B-123--:R-:W-:Y:S05]  /*3d20*/  @P0 BRA `(.L_x_1275) ;  /* 0x0000000000300947 */ /* 0x00efea0003800000 */
[----:B------:R-:W-:Y:S02]  /*3d30*/  IMAD.MOV.U32 R6, RZ, RZ, R8 ;  /* 0x000000ffff067224 */ /* 0x000fe400078e0008 */
[----:B------:R-:W-:-:S05]  /*3d40*/  IMAD.MOV.U32 R7, RZ, RZ, R9 ;  /* 0x000000ffff077224 */ /* 0x000fca00078e0009 */
[----:B------:R-:W2:Y:S01]  /*3d50*/  LDG.E R40, desc[UR8][R6.64] ;  /* 0x0000000806287981 */ /* 0x000ea2000c1e1900 */
[----:B------:R-:W-:Y:S01]  /*3d60*/  IMAD.MOV.U32 R38, RZ, RZ, R15 ;  /* 0x000000ffff267224 */ /* 0x000fe200078e000f */
[----:B--2---:R-:W-:-:S13]  /*3d70*/  FSETP.GEU.FTZ.AND P0, PT, |R40|, +INF , PT ;  /* 0x7f8000002800780b */ /* 0x004fda0003f1e200 */
[----:B------:R-:W-:Y:S05]  /*3d80*/  @P0 BRA `(.L_x_1275) ;  /* 0x0000000000180947 */ /* 0x000fea0003800000 */
[----:B------:R-:W-:Y:S02]  /*3d90*/  IMAD.MOV.U32 R6, RZ, RZ, R24 ;  /* 0x000000ffff067224 */ /* 0x000fe400078e0018 */
[----:B------:R-:W-:-:S05]  /*3da0*/  IMAD.MOV.U32 R7, RZ, RZ, R25 ;  /* 0x000000ffff077224 */ /* 0x000fca00078e0019 */
[----:B------:R-:W2:Y:S01]  /*3db0*/  LDG.E.U16 R6, desc[UR8][R6.64] ;  /* 0x0000000806067981 */ /* 0x000ea2000c1e1500 */
[----:B------:R-:W-:Y:S02]  /*3dc0*/  IMAD.MOV.U32 R38, RZ, RZ, R15 ;  /* 0x000000ffff267224 */ /* 0x000fe400078e000f */
[----:B--2---:R-:W-:-:S04]  /*3dd0*/  IMAD.U32 R37, R6, 0x10000, RZ ;  /* 0x0001000006257824 */ /* 0x004fc800078e00ff */
[----:B------:R-:W-:-:S07]  /*3de0*/  FADD.FTZ R37, R40, R37 ;  /* 0x0000002528257221 */ /* 0x000fce0000010000 */
.L_x_1275:
[CC--:B------:R-:W-:Y:S01]  /*3df0*/  FSETP.GT.FTZ.AND P0, PT, R37.reuse, R18.reuse, PT ;  /* 0x000000122500720b */ /* 0x0c0fe20003f14000 */
[----:B------:R-:W-:Y:S05]  /*3e00*/  WARPSYNC.ALL ;  /* 0x0000000000007948 */ /* 0x000fea0003800000 */
[----:B------:R-:W-:Y:S02]  /*3e10*/  SEL R6, RZ, 0xffffffff, !P0 ;  /* 0xffffffffff067807 */ /* 0x000fe40004000000 */
[----:B------:R-:W-:Y:S02]  /*3e20*/  FSETP.NEU.FTZ.AND P0, PT, R37, R18, PT ;  /* 0x000000122500720b */ /* 0x000fe40003f1d000 */
[----:B------:R-:W-:-:S11]  /*3e30*/  ISETP.GE.AND P1, PT, R38, R17, PT ;  /* 0x000000112600720c */ /* 0x000fd60003f26270 */
[----:B------:R-:W-:-:S04]  /*3e40*/  @!P0 SEL R6, RZ, 0xffffffff, P1 ;  /* 0xffffffffff068807 */ /* 0x000fc80000800000 */
[----:B------:R-:W-:-:S04]  /*3e50*/  LOP3.LUT R6, R6, 0x1, RZ, 0xc0, !PT ;  /* 0x0000000106067812 */ /* 0x000fc800078ec0ff */
[----:B------:R-:W-:-:S13]  /*3e60*/  ISETP.NE.U32.AND P0, PT, R6, 0x1, PT ;  /* 0x000000010600780c */ /* 0x000fda0003f05070 */
[----:B------:R-:W-:-:S04]  /*3e70*/  VOTE.ANY R41, PT, !P0 ;  /* 0x0000000000297806 */ /* 0x000fc800040e0100 */
[----:B------:R-:W-:-:S13]  /*3e80*/  ISETP.NE.AND P1, PT, R41, RZ, PT ;  /* 0x000000ff2900720c */ /* 0x000fda0003f25270 */
[----:B------:R-:W-:Y:S05]  /*3e90*/  @!P1 BRA `(.L_x_1276) ;  /* 0x0000001000649947 */ /* 0x000fea0003800000 */
[----:B------:R-:W-:Y:S02]  /*3ea0*/  LOP3.LUT R40, R41, R16, RZ, 0x30, !PT ;  /* 0x0000001029287212 */ /* 0x000fe400078e30ff */
[----:B------:R-:W-:-:S04]  /*3eb0*/  SEL R7, RZ, 0x1, P0 ;  /* 0x00000001ff077807 */ /* 0x000fc80000000000 */
[----:B------:R-:W1:Y:S02]  /*3ec0*/  POPC R40, R40 ;  /* 0x0000002800287309 */ /* 0x000e640000000000 */
[----:B-1----:R-:W-:-:S06]  /*3ed0*/  IMAD.IADD R6, R19, 0x1, R40 ;  /* 0x0000000113067824 */ /* 0x002fcc00078e0228 */
[----:B------:R-:W1:Y:S01]  /*3ee0*/  POPC R40, R41 ;  /* 0x0000002900287309 */ /* 0x000e620000000000 */
[----:B------:R-:W-:Y:S01]  /*3ef0*/  IMAD.IADD R39, R11, 0x1, R6 ;  /* 0x000000010b277824 */ /* 0x000fe200078e0206 */
[----:B------:R-:W-:-:S04]  /*3f00*/  ISETP.GT.OR P0, PT, R6, 0x1f, P0 ;  /* 0x0000001f0600780c */ /* 0x000fc80000704670 */
[C---:B------:R-:W-:Y:S02]  /*3f10*/  LEA R6, R39.reuse, UR4, 0x2 ;  /* 0x0000000427067c11 */ /* 0x040fe4000f8e10ff */
[----:B------:R-:W-:Y:S01]  /*3f20*/  LEA R39, R39, UR6, 0x2 ;  /* 0x0000000627277c11 */ /* 0x000fe2000f8e10ff */
[----:B-1----:R-:W-:-:S06]  /*3f30*/  IMAD.IADD R19, R19, 0x1, R40 ;  /* 0x0000000113137824 */ /* 0x002fcc00078e0228 */
[----:B------:R1:W-:Y:S01]  /*3f40*/  @!P0 STS [R6], R37 ;  /* 0x0000002506008388 */ /* 0x0003e20000000800 */
[----:B------:R-:W-:-:S03]  /*3f50*/  @!P0 PRMT R7, RZ, 0x7610, R7 ;  /* 0x00007610ff078816 */ /* 0x000fc60000000007 */
[----:B------:R1:W-:Y:S01]  /*3f60*/  @!P0 STS [R39], R38 ;  /* 0x0000002627008388 */ /* 0x0003e20000000800 */
[----:B------:R-:W-:-:S13]  /*3f70*/  ISETP.GE.AND P0, PT, R19, 0x20, PT ;  /* 0x000000201300780c */ /* 0x000fda0003f06270 */
[----:B-1----:R-:W-:Y:S05]  /*3f80*/  @!P0 BRA `(.L_x_1277) ;  /* 0x0000001000148947 */ /* 0x002fea0003800000 */
[----:B------:R-:W-:Y:S01]  /*3f90*/  NOP ;  /* 0x0000000000007918 */ /* 0x000fe20000000000 */
[----:B------:R-:W1:Y:S01]  /*3fa0*/  LDS R40, [R10] ;  /* 0x000000000a287984 */ /* 0x000e620000000800 */
[----:B------:R-:W-:Y:S01]  /*3fb0*/  BSSY B1, `(.L_x_1278) ;  /* 0x000000a000017945 */ /* 0x000fe20003800000 */
[----:B------:R-:W-:Y:S02]  /*3fc0*/  PLOP3.LUT P0, PT, PT, PT, PT, 0x80, 0x0 ;  /* 0x000000000000781c */ /* 0x000fe40003f0f070 */
[----:B------:R-:W2:Y:S01]  /*3fd0*/  LDS R41, [R4] ;  /* 0x0000000004297984 */ /* 0x000ea20000000800 */
[----:B------:R-:W-:-:S03]  /*3fe0*/  PLOP3.LUT P1, PT, PT, PT, PT, 0x80, 0x0 ;  /* 0x000000000000781c */ /* 0x000fc60003f2f070 */
[----:B-1----:R-:W1:Y:S04]  /*3ff0*/  SHFL.BFLY PT, R17, R40, 0x1, 0x1f ;  /* 0x0c201f0028117f89 */ /* 0x002e6800000e0000 */
[----:B--2---:R2:W3:Y:S01]  /*4000*/  SHFL.BFLY PT, R18, R41, 0x1, 0x1f ;  /* 0x0c201f0029127f89 */ /* 0x0044e200000e0000 */
[----:B-1----:R-:W-:-:S13]  /*4010*/  FSETP.GT.FTZ.AND P6, PT, R40, R17, PT ;  /* 0x000000112800720b */ /* 0x002fda0003fd4000 */
[----:B--23--:R-:W-:Y:S05]  /*4020*/  @P6 BRA `(.L_x_1279) ;  /* 0x0000000000086947 */ /* 0x00cfea0003800000 */
[----:B------:R-:W-:-:S04]  /*4030*/  FSETP.NEU.FTZ.AND P1, PT, R40, R17, PT ;  /* 0x000000112800720b */ /* 0x000fc80003f3d000 */
[----:B------:R-:W-:-:S13]  /*4040*/  ISETP.LT.AND P1, PT, R41, R18, !P1 ;  /* 0x000000122900720c */ /* 0x000fda0004f21270 */
.L_x_1279:
[----:B------:R-:W-:Y:S05]  /*4050*/  BSYNC B1 ;  /* 0x0000000000017941 */ /* 0x000fea0003800000 */
.L_x_1278:
[----:B------:R-:W-:Y:S01]  /*4060*/  ISETP.NE.AND P6, PT, R31, RZ, PT ;  /* 0x000000ff1f00720c */ /* 0x000fe20003fc5270 */
[----:B------:R-:W-:Y:S03]  /*4070*/  BSSY B1, `(.L_x_1280) ;  /* 0x000000a000017945 */ /* 0x000fe60003800000 */
[----:B------:R-:W-:-:S04]  /*4080*/  PLOP3.LUT P1, PT, P6, P1, PT, 0x28, 0x0 ;  /* 0x000000000000781c */ /* 0x000fc80003722570 */
        /* <DEDUP_REMOVED lines=8> */
.L_x_1281:
[----:B------:R-:W-:Y:S05]  /*4110*/  BSYNC B1 ;  /* 0x0000000000017941 */ /* 0x000fea0003800000 */
.L_x_1280:
[----:B------:R-:W-:Y:S01]  /*4120*/  ISETP.NE.AND P1, PT, R32, RZ, PT ;  /* 0x000000ff2000720c */ /* 0x000fe20003f25270 */
[----:B------:R-:W-:Y:S03]  /*4130*/  BSSY B1, `(.L_x_1282) ;  /* 0x000000c000017945 */ /* 0x000fe60003800000 */
[----:B------:R-:W-:Y:S02]  /*4140*/  PLOP3.LUT P0, PT, P1, P0, PT, 0x28, 0x0 ;  /* 0x000000000000781c */ /* 0x000fe40000f00570 */
[----:B------:R-:W-:Y:S02]  /*4150*/  PLOP3.LUT P1, PT, PT, PT, PT, 0x80, 0x0 ;  /* 0x000000000000781c */ /* 0x000fe40003f2f070 */
[----:B------:R-:W-:Y:S02]  /*4160*/  FSEL R40, R17, R40, P0 ;  /* 0x0000002811287208 */ /* 0x000fe40000000000 */
[----:B------:R-:W-:-:S02]  /*4170*/  SEL R41, R18, R41, P0 ;  /* 0x0000002912297207 */ /* 0x000fc40000000000 */
[----:B------:R-:W-:Y:S01]  /*4180*/  PLOP3.LUT P0, PT, PT, PT, PT, 0x80, 0x0 ;  /* 0x000000000000781c */ /* 0x000fe20003f0f070 */
[----:B------:R-:W1:Y:S04]  /*4190*/  SHFL.BFLY PT, R17, R40, 0x1, 0x1f ;  /* 0x0c201f0028117f89 */ /* 0x000e6800000e0000 */
[----:B------:R2:W3:Y:S01]  /*41a0*/  SHFL.BFLY PT, R18, R41, 0x1, 0x1f ;  /* 0x0c201f0029127f89 */ /* 0x0004e200000e0000 */
[----:B-1----:R-:W-:-:S13]  /*41b0*/  FSETP.GT.FTZ.AND P6, PT, R40, R17, PT ;  /* 0x000000112800720b */ /* 0x002fda0003fd4000 */
[----:B--23--:R-:W-:Y:S05]  /*41c0*/  @P6 BRA `(.L_x_1283) ;  /* 0x0000000000086947 */ /* 0x00cfea0003800000 */
[----:B------:R-:W-:-:S04]  /*41d0*/  FSETP.NEU.FTZ.AND P1, PT, R40, R17, PT ;  /* 0x000000112800720b */ /* 0x000fc80003f3d000 */
[----:B------:R-:W-:-:S13]  /*41e0*/  ISETP.LT.AND P1, PT, R41, R18, !P1 ;  /* 0x000000122900720c */ /* 0x000fda0004f21270 */
.L_x_1283:
[----:B------:R-:W-:Y:S05]  /*41f0*/  BSYNC B1 ;  /* 0x0000000000017941 */ /* 0x000fea0003800000 */
.L_x_1282:
        /* <DEDUP_REMOVED lines=11> */
.L_x_1285:
[----:B------:R-:W-:Y:S05]  /*42b0*/  BSYNC B1 ;  /* 0x0000000000017941 */ /* 0x000fea0003800000 */
.L_x_1284:
        /* <DEDUP_REMOVED lines=13> */
.L_x_1287:
[----:B------:R-:W-:Y:S05]  /*4390*/  BSYNC B1 ;  /* 0x0000000000017941 */ /* 0x000fea0003800000 */
.L_x_1286:
        /* <DEDUP_REMOVED lines=11> */
.L_x_1289:
[----:B------:R-:W-:Y:S05]  /*4450*/  BSYNC B1 ;  /* 0x0000000000017941 */ /* 0x000fea0003800000 */
.L_x_1288:
        /* <DEDUP_REMOVED lines=13> */
.L_x_1291:
[----:B------:R-:W-:Y:S05]  /*4530*/  BSYNC B1 ;  /* 0x0000000000017941 */ /* 0x000fea0003800000 */
.L_x_1290:
[----:B------:R-:W-:Y:S01]  /*4540*/  PLOP3.LUT P1, PT, P4, P1, PT, 0x28, 0x0 ;  /* 0x000000000000781c */ /* 0x000fe20002722570 */
        /* <DEDUP_REMOVED lines=9> */
.L_x_1293:
[----:B------:R-:W-:Y:S05]  /*45e0*/  BSYNC B1 ;  /* 0x0000000000017941 */ /* 0x000fea0003800000 */
.L_x_1292:
        /* <DEDUP_REMOVED lines=12> */
.L_x_1295:
[----:B------:R-:W-:Y:S05]  /*46b0*/  BSYNC B1 ;  /* 0x0000000000017941 */ /* 0x000fea0003800000 */
.L_x_1294:
        /* <DEDUP_REMOVED lines=10> */
.L_x_1297:
[----:B------:R-:W-:Y:S05]  /*4760*/  BSYNC B1 ;  /* 0x0000000000017941 */ /* 0x000fea0003800000 */
.L_x_1296:
        /* <DEDUP_REMOVED lines=12> */
.L_x_1299:
[----:B------:R-:W-:Y:S05]  /*4830*/  BSYNC B1 ;  /* 0x0000000000017941 */ /* 0x000fea0003800000 */
.L_x_1298:
        /* <DEDUP_REMOVED lines=10> */
.L_x_1301:
[----:B------:R-:W-:Y:S05]  /*48e0*/  BSYNC B1 ;  /* 0x0000000000017941 */ /* 0x000fea0003800000 */
.L_x_1300:
        /* <DEDUP_REMOVED lines=12> */
.L_x_1303:
[----:B------:R-:W-:Y:S05]  /*49b0*/  BSYNC B1 ;  /* 0x0000000000017941 */ /* 0x000fea0003800000 */
.L_x_1302:
        /* <DEDUP_REMOVED lines=10> */
.L_x_1305:
[----:B------:R-:W-:Y:S05]  /*4a60*/  BSYNC B1 ;  /* 0x0000000000017941 */ /* 0x000fea0003800000 */
.L_x_1304:
        /* <DEDUP_REMOVED lines=12> */
.L_x_1307:
[----:B------:R-:W-:Y:S05]  /*4b30*/  BSYNC B1 ;  /* 0x0000000000017941 */ /* 0x000fea0003800000 */
.L_x_1306:
[----:B------:R-:W-:Y:S01]  /*4b40*/  ISETP.EQ.XOR P1, PT, R30, RZ, P1 ;  /* 0x000000ff1e00720c */ /* 0x000fe20000f22a70 */
[----:B------:R-:W-:Y:S03]  /*4b50*/  BSSY B1, `(.L_x_1308) ;  /* 0x0000012000017945 */ /* 0x000fe60003800000 */
[----:B------:R-:W-:Y:S02]  /*4b60*/  FSEL R40, R40, R17, P1 ;  /* 0x0000001128287208 */ /* 0x000fe40000800000 */
[----:B------:R-:W-:Y:S02]  /*4b70*/  SEL R17, R41, R18, P1 ;  /* 0x0000001229117207 */ /* 0x000fe40000800000 */
[----:B------:R-:W-:Y:S02]  /*4b80*/  FSETP.GT.FTZ.AND P1, PT, R40, R21, PT ;  /* 0x000000152800720b */ /* 0x000fe40003f34000 */
[----:B------:R-:W-:-:S02]  /*4b90*/  ISETP.GE.AND P6, PT, R17, R20, PT ;  /* 0x000000141100720c */ /* 0x000fc40003fc6270 */
[----:B------:R-:W-:Y:S02]  /*4ba0*/  SEL R18, RZ, 0xffffffff, !P1 ;  /* 0xffffffffff127807 */ /* 0x000fe40004800000 */
[----:B------:R-:W-:-:S13]  /*4bb0*/  FSETP.NEU.FTZ.AND P1, PT, R40, R21, PT ;  /* 0x000000152800720b */ /* 0x000fda0003f3d000 */
[----:B------:R-:W-:-:S04]  /*4bc0*/  @!P1 SEL R18, RZ, 0xffffffff, P6 ;  /* 0xffffffffff129807 */ /* 0x000fc80003000000 */
[----:B------:R-:W-:-:S04]  /*4bd0*/  LOP3.LUT R18, R18, 0x1, RZ, 0xc0, !PT ;  /* 0x0000000112127812 */ /* 0x000fc800078ec0ff */
[----:B------:R-:W-:-:S04]  /*4be0*/  ISETP.NE.U32.AND P1, PT, R18, 0x1, PT ;  /* 0x000000011200780c */ /* 0x000fc80003f25070 */
[----:B------:R-:W-:Y:S02]  /*4bf0*/  FSEL R40, R40, R21, !P1 ;  /* 0x0000001528287208 */ /* 0x000fe40004800000 */
[----:B------:R-:W-:-:S03]  /*4c00*/  SEL R21, R17, R20, !P1 ;  /* 0x0000001411157207 */ /* 0x000fc60004800000 */
[----:B------:R-:W1:Y:S04]  /*4c10*/  SHFL.BFLY PT, R17, R40, 0x10, 0x1f ;  /* 0x0e001f0028117f89 */ /* 0x000e6800000e0000 */
[----:B------:R2:W3:Y:S01]  /*4c20*/  SHFL.BFLY PT, R18, R21, 0x10, 0x1f ;  /* 0x0e001f0015127f89 */ /* 0x0004e200000e0000 */
[----:B-1----:R-:W-:-:S13]  /*4c30*/  FSETP.GT.FTZ.AND P1, PT, R40, R17, PT ;  /* 0x000000112800720b */ /* 0x002fda0003f34000 */
[----:B--23--:R-:W-:Y:S05]  /*4c40*/  @P1 BRA `(.L_x_1309) ;  /* 0x0000000000081947 */ /* 0x00cfea0003800000 */
[----:B------:R-:W-:-:S04]  /*4c50*/  FSETP.NEU.FTZ.AND P0, PT, R40, R17, PT ;  /* 0x000000112800720b */ /* 0x000fc80003f1d000 */
[----:B------:R-:W-:-:S13]  /*4c60*/  ISETP.LT.AND P0, PT, R21, R18, !P0 ;  /* 0x000000121500720c */ /* 0x000fda0004701270 */
.L_x_1309:
[----:B------:R-:W-:Y:S05]  /*4c70*/  BSYNC B1 ;  /* 0x0000000000017941 */ /* 0x000fea0003800000 */
.L_x_1308:
        /* <DEDUP_REMOVED lines=12> */
.L_x_1311:
[----:B------:R-:W-:Y:S05]  /*4d40*/  BSYNC B1 ;  /* 0x0000000000017941 */ /* 0x000fea0003800000 */
.L_x_1310:
        /* <DEDUP_REMOVED lines=10> */
.L_x_1313:
[----:B------:R-:W-:Y:S05]  /*4df0*/  BSYNC B1 ;  /* 0x0000000000017941 */ /* 0x000fea0003800000 */
.L_x_1312:
        /* <DEDUP_REMOVED lines=12> */
.L_x_1315:
[----:B------:R-:W-:Y:S05]  /*4ec0*/  BSYNC B1 ;  /* 0x0000000000017941 */ /* 0x000fea0003800000 */
.L_x_1314:
        /* <DEDUP_REMOVED lines=10> */
.L_x_1317:
[----:B------:R-:W-:Y:S05]  /*4f70*/  BSYNC B1 ;  /* 0x0000000000017941 */ /* 0x000fea0003800000 */
.L_x_1316:
[----:B------:R-:W-:Y:S01]  /*4f80*/  ISETP.NE.XOR P0, PT, R30, RZ, P0 ;  /* 0x000000ff1e00720c */ /* 0x000fe20000705a70 */
[----:B------:R-:W-:-:S03]  /*4f90*/  VIADD R19, R19, 0xffffffe0 ;  /* 0xffffffe013137836 */ /* 0x000fc60000000000 */
[----:B------:R-:W-:Y:S02]  /*4fa0*/  FSEL R21, R40, R21, P0 ;  /* 0x0000001528157208 */ /* 0x000fe40000000000 */
[----:B------:R-:W-:-:S03]  /*4fb0*/  SEL R20, R17, R20, P0 ;  /* 0x0000001411147207 */ /* 0x000fc60000000000 */
[----:B------:R1:W2:Y:S04]  /*4fc0*/  SHFL.IDX PT, R18, R21, R12, 0x1f ;  /* 0x00001f0c15127589 */ /* 0x0002a800000e0000 */
[----:B------:R1:W3:Y:S02]  /*4fd0*/  SHFL.IDX PT, R17, R20, R12, 0x1f ;  /* 0x00001f0c14117589 */ /* 0x0002e400000e0000 */
.L_x_1277:
[----:B------:R-:W-:-:S04]  /*4fe0*/  PRMT R7, R7, 0x9910, RZ ;  /* 0x0000991007077816 */ /* 0x000fc800000000ff */
[----:B------:R-:W-:-:S13]  /*4ff0*/  ISETP.NE.AND P0, PT, R7, RZ, PT ;  /* 0x000000ff0700720c */ /* 0x000fda0003f05270 */
[----:B------:R4:W-:Y:S04]  /*5000*/  @P0 STS [R6+-0x80], R37 ;  /* 0xffff802506000388 */ /* 0x0009e80000000800 */
[----:B------:R4:W-:Y:S01]  /*5010*/  @P0 STS [R39+-0x80], R38 ;  /* 0xffff802627000388 */ /* 0x0009e20000000800 */
[----:B------:R-:W-:Y:S01]  /*5020*/  NOP ;  /* 0x0000000000007918 */ /* 0x000fe20000000000 */
.L_x_1276:
        /* <DEDUP_REMOVED lines=8> */
.L_x_1274:
[----:B0-----:R-:W-:Y:S01]  /*50b0*/  VIADD R23, R23, 0x1 ;  /* 0x0000000117177836 */ /* 0x001fe20000000000 */
[----:B------:R-:W-:-:S04]  /*50c0*/  ULDC UR5, c[0x0][0x248] ;  /* 0x0000920000057ab9 */ /* 0x000fc80000000800 */
[----:B------:R-:W-:-:S13]  /*50d0*/  ISETP.GE.AND P0, PT, R23, UR5, PT ;  /* 0x0000000517007c0c */ /* 0x000fda000bf06270 */
[----:B------:R-:W-:Y:S05]  /*50e0*/  @!P0 BRA `(.L_x_1319) ;  /* 0xffffffe800d08947 */ /* 0x000fea000383ffff */
[----:B------:R-:W-:Y:S05]  /*50f0*/  BSYNC B0 ;  /* 0x0000000000007941 */ /* 0x000fea0003800000 */
.L_x_1272:
[----:B------:R-:W-:-:S13]  /*5100*/  ISETP.NE.AND P0, PT, R19, RZ, PT ;  /* 0x000000ff1300720c */ /* 0x000fda0003f05270 */
[----:B------:R-:W-:Y:S05]  /*5110*/  @!P0 BRA `(.L_x_1320) ;  /* 0x0000001000c08947 */ /* 0x000fea0003800000 */
[----:B------:R-:W-:Y:S01]  /*5120*/  ISETP.GE.AND P0, PT, R0, R19, PT ;  /* 0x000000130000720c */ /* 0x000fe20003f06270 */
[----:B------:R-:W-:Y:S01]  /*5130*/  IMAD.MOV.U32 R7, RZ, RZ, -0x800000 ;  /* 0xff800000ff077424 */ /* 0x000fe200078e00ff */
[----:B------:R-:W-:Y:S01]  /*5140*/  UMOV UR5, 0xffffffff ;  /* 0xffffffff00057882 */ /* 0x000fe20000000000 */
[----:B------:R-:W-:-:S10]  /*5150*/  IMAD.MOV.U32 R8, RZ, RZ, RZ ;  /* 0x000000ffff087224 */ /* 0x000fd400078e00ff */
[----:B------:R0:W0:Y:S04]  /*5160*/  @!P0 LDS R7, [R10] ;  /* 0x000000000a078984 */ /* 0x0000280000000800 */
[----:B------:R0:W0:Y:S01]  /*5170*/  @!P0 LDS R8, [R4] ;  /* 0x0000000004088984 */ /* 0x0000220000000800 */
[----:B------:R-:W-:Y:S05]  /*5180*/  BRA.DIV UR5, `(.L_x_1321) ;  /* 0x0000001e05287947 */ /* 0x000fea000b800000 */
[----:B0-----:R0:W0:Y:S04]  /*5190*/  SHFL.BFLY PT, R10, R7, 0x1, 0x1f ;  /* 0x0c201f00070a7f89 */ /* 0x00102800000e0000 */
[----:B------:R0:W0:Y:S02]  /*51a0*/  SHFL.BFLY PT, R4, R8, 0x1, 0x1f ;  /* 0x0c201f0008047f89 */ /* 0x00002400000e0000 */
.L_x_1399:
[----:B0-----:R-:W-:Y:S01]  /*51b0*/  FSETP.GT.FTZ.AND P0, PT, R7, R10, PT ;  /* 0x0000000a0700720b */ /* 0x001fe20003f14000 */
[----:B------:R-:W-:Y:S01]  /*51c0*/  BSSY B0, `(.L_x_1322) ;  /* 0x0000005000007945 */ /* 0x000fe20003800000 */
[----:B------:R-:W-:-:S11]  /*51d0*/  PLOP3.LUT P1, PT, PT, PT, PT, 0x80, 0x0 ;  /* 0x000000000000781c */ /* 0x000fd60003f2f070 */
[----:B------:R-:W-:Y:S05]  /*51e0*/  @P0 BRA `(.L_x_1323) ;  /* 0x0000000000080947 */ /* 0x000fea0003800000 */
[----:B------:R-:W-:-:S04]  /*51f0*/  FSETP.NEU.FTZ.AND P1, PT, R7, R10, PT ;  /* 0x0000000a0700720b */ /* 0x000fc80003f3d000 */
[----:B------:R-:W-:-:S13]  /*5200*/  ISETP.LT.AND P1, PT, R8, R4, !P1 ;  /* 0x000000040800720c */ /* 0x000fda0004f21270 */
.L_x_1323:
[----:B------:R-:W-:Y:S05]  /*5210*/  BSYNC B0 ;  /* 0x0000000000007941 */ /* 0x000fea0003800000 */
.L_x_1322:
[----:B------:R-:W-:Y:S01]  /*5220*/  ISETP.NE.AND P0, PT, R31, RZ, PT ;  /* 0x000000ff1f00720c */ /* 0x000fe20003f05270 */
[----:B------:R-:W-:-:S03]  /*5230*/  UMOV UR5, 0xffffffff ;  /* 0xffffffff00057882 */ /* 0x000fc60000000000 */
[----:B------:R-:W-:Y:S02]  /*5240*/  PLOP3.LUT P0, PT, P0, P1, PT, 0x28, 0x0 ;  /* 0x000000000000781c */ /* 0x000fe40000702570 */
[----:B------:R-:W-:Y:S02]  /*5250*/  PLOP3.LUT P1, PT, PT, PT, PT, 0x80, 0x0 ;  /* 0x000000000000781c */ /* 0x000fe40003f2f070 */
[----:B------:R-:W-:Y:S02]  /*5260*/  SEL R9, R4, R8, P0 ;  /* 0x0000000804097207 */ /* 0x000fe40000000000 */
[----:B------:R-:W-:Y:S01]  /*5270*/  FSEL R10, R10, R7, P0 ;  /* 0x000000070a0a7208 */ /* 0x000fe20000000000 */
[----:B------:R-:W-:Y:S08]  /*5280*/  BRA.DIV UR5, `(.L_x_1324) ;  /* 0x0000001e05307947 */ /* 0x000ff0000b800000 */
[----:B------:R0:W0:Y:S04]  /*5290*/  SHFL.BFLY PT, R7, R10, 0x2, 0x1f ;  /* 0x0c401f000a077f89 */ /* 0x00002800000e0000 */
[----:B------:R0:W0:Y:S02]  /*52a0*/  SHFL.BFLY PT, R4, R9, 0x2, 0x1f ;  /* 0x0c401f0009047f89 */ /* 0x00002400000e0000 */
.L_x_1403:
[----:B0-----:R-:W-:Y:S01]  /*52b0*/  FSETP.GT.FTZ.AND P0, PT, R10, R7, PT ;  /* 0x000000070a00720b */ /* 0x001fe20003f14000 */
[----:B------:R-:W-:-:S12]  /*52c0*/  BSSY B0, `(.L_x_1325) ;  /* 0x0000004000007945 */ /* 0x000fd80003800000 */
[----:B------:R-:W-:Y:S05]  /*52d0*/  @P0 BRA `(.L_x_1326) ;  /* 0x0000000000080947 */ /* 0x000fea0003800000 */
[----:B------:R-:W-:-:S04]  /*52e0*/  FSETP.NEU.FTZ.AND P1, PT, R10, R7, PT ;  /* 0x000000070a00720b */ /* 0x000fc80003f3d000 */
[----:B------:R-:W-:-:S13]  /*52f0*/  ISETP.LT.AND P1, PT, R9, R4, !P1 ;  /* 0x000000040900720c */ /* 0x000fda0004f21270 */
.L_x_1326:
[----:B------:R-:W-:Y:S05]  /*5300*/  BSYNC B0 ;  /* 0x0000000000007941 */ /* 0x000fea0003800000 */
.L_x_1325:
[----:B------:R-:W-:Y:S01]  /*5310*/  ISETP.NE.AND P0, PT, R32, RZ, PT ;  /* 0x000000ff2000720c */ /* 0x000fe20003f05270 */
[----:B------:R-:W-:-:S03]  /*5320*/  UMOV UR5, 0xffffffff ;  /* 0xffffffff00057882 */ /* 0x000fc60000000000 */
[----:B------:R-:W-:-:S04]  /*5330*/  PLOP3.LUT P0, PT, P0, P1, PT, 0x28, 0x0 ;  /* 0x000000000000781c */ /* 0x000fc80000702570 */
[----:B------:R-:W-:Y:S02]  /*5340*/  SEL R9, R4, R9, P0 ;  /* 0x0000000904097207 */ /* 0x000fe40000000000 */
[----:B------:R-:W-:Y:S01]  /*5350*/  FSEL R10, R7, R10, P0 ;  /* 0x0000000a070a7208 */ /* 0x000fe20000000000 */
[----:B------:R-:W-:Y:S06]  /*5360*/  BRA.DIV UR5, `(.L_x_1327) ;  /* 0x0000001e05407947 */ /* 0x000fec000b800000 */
[----:B------:R0:W0:Y:S04]  /*5370*/  SHFL.BFLY PT, R7, R10, 0x1, 0x1f ;  /* 0x0c201f000a077f89 */ /* 0x00002800000e0000 */
[----:B------:R0:W0:Y:S02]  /*5380*/  SHFL.BFLY PT, R4, R9, 0x1, 0x1f ;  /* 0x0c201f0009047f89 */ /* 0x00002400000e0000 */
.L_x_1407:
[----:B0-----:R-:W-:Y:S01]  /*5390*/  FSETP.GT.FTZ.AND P0, PT, R10, R7, PT ;  /* 0x000000070a00720b */ /* 0x001fe20003f14000 */
[----:B------:R-:W-:Y:S01]  /*53a0*/  BSSY B0, `(.L_x_1328) ;  /* 0x0000005000007945 */ /* 0x000fe20003800000 */
[----:B------:R-:W-:-:S11]  /*53b0*/  PLOP3.LUT P1, PT, PT, PT, PT, 0x80, 0x0 ;  /* 0x000000000000781c */ /* 0x000fd60003f2f070 */
[----:B------:R-:W-:Y:S05]  /*53c0*/  @P0 BRA `(.L_x_1329) ;  /* 0x0000000000080947 */ /* 0x000fea0003800000 */
[----:B------:R-:W-:-:S04]  /*53d0*/  FSETP.NEU.FTZ.AND P1, PT, R10, R7, PT ;  /* 0x000000070a00720b */ /* 0x000fc80003f3d000 */
[----:B------:R-:W-:-:S13]  /*53e0*/  ISETP.LT.AND P1, PT, R9, R4, !P1 ;  /* 0x000000040900720c */ /* 0x000fda0004f21270 */
.L_x_1329:
[----:B------:R-:W-:Y:S05]  /*53f0*/  BSYNC B0 ;  /* 0x0000000000007941 */ /* 0x000fea0003800000 */
.L_x_1328:
        /* <DEDUP_REMOVED lines=9> */
.L_x_1411:
[----:B0-----:R-:W-:Y:S01]  /*5490*/  FSETP.GT.FTZ.AND P0, PT, R10, R7, PT ;  /* 0x000000070a00720b */ /* 0x001fe20003f14000 */
[----:B------:R-:W-:-:S12]  /*54a0*/  BSSY B0, `(.L_x_1331) ;  /* 0x0000004000007945 */ /* 0x000fd80003800000 */
[----:B------:R-:W-:Y:S05]  /*54b0*/  @P0 BRA `(.L_x_1332) ;  /* 0x0000000000080947 */ /* 0x000fea0003800000 */
[----:B------:R-:W-:-:S04]  /*54c0*/  FSETP.NEU.FTZ.AND P1, PT, R10, R7, PT ;  /* 0x000000070a00720b */ /* 0x000fc80003f3d000 */
[----:B------:R-:W-:-:S13]  /*54d0*/  ISETP.LT.AND P1, PT, R9, R4, !P1 ;  /* 0x000000040900720c */ /* 0x000fda0004f21270 */
.L_x_1332:
[----:B------:R-:W-:Y:S05]  /*54e0*/  BSYNC B0 ;  /* 0x0000000000007941 */ /* 0x000fea0003800000 */
.L_x_1331:
        /* <DEDUP_REMOVED lines=8> */
.L_x_1415:
[----:B0-----:R-:W-:Y:S01]  /*5570*/  FSETP.GT.FTZ.AND P0, PT, R10, R7, PT ;  /* 0x000000070a00720b */ /* 0x001fe20003f14000 */
[----:B------:R-:W-:Y:S01]  /*5580*/  BSSY B0, `(.L_x_1334) ;  /* 0x0000005000007945 */ /* 0x000fe20003800000 */
[----:B------:R-:W-:-:S11]  /*5590*/  PLOP3.LUT P1, PT, PT, PT, PT, 0x80, 0x0 ;  /* 0x000000000000781c */ /* 0x000fd60003f2f070 */
[----:B------:R-:W-:Y:S05]  /*55a0*/  @P0 BRA `(.L_x_1335) ;  /* 0x0000000000080947 */ /* 0x000fea0003800000 */
[----:B------:R-:W-:-:S04]  /*55b0*/  FSETP.NEU.FTZ.AND P1, PT, R10, R7, PT ;  /* 0x000000070a00720b */ /* 0x000fc80003f3d000 */
[----:B------:R-:W-:-:S13]  /*55c0*/  ISETP.LT.AND P1, PT, R9, R4, !P1 ;  /* 0x000000040900720c */ /* 0x000fda0004f21270 */
.L_x_1335:
[----:B------:R-:W-:Y:S05]  /*55d0*/  BSYNC B0 ;  /* 0x0000000000007941 */ /* 0x000fea0003800000 */
.L_x_1334:
        /* <DEDUP_REMOVED lines=9> */
.L_x_1419:
[----:B0-----:R-:W-:Y:S01]  /*5670*/  FSETP.GT.FTZ.AND P0, PT, R10, R7, PT ;  /* 0x000000070a00720b */ /* 0x001fe20003f14000 */
[----:B------:R-:W-:-:S12]  /*5680*/  BSSY B0, `(.L_x_1337) ;  /* 0x0000004000007945 */ /* 0x000fd80003800000 */
[----:B------:R-:W-:Y:S05]  /*5690*/  @P0 BRA `(.L_x_1338) ;  /* 0x0000000000080947 */ /* 0x000fea0003800000 */
[----:B------:R-:W-:-:S04]  /*56a0*/  FSETP.NEU.FTZ.AND P1, PT, R10, R7, PT ;  /* 0x000000070a00720b */ /* 0x000fc80003f3d000 */
[----:B------:R-:W-:-:S13]  /*56b0*/  ISETP.LT.AND P1, PT, R9, R4, !P1 ;  /* 0x000000040900720c */ /* 0x000fda0004f21270 */
.L_x_1338:
[----:B------:R-:W-:Y:S05]  /*56c0*/  BSYNC B0 ;  /* 0x0000000000007941 */ /* 0x000fea0003800000 */
.L_x_1337:
        /* <DEDUP_REMOVED lines=8> */
.L_x_1423:
[----:B0-----:R-:W-:Y:S01]  /*5750*/  FSETP.GT.FTZ.AND P6, PT, R10, R7, PT ;  /* 0x000000070a00720b */ /* 0x001fe20003fd4000 */
[----:B------:R-:W-:Y:S01]  /*5760*/  BSSY B0, `(.L_x_1340) ;  /* 0x0000006000007945 */ /* 0x000fe20003800000 */
[----:B------:R-:W-:Y:S02]  /*5770*/  PLOP3.LUT P1, PT, PT, PT, PT, 0x80, 0x0 ;  /* 0x000000000000781c */ /* 0x000fe40003f2f070 */
[----:B------:R-:W-:-:S09]  /*5780*/  PLOP3.LUT P0, PT, PT, PT, PT, 0x80, 0x0 ;  /* 0x000000000000781c */ /* 0x000fd20003f0f070 */
[----:B------:R-:W-:Y:S05]  /*5790*/  @P6 BRA `(.L_x_1341) ;  /* 0x0000000000086947 */ /* 0x000fea0003800000 */
[----:B------:R-:W-:-:S04]  /*57a0*/  FSETP.NEU.FTZ.AND P0, PT, R10, R7, PT ;  /* 0x000000070a00720b */ /* 0x000fc80003f1d000 */
[----:B------:R-:W-:-:S13]  /*57b0*/  ISETP.LT.AND P0, PT, R9, R4, !P0 ;  /* 0x000000040900720c */ /* 0x000fda0004701270 */
.L_x_1341:
[----:B------:R-:W-:Y:S05]  /*57c0*/  BSYNC B0 ;  /* 0x0000000000007941 */ /* 0x000fea0003800000 */
.L_x_1340:
[----:B------:R-:W-:Y:S01]  /*57d0*/  UMOV UR5, 0xffffffff ;  /* 0xffffffff00057882 */ /* 0x000fe20000000000 */
[----:B------:R-:W-:-:S04]  /*57e0*/  PLOP3.LUT P0, PT, P4, P0, PT, 0x28, 0x0 ;  /* 0x000000000000781c */ /* 0x000fc80002700570 */
[----:B------:R-:W-:Y:S02]  /*57f0*/  SEL R9, R4, R9, P0 ;  /* 0x0000000904097207 */ /* 0x000fe40000000000 */
[----:B------:R-:W-:Y:S01]  /*5800*/  FSEL R10, R7, R10, P0 ;  /* 0x0000000a070a7208 */ /* 0x000fe20000000000 */
[----:B------:R-:W-:Y:S06]  /*5810*/  BRA.DIV UR5, `(.L_x_1342) ;  /* 0x0000001e057c7947 */ /* 0x000fec000b800000 */
[----:B------:R0:W0:Y:S04]  /*5820*/  SHFL.BFLY PT, R7, R10, 0x4, 0x1f ;  /* 0x0c801f000a077f89 */ /* 0x00002800000e0000 */
[----:B------:R0:W0:Y:S02]  /*5830*/  SHFL.BFLY PT, R4, R9, 0x4, 0x1f ;  /* 0x0c801f0009047f89 */ /* 0x00002400000e0000 */
.L_x_1427:
[----:B0-----:R-:W-:Y:S01]  /*5840*/  FSETP.GT.FTZ.AND P0, PT, R10, R7, PT ;  /* 0x000000070a00720b */ /* 0x001fe20003f14000 */
[----:B------:R-:W-:-:S12]  /*5850*/  BSSY B0, `(.L_x_1343) ;  /* 0x0000004000007945 */ /* 0x000fd80003800000 */
[----:B------:R-:W-:Y:S05]  /*5860*/  @P0 BRA `(.L_x_1344) ;  /* 0x0000000000080947 */ /* 0x000fea0003800000 */
[----:B------:R-:W-:-:S04]  /*5870*/  FSETP.NEU.FTZ.AND P1, PT, R10, R7, PT ;  /* 0x000000070a00720b */ /* 0x000fc80003f3d000 */
[----:B------:R-:W-:-:S13]  /*5880*/  ISETP.LT.AND P1, PT, R9, R4, !P1 ;  /* 0x000000040900720c */ /* 0x000fda0004f21270 */
.L_x_1344:
[----:B------:R-:W-:Y:S05]  /*5890*/  BSYNC B0 ;  /* 0x0000000000007941 */ /* 0x000fea0003800000 */
.L_x_1343:
[----:B------:R-:W-:Y:S01]  /*58a0*/  UMOV UR5, 0xffffffff ;  /* 0xffffffff00057882 */ /* 0x000fe20000000000 */
[----:B------:R-:W-:-:S04]  /*58b0*/  PLOP3.LUT P1, PT, P3, P1, PT, 0x28, 0x0 ;  /* 0x000000000000781c */ /* 0x000fc80001f22570 */
[----:B------:R-:W-:Y:S02]  /*58c0*/  SEL R9, R4, R9, P1 ;  /* 0x0000000904097207 */ /* 0x000fe40000800000 */
[----:B------:R-:W-:Y:S01]  /*58d0*/  FSEL R10, R7, R10, P1 ;  /* 0x0000000a070a7208 */ /* 0x000fe20000800000 */
[----:B------:R-:W-:Y:S06]  /*58e0*/  BRA.DIV UR5, `(.L_x_1345) ;  /* 0x0000001e05907947 */ /* 0x000fec000b800000 */
[----:B------:R0:W0:Y:S04]  /*58f0*/  SHFL.BFLY PT, R7, R10, 0x2, 0x1f ;  /* 0x0c401f000a077f89 */ /* 0x00002800000e0000 */
[----:B------:R0:W0:Y:S02]  /*5900*/  SHFL.BFLY PT, R4, R9, 0x2, 0x1f ;  /* 0x0c401f0009047f89 */ /* 0x00002400000e0000 */
.L_x_1431:
[----:B0-----:R-:W-:Y:S01]  /*5910*/  FSETP.GT.FTZ.AND P3, PT, R10, R7, PT ;  /* 0x000000070a00720b */ /* 0x001fe20003f74000 */
[----:B------:R-:W-:Y:S01]  /*5920*/  BSSY B0, `(.L_x_1346) ;  /* 0x0000006000007945 */ /* 0x000fe20003800000 */
[----:B------:R-:W-:Y:S02]  /*5930*/  PLOP3.LUT P1, PT, PT, PT, PT, 0x80, 0x0 ;  /* 0x000000000000781c */ /* 0x000fe40003f2f070 */
[----:B------:R-:W-:-:S09]  /*5940*/  PLOP3.LUT P0, PT, PT, PT, PT, 0x80, 0x0 ;  /* 0x000000000000781c */ /* 0x000fd20003f0f070 */
[----:B------:R-:W-:Y:S05]  /*5950*/  @P3 BRA `(.L_x_1347) ;  /* 0x0000000000083947 */ /* 0x000fea0003800000 */
[----:B------:R-:W-:-:S04]  /*5960*/  FSETP.NEU.FTZ.AND P0, PT, R10, R7, PT ;  /* 0x000000070a00720b */ /* 0x000fc80003f1d000 */
[----:B------:R-:W-:-:S13]  /*5970*/  ISETP.LT.AND P0, PT, R9, R4, !P0 ;  /* 0x000000040900720c */ /* 0x000fda0004701270 */
.L_x_1347:
[----:B------:R-:W-:Y:S05]  /*5980*/  BSYNC B0 ;  /* 0x0000000000007941 */ /* 0x000fea0003800000 */
.L_x_1346:
[----:B------:R-:W-:Y:S01]  /*5990*/  UMOV UR5, 0xffffffff ;  /* 0xffffffff00057882 */ /* 0x000fe20000000000 */
[----:B------:R-:W-:-:S04]  /*59a0*/  PLOP3.LUT P0, PT, P2, P0, PT, 0x28, 0x0 ;  /* 0x000000000000781c */ /* 0x000fc80001700570 */
[----:B------:R-:W-:Y:S02]  /*59b0*/  SEL R9, R4, R9, P0 ;  /* 0x0000000904097207 */ /* 0x000fe40000000000 */
[----:B------:R-:W-:Y:S01]  /*59c0*/  FSEL R10, R7, R10, P0 ;  /* 0x0000000a070a7208 */ /* 0x000fe20000000000 */
[----:B------:R-:W-:Y:S06]  /*59d0*/  BRA.DIV UR5, `(.L_x_1348) ;  /* 0x0000001e059c7947 */ /* 0x000fec000b800000 */
[----:B------:R0:W0:Y:S04]  /*59e0*/  SHFL.BFLY PT, R7, R10, 0x1, 0x1f ;  /* 0x0c201f000a077f89 */ /* 0x00002800000e0000 */
[----:B------:R0:W0:Y:S02]  /*59f0*/  SHFL.BFLY PT, R4, R9, 0x1, 0x1f ;  /* 0x0c201f0009047f89 */ /* 0x00002400000e0000 */
.L_x_1435:
[----:B0-----:R-:W-:Y:S01]  /*5a00*/  FSETP.GT.FTZ.AND P0, PT, R10, R7, PT ;  /* 0x000000070a00720b */ /* 0x001fe20003f14000 */
[----:B------:R-:W-:-:S12]  /*5a10*/  BSSY B0, `(.L_x_1349) ;  /* 0x0000004000007945 */ /* 0x000fd80003800000 */
[----:B------:R-:W-:Y:S05]  /*5a20*/  @P0 BRA `(.L_x_1350) ;  /* 0x0000000000080947 */ /* 0x000fea0003800000 */
[----:B------:R-:W-:-:S04]  /*5a30*/  FSETP.NEU.FTZ.AND P1, PT, R10, R7, PT ;  /* 0x000000070a00720b */ /* 0x000fc80003f3d000 */
[----:B------:R-:W-:-:S13]  /*5a40*/  ISETP.LT.AND P1, PT, R9, R4, !P1 ;  /* 0x000000040900720c */ /* 0x000fda0004f21270 */
.L_x_1350:
[----:B------:R-:W-:Y:S05]  /*5a50*/  BSYNC B0 ;  /* 0x0000000000007941 */ /* 0x000fea0003800000 */
.L_x_1349:
[----:B------:R-:W-:Y:S01]  /*5a60*/  UMOV UR5, 0xffffffff ;  /* 0xffffffff00057882 */ /* 0x000fe20000000000 */
[----:B------:R-:W-:-:S04]  /*5a70*/  PLOP3.LUT P1, PT, P5, P1, PT, 0x28, 0x0 ;  /* 0x000000000000781c */ /* 0x000fc80002f22570 */
[----:B------:R-:W-:Y:S02]  /*5a80*/  SEL R9, R4, R9, P1 ;  /* 0x0000000904097207 */ /* 0x000fe40000800000 */
[----:B------:R-:W-:Y:S01]  /*5a90*/  FSEL R10, R7, R10, P1 ;  /* 0x0000000a070a7208 */ /* 0x000fe20000800000 */
[----:B------:R-:W-:Y:S06]  /*5aa0*/  BRA.DIV UR5, `(.L_x_1351) ;  /* 0x0000001e05b07947 */ /* 0x000fec000b800000 */
[----:B------:R0:W0:Y:S04]  /*5ab0*/  SHFL.BFLY PT, R7, R10, 0x10, 0x1f ;  /* 0x0e001f000a077f89 */ /* 0x00002800000e0000 */
[----:B------:R0:W0:Y:S02]  /*5ac0*/  SHFL.BFLY PT, R4, R9, 0x10, 0x1f ;  /* 0x0e001f0009047f89 */ /* 0x00002400000e0000 */
.L_x_1439:
[----:B0-----:R-:W-:Y:S01]  /*5ad0*/  FSETP.GT.FTZ.AND P2, PT, R10, R7, PT ;  /* 0x000000070a00720b */ /* 0x001fe20003f54000 */
[----:B------:R-:W-:Y:S01]  /*5ae0*/  BSSY B0, `(.L_x_1352) ;  /* 0x0000006000007945 */ /* 0x000fe20003800000 */
[----:B------:R-:W-:Y:S02]  /*5af0*/  PLOP3.LUT P1, PT, PT, PT, PT, 0x80, 0x0 ;  /* 0x000000000000781c */ /* 0x000fe40003f2f070 */
[----:B------:R-:W-:-:S09]  /*5b00*/  PLOP3.LUT P0, PT, PT, PT, PT, 0x80, 0x0 ;  /* 0x000000000000781c */ /* 0x000fd20003f0f070 */
[----:B------:R-:W-:Y:S05]  /*5b10*/  @P2 BRA `(.L_x_1353) ;  /* 0x0000000000082947 */ /* 0x000fea0003800000 */
[----:B------:R-:W-:-:S04]  /*5b20*/  FSETP.NEU.FTZ.AND P0, PT, R10, R7, PT ;  /* 0x000000070a00720b */ /* 0x000fc80003f1d000 */
[----:B------:R-:W-:-:S13]  /*5b30*/  ISETP.LT.AND P0, PT, R9, R4, !P0 ;  /* 0x000000040900720c */ /* 0x000fda0004701270 */
.L_x_1353:
[----:B------:R-:W-:Y:S05]  /*5b40*/  BSYNC B0 ;  /* 0x0000000000007941 */ /* 0x000fea0003800000 */
.L_x_1352:
[----:B------:R-:W-:Y:S01]  /*5b50*/  UMOV UR5, 0xffffffff ;  /* 0xffffffff00057882 */ /* 0x000fe20000000000 */
[----:B------:R-:W-:-:S04]  /*5b60*/  ISETP.EQ.XOR P0, PT, R22, RZ, P0 ;  /* 0x000000ff1600720c */ /* 0x000fc80000702a70 */
[----:B------:R-:W-:Y:S02]  /*5b70*/  SEL R9, R9, R4, P0 ;  /* 0x0000000409097207 */ /* 0x000fe40000000000 */
[----:B------:R-:W-:Y:S01]  /*5b80*/  FSEL R10, R10, R7, P0 ;  /* 0x000000070a0a7208 */ /* 0x000fe20000000000 */
[----:B------:R-:W-:Y:S06]  /*5b90*/  BRA.DIV UR5, `(.L_x_1354) ;  /* 0x0000001e05bc7947 */ /* 0x000fec000b800000 */
[----:B------:R0:W0:Y:S04]  /*5ba0*/  SHFL.BFLY PT, R7, R10, 0x8, 0x1f ;  /* 0x0d001f000a077f89 */ /* 0x00002800000e0000 */
[----:B------:R0:W0:Y:S02]  /*5bb0*/  SHFL.BFLY PT, R4, R9, 0x8, 0x1f ;  /* 0x0d001f0009047f89 */ /* 0x00002400000e0000 */
.L_x_1443:
[----:B0-----:R-:W-:Y:S01]  /*5bc0*/  FSETP.GT.FTZ.AND P0, PT, R10, R7, PT ;  /* 0x000000070a00720b */ /* 0x001fe20003f14000 */
[----:B------:R-:W-:-:S12]  /*5bd0*/  BSSY B0, `(.L_x_1355) ;  /* 0x0000004000007945 */ /* 0x000fd80003800000 */
[----:B------:R-:W-:Y:S05]  /*5be0*/  @P0 BRA `(.L_x_1356) ;  /* 0x0000000000080947 */ /* 0x000fea0003800000 */
[----:B------:R-:W-:-:S04]  /*5bf0*/  FSETP.NEU.FTZ.AND P1, PT, R10, R7, PT ;  /* 0x000000070a00720b */ /* 0x000fc80003f3d000 */
[----:B------:R-:W-:-:S13]  /*5c00*/  ISETP.LT.AND P1, PT, R9, R4, !P1 ;  /* 0x000000040900720c */ /* 0x000fda0004f21270 */
.L_x_1356:
[----:B------:R-:W-:Y:S05]  /*5c10*/  BSYNC B0 ;  /* 0x0000000000007941 */ /* 0x000fea0003800000 */
.L_x_1355:
[----:B------:R-:W-:Y:S01]  /*5c20*/  UMOV UR5, 0xffffffff ;  /* 0xffffffff00057882 */ /* 0x000fe20000000000 */
[----:B------:R-:W-:-:S04]  /*5c30*/  ISETP.EQ.XOR P1, PT, R27, RZ, P1 ;  /* 0x000000ff1b00720c */ /* 0x000fc80000f22a70 */
[----:B------:R-:W-:Y:S02]  /*5c40*/  SEL R9, R9, R4, P1 ;  /* 0x0000000409097207 */ /* 0x000fe40000800000 */
[----:B------:R-:W-:Y:S01]  /*5c50*/  FSEL R10, R10, R7, P1 ;  /* 0x000000070a0a7208 */ /* 0x000fe20000800000 */
[----:B------:R-:W-:Y:S06]  /*5c60*/  BRA.DIV UR5, `(.L_x_1357) ;  /* 0x0000001e05d07947 */ /* 0x000fec000b800000 */
[----:B------:R0:W0:Y:S04]  /*5c70*/  SHFL.BFLY PT, R7, R10, 0x4, 0x1f ;  /* 0x0c801f000a077f89 */ /* 0x00002800000e0000 */
[----:B------:R0:W0:Y:S02]  /*5c80*/  SHFL.BFLY PT, R4, R9, 0x4, 0x1f ;  /* 0x0c801f0009047f89 */ /* 0x00002400000e0000 */
.L_x_1447:
[----:B0-----:R-:W-:Y:S01]  /*5c90*/  FSETP.GT.FTZ.AND P2, PT, R10, R7, PT ;  /* 0x000000070a00720b */ /* 0x001fe20003f54000 */
[----:B------:R-:W-:Y:S01]  /*5ca0*/  BSSY B0, `(.L_x_1358) ;  /* 0x0000006000007945 */ /* 0x000fe20003800000 */
[----:B------:R-:W-:Y:S02]  /*5cb0*/  PLOP3.LUT P1, PT, PT, PT, PT, 0x80, 0x0 ;  /* 0x000000000000781c */ /* 0x000fe40003f2f070 */
[----:B------:R-:W-:-:S09]  /*5cc0*/  PLOP3.LUT P0, PT, PT, PT, PT, 0x80, 0x0 ;  /* 0x000000000000781c */ /* 0x000fd20003f0f070 */
[----:B------:R-:W-:Y:S05]  /*5cd0*/  @P2 BRA `(.L_x_1359) ;  /* 0x0000000000082947 */ /* 0x000fea0003800000 */
[----:B------:R-:W-:-:S04]  /*5ce0*/  FSETP.NEU.FTZ.AND P0, PT, R10, R7, PT ;  /* 0x000000070a00720b */ /* 0x000fc80003f1d000 */
[----:B------:R-:W-:-:S13]  /*5cf0*/  ISETP.LT.AND P0, PT, R9, R4, !P0 ;  /* 0x000000040900720c */ /* 0x000fda0004701270 */
.L_x_1359:
[----:B------:R-:W-:Y:S05]  /*5d00*/  BSYNC B0 ;  /* 0x0000000000007941 */ /* 0x000fea0003800000 */
.L_x_1358:
[----:B------:R-:W-:Y:S01]  /*5d10*/  UMOV UR5, 0xffffffff ;  /* 0xffffffff00057882 */ /* 0x000fe20000000000 */
[----:B------:R-:W-:-:S04]  /*5d20*/  ISETP.EQ.XOR P0, PT, R28, RZ, P0 ;  /* 0x000000ff1c00720c */ /* 0x000fc80000702a70 */
[----:B------:R-:W-:Y:S02]  /*5d30*/  SEL R9, R9, R4, P0 ;  /* 0x0000000409097207 */ /* 0x000fe40000000000 */
[----:B------:R-:W-:Y:S01]  /*5d40*/  FSEL R10, R10, R7, P0 ;  /* 0x000000070a0a7208 */ /* 0x000fe20000000000 */
[----:B------:R-:W-:Y:S06]  /*5d50*/  BRA.DIV UR5, `(.L_x_1360) ;  /* 0x0000001e05dc7947 */ /* 0x000fec000b800000 */
[----:B------:R0:W0:Y:S04]  /*5d60*/  SHFL.BFLY PT, R7, R10, 0x2, 0x1f ;  /* 0x0c401f000a077f89 */ /* 0x00002800000e0000 */
[----:B------:R0:W0:Y:S02]  /*5d70*/  SHFL.BFLY PT, R4, R9, 0x2, 0x1f ;  /* 0x0c401f0009047f89 */ /* 0x00002400000e0000 */
.L_x_1451:
[----:B0-----:R-:W-:Y:S01]  /*5d80*/  FSETP.GT.FTZ.AND P0, PT, R10, R7, PT ;  /* 0x000000070a00720b */ /* 0x001fe20003f14000 */
[----:B------:R-:W-:-:S12]  /*5d90*/  BSSY B0, `(.L_x_1361) ;  /* 0x0000004000007945 */ /* 0x000fd80003800000 */
[----:B------:R-:W-:Y:S05]  /*5da0*/  @P0 BRA `(.L_x_1362) ;  /* 0x0000000000080947 */ /* 0x000fea0003800000 */
[----:B------:R-:W-:-:S04]  /*5db0*/  FSETP.NEU.FTZ.AND P1, PT, R10, R7, PT ;  /* 0x000000070a00720b */ /* 0x000fc80003f3d000 */
[----:B------:R-:W-:-:S13]  /*5dc0*/  ISETP.LT.AND P1, PT, R9, R4, !P1 ;  /* 0x000000040900720c */ /* 0x000fda0004f21270 */
.L_x_1362:
[----:B------:R-:W-:Y:S05]  /*5dd0*/  BSYNC B0 ;  /* 0x0000000000007941 */ /* 0x000fea0003800000 */
.L_x_1361:
[----:B------:R-:W-:Y:S01]  /*5de0*/  UMOV UR5, 0xffffffff ;  /* 0xffffffff00057882 */ /* 0x000fe20000000000 */
[----:B------:R-:W-:-:S04]  /*5df0*/  ISETP.EQ.XOR P1, PT, R29, RZ, P1 ;  /* 0x000000ff1d00720c */ /* 0x000fc80000f22a70 */
[----:B------:R-:W-:Y:S02]  /*5e00*/  SEL R9, R9, R4, P1 ;  /* 0x0000000409097207 */ /* 0x000fe40000800000 */
[----:B------:R-:W-:Y:S01]  /*5e10*/  FSEL R10, R10, R7, P1 ;  /* 0x000000070a0a7208 */ /* 0x000fe20000800000 */
[----:B------:R-:W-:Y:S06]  /*5e20*/  BRA.DIV UR5, `(.L_x_1363) ;  /* 0x0000001e05f07947 */ /* 0x000fec000b800000 */
[----:B------:R0:W0:Y:S04]  /*5e30*/  SHFL.BFLY PT, R7, R10, 0x1, 0x1f ;  /* 0x0c201f000a077f89 */ /* 0x00002800000e0000 */
[----:B------:R0:W0:Y:S02]  /*5e40*/  SHFL.BFLY PT, R4, R9, 0x1, 0x1f ;  /* 0x0c201f0009047f89 */ /* 0x00002400000e0000 */
.L_x_1455:
[----:B0-----:R-:W-:Y:S01]  /*5e50*/  FSETP.GT.FTZ.AND P1, PT, R10, R7, PT ;  /* 0x000000070a00720b */ /* 0x001fe20003f34000 */
[----:B------:R-:W-:Y:S01]  /*5e60*/  BSSY B0, `(.L_x_1364) ;  /* 0x0000005000007945 */ /* 0x000fe20003800000 */
[----:B------:R-:W-:-:S11]  /*5e70*/  PLOP3.LUT P0, PT, PT, PT, PT, 0x80, 0x0 ;  /* 0x000000000000781c */ /* 0x000fd60003f0f070 */
[----:B------:R-:W-:Y:S05]  /*5e80*/  @P1 BRA `(.L_x_1365) ;  /* 0x0000000000081947 */ /* 0x000fea0003800000 */
[----:B------:R-:W-:-:S04]  /*5e90*/  FSETP.NEU.FTZ.AND P0, PT, R10, R7, PT ;  /* 0x000000070a00720b */ /* 0x000fc80003f1d000 */
[----:B------:R-:W-:-:S13]  /*5ea0*/  ISETP.LT.AND P0, PT, R9, R4, !P0 ;  /* 0x000000040900720c */ /* 0x000fda0004701270 */
.L_x_1365:
[----:B------:R-:W-:Y:S05]  /*5eb0*/  BSYNC B0 ;  /* 0x0000000000007941 */ /* 0x000fea0003800000 */
.L_x_1364:
[----:B------:R-:W-:Y:S01]  /*5ec0*/  ISETP.EQ.XOR P0, PT, R30, RZ, P0 ;  /* 0x000000ff1e00720c */ /* 0x000fe20000702a70 */
[----:B------:R-:W-:-:S03]  /*5ed0*/  UMOV UR5, 0xffffffff ;  /* 0xffffffff00057882 */ /* 0x000fc60000000000 */
[----:B------:R-:W-:Y:S02]  /*5ee0*/  FSEL R2, R10, R7, P0 ;  /* 0x000000070a027208 */ /* 0x000fe40000000000 */
[----:B------:R-:W-:Y:S02]  /*5ef0*/  SEL R3, R9, R4, P0 ;  /* 0x0000000409037207 */ /* 0x000fe40000000000 */
[CC--:B------:R-:W-:Y:S02]  /*5f00*/  FSETP.NEU.FTZ.AND P1, PT, R2.reuse, R21.reuse, PT ;  /* 0x000000150200720b */ /* 0x0c0fe40003f3d000 */
[----:B------:R-:W-:Y:S02]  /*5f10*/  FSETP.GT.FTZ.AND P0, PT, R2, R21, PT ;  /* 0x000000150200720b */ /* 0x000fe40003f14000 */
[----:B------:R-:W-:Y:S02]  /*5f20*/  ISETP.GE.AND P2, PT, R3, R20, PT ;  /* 0x000000140300720c */ /* 0x000fe40003f46270 */
[----:B------:R-:W-:-:S07]  /*5f30*/  SEL R4, RZ, 0xffffffff, !P0 ;  /* 0xffffffffff047807 */ /* 0x000fce0004000000 */
[----:B------:R-:W-:Y:S02]  /*5f40*/  @!P1 SEL R4, RZ, 0xffffffff, P2 ;  /* 0xffffffffff049807 */ /* 0x000fe40001000000 */
[----:B------:R-:W-:Y:S02]  /*5f50*/  PLOP3.LUT P1, PT, PT, PT, PT, 0x80, 0x0 ;  /* 0x000000000000781c */ /* 0x000fe40003f2f070 */
[----:B------:R-:W-:-:S04]  /*5f60*/  LOP3.LUT R4, R4, 0x1, RZ, 0xc0, !PT ;  /* 0x0000000104047812 */ /* 0x000fc800078ec0ff */
[----:B------:R-:W-:-:S04]  /*5f70*/  ISETP.NE.U32.AND P0, PT, R4, 0x1, PT ;  /* 0x000000010400780c */ /* 0x000fc80003f05070 */
[----:B------:R-:W-:Y:S02]  /*5f80*/  SEL R9, R3, R20, !P0 ;  /* 0x0000001403097207 */ /* 0x000fe40004000000 */
[----:B------:R-:W-:Y:S01]  /*5f90*/  FSEL R8, R2, R21, !P0 ;  /* 0x0000001502087208 */ /* 0x000fe20004000000 */
[----:B------:R-:W-:Y:S06]  /*5fa0*/  BRA.DIV UR5, `(.L_x_1366) ;  /* 0x0000001e05d87947 */ /* 0x000fec000b800000 */
[----:B------:R0:W0:Y:S04]  /*5fb0*/  SHFL.BFLY PT, R7, R8, 0x10, 0x1f ;  /* 0x0e001f0008077f89 */ /* 0x00002800000e0000 */
[----:B------:R0:W0:Y:S02]  /*5fc0*/  SHFL.BFLY PT, R4, R9, 0x10, 0x1f ;  /* 0x0e001f0009047f89 */ /* 0x00002400000e0000 */
.L_x_1459:
[----:B0-----:R-:W-:Y:S01]  /*5fd0*/  FSETP.GT.FTZ.AND P0, PT, R8, R7, PT ;  /* 0x000000070800720b */ /* 0x001fe20003f14000 */
[----:B------:R-:W-:-:S12]  /*5fe0*/  BSSY B0, `(.L_x_1367) ;  /* 0x0000004000007945 */ /* 0x000fd80003800000 */
[----:B------:R-:W-:Y:S05]  /*5ff0*/  @P0 BRA `(.L_x_1368) ;  /* 0x0000000000080947 */ /* 0x000fea0003800000 */
[----:B------:R-:W-:-:S04]  /*6000*/  FSETP.NEU.FTZ.AND P1, PT, R8, R7, PT ;  /* 0x000000070800720b */ /* 0x000fc80003f3d000 */
[----:B------:R-:W-:-:S13]  /*6010*/  ISETP.LT.AND P1, PT, R9, R4, !P1 ;  /* 0x000000040900720c */ /* 0x000fda0004f21270 */
.L_x_1368:
[----:B------:R-:W-:Y:S05]  /*6020*/  BSYNC B0 ;  /* 0x0000000000007941 */ /* 0x000fea0003800000 */
.L_x_1367:
[----:B------:R-:W-:Y:S01]  /*6030*/  UMOV UR5, 0xffffffff ;  /* 0xffffffff00057882 */ /* 0x000fe20000000000 */
[----:B------:R-:W-:-:S04]  /*6040*/  ISETP.NE.XOR P1, PT, R22, RZ, P1 ;  /* 0x000000ff1600720c */ /* 0x000fc80000f25a70 */
[----:B------:R-:W-:Y:S02]  /*6050*/  SEL R9, R9, R4, P1 ;  /* 0x0000000409097207 */ /* 0x000fe40000800000 */
[----:B------:R-:W-:Y:S01]  /*6060*/  FSEL R8, R8, R7, P1 ;  /* 0x0000000708087208 */ /* 0x000fe20000800000 */
[----:B------:R-:W-:Y:S06]  /*6070*/  BRA.DIV UR5, `(.L_x_1369) ;  /* 0x0000001e05ec7947 */ /* 0x000fec000b800000 */
[----:B------:R0:W0:Y:S04]  /*6080*/  SHFL.BFLY PT, R7, R8, 0x8, 0x1f ;  /* 0x0d001f0008077f89 */ /* 0x00002800000e0000 */
[----:B------:R0:W0:Y:S02]  /*6090*/  SHFL.BFLY PT, R4, R9, 0x8, 0x1f ;  /* 0x0d001f0009047f89 */ /* 0x00002400000e0000 */
.L_x_1463:
[----:B0-----:R-:W-:Y:S01]  /*60a0*/  FSETP.GT.FTZ.AND P2, PT, R8, R7, PT ;  /* 0x000000070800720b */ /* 0x001fe20003f54000 */
[----:B------:R-:W-:Y:S01]  /*60b0*/  BSSY B0, `(.L_x_1370) ;  /* 0x0000006000007945 */ /* 0x000fe20003800000 */
[----:B------:R-:W-:Y:S02]  /*60c0*/  PLOP3.LUT P1, PT, PT, PT, PT, 0x80, 0x0 ;  /* 0x000000000000781c */ /* 0x000fe40003f2f070 */
[----:B------:R-:W-:-:S09]  /*60d0*/  PLOP3.LUT P0, PT, PT, PT, PT, 0x80, 0x0 ;  /* 0x000000000000781c */ /* 0x000fd20003f0f070 */
[----:B------:R-:W-:Y:S05]  /*60e0*/  @P2 BRA `(.L_x_1371) ;  /* 0x0000000000082947 */ /* 0x000fea0003800000 */
[----:B------:R-:W-:-:S04]  /*60f0*/  FSETP.NEU.FTZ.AND P0, PT, R8, R7, PT ;  /* 0x000000070800720b */ /* 0x000fc80003f1d000 */
[----:B------:R-:W-:-:S13]  /*6100*/  ISETP.LT.AND P0, PT, R9, R4, !P0 ;  /* 0x000000040900720c */ /* 0x000fda0004701270 */
.L_x_1371:
[----:B------:R-:W-:Y:S05]  /*6110*/  BSYNC B0 ;  /* 0x0000000000007941 */ /* 0x000fea0003800000 */
.L_x_1370:
[----:B------:R-:W-:Y:S01]  /*6120*/  UMOV UR5, 0xffffffff ;  /* 0xffffffff00057882 */ /* 0x000fe20000000000 */
[----:B------:R-:W-:-:S04]  /*6130*/  ISETP.NE.XOR P0, PT, R27, RZ, P0 ;  /* 0x000000ff1b00720c */ /* 0x000fc80000705a70 */
[----:B------:R-:W-:Y:S02]  /*6140*/  SEL R9, R9, R4, P0 ;  /* 0x0000000409097207 */ /* 0x000fe40000000000 */
[----:B------:R-:W-:Y:S01]  /*6150*/  FSEL R8, R8, R7, P0 ;  /* 0x0000000708087208 */ /* 0x000fe20000000000 */
[----:B------:R-:W-:Y:S06]  /*6160*/  BRA.DIV UR5, `(.L_x_1372) ;  /* 0x0000001e05f87947 */ /* 0x000fec000b800000 */
[----:B------:R0:W0:Y:S04]  /*6170*/  SHFL.BFLY PT, R7, R8, 0x4, 0x1f ;  /* 0x0c801f0008077f89 */ /* 0x00002800000e0000 */
[----:B------:R0:W0:Y:S02]  /*6180*/  SHFL.BFLY PT, R4, R9, 0x4, 0x1f ;  /* 0x0c801f0009047f89 */ /* 0x00002400000e0000 */
.L_x_1467:
[----:B0-----:R-:W-:Y:S01]  /*6190*/  FSETP.GT.FTZ.AND P0, PT, R8, R7, PT ;  /* 0x000000070800720b */ /* 0x001fe20003f14000 */
[----:B------:R-:W-:-:S12]  /*61a0*/  BSSY B0, `(.L_x_1373) ;  /* 0x0000004000007945 */ /* 0x000fd80003800000 */
[----:B------:R-:W-:Y:S05]  /*61b0*/  @P0 BRA `(.L_x_1374) ;  /* 0x0000000000080947 */ /* 0x000fea0003800000 */
[----:B------:R-:W-:-:S04]  /*61c0*/  FSETP.NEU.FTZ.AND P1, PT, R8, R7, PT ;  /* 0x000000070800720b */ /* 0x000fc80003f3d000 */
[----:B------:R-:W-:-:S13]  /*61d0*/  ISETP.LT.AND P1, PT, R9, R4, !P1 ;  /* 0x000000040900720c */ /* 0x000fda0004f21270 */
.L_x_1374:
[----:B------:R-:W-:Y:S05]  /*61e0*/  BSYNC B0 ;  /* 0x0000000000007941 */ /* 0x000fea0003800000 */
.L_x_1373:
[----:B------:R-:W-:Y:S01]  /*61f0*/  UMOV UR5, 0xffffffff ;  /* 0xffffffff00057882 */ /* 0x000fe20000000000 */
[----:B------:R-:W-:-:S04]  /*6200*/  ISETP.NE.XOR P1, PT, R28, RZ, P1 ;  /* 0x000000ff1c00720c */ /* 0x000fc80000f25a70 */
[----:B------:R-:W-:Y:S02]  /*6210*/  SEL R9, R9, R4, P1 ;  /* 0x0000000409097207 */ /* 0x000fe40000800000 */
[----:B------:R-:W-:Y:S01]  /*6220*/  FSEL R8, R8, R7, P1 ;  /* 0x0000000708087208 */ /* 0x000fe20000800000 */
[----:B------:R-:W-:Y:S06]  /*6230*/  BRA.DIV UR5, `(.L_x_1375) ;  /* 0x00000022050c7947 */ /* 0x000fec000b800000 */
[----:B------:R0:W0:Y:S04]  /*6240*/  SHFL.BFLY PT, R7, R8, 0x2, 0x1f ;  /* 0x0c401f0008077f89 */ /* 0x00002800000e0000 */
[----:B------:R0:W0:Y:S02]  /*6250*/  SHFL.BFLY PT, R4, R9, 0x2, 0x1f ;  /* 0x0c401f0009047f89 */ /* 0x00002400000e0000 */
.L_x_1471:
[----:B0-----:R-:W-:Y:S01]  /*6260*/  FSETP.GT.FTZ.AND P2, PT, R8, R7, PT ;  /* 0x000000070800720b */ /* 0x001fe20003f54000 */
[----:B------:R-:W-:Y:S01]  /*6270*/  BSSY B0, `(.L_x_1376) ;  /* 0x0000006000007945 */ /* 0x000fe20003800000 */
[----:B------:R-:W-:Y:S02]  /*6280*/  PLOP3.LUT P1, PT, PT, PT, PT, 0x80, 0x0 ;  /* 0x000000000000781c */ /* 0x000fe40003f2f070 */
[----:B------:R-:W-:-:S09]  /*6290*/  PLOP3.LUT P0, PT, PT, PT, PT, 0x80, 0x0 ;  /* 0x000000000000781c */ /* 0x000fd20003f0f070 */
[----:B------:R-:W-:Y:S05]  /*62a0*/  @P2 BRA `(.L_x_1377) ;  /* 0x0000000000082947 */ /* 0x000fea0003800000 */
[----:B------:R-:W-:-:S04]  /*62b0*/  FSETP.NEU.FTZ.AND P0, PT, R8, R7, PT ;  /* 0x000000070800720b */ /* 0x000fc80003f1d000 */
[----:B------:R-:W-:-:S13]  /*62c0*/  ISETP.LT.AND P0, PT, R9, R4, !P0 ;  /* 0x000000040900720c */ /* 0x000fda0004701270 */
.L_x_1377:
[----:B------:R-:W-:Y:S05]  /*62d0*/  BSYNC B0 ;  /* 0x0000000000007941 */ /* 0x000fea0003800000 */
.L_x_1376:
[----:B------:R-:W-:Y:S01]  /*62e0*/  UMOV UR5, 0xffffffff ;  /* 0xffffffff00057882 */ /* 0x000fe20000000000 */
[----:B------:R-:W-:-:S04]  /*62f0*/  ISETP.NE.XOR P0, PT, R29, RZ, P0 ;  /* 0x000000ff1d00720c */ /* 0x000fc80000705a70 */
[----:B------:R-:W-:Y:S02]  /*6300*/  SEL R9, R9, R4, P0 ;  /* 0x0000000409097207 */ /* 0x000fe40000000000 */
[----:B------:R-:W-:Y:S01]  /*6310*/  FSEL R8, R8, R7, P0 ;  /* 0x0000000708087208 */ /* 0x000fe20000000000 */
[----:B------:R-:W-:Y:S06]  /*6320*/  BRA.DIV UR5, `(.L_x_1378) ;  /* 0x0000002205187947 */ /* 0x000fec000b800000 */
[----:B------:R0:W0:Y:S04]  /*6330*/  SHFL.BFLY PT, R7, R8, 0x1, 0x1f ;  /* 0x0c201f0008077f89 */ /* 0x00002800000e0000 */
[----:B------:R0:W0:Y:S02]  /*6340*/  SHFL.BFLY PT, R4, R9, 0x1, 0x1f ;  /* 0x0c201f0009047f89 */ /* 0x00002400000e0000 */
.L_x_1475:
[----:B0-----:R-:W-:Y:S01]  /*6350*/  FSETP.GT.FTZ.AND P0, PT, R8, R7, PT ;  /* 0x000000070800720b */ /* 0x001fe20003f14000 */
[----:B------:R-:W-:-:S12]  /*6360*/  BSSY B0, `(.L_x_1379) ;  /* 0x0000004000007945 */ /* 0x000fd80003800000 */
[----:B------:R-:W-:Y:S05]  /*6370*/  @P0 BRA `(.L_x_1380) ;  /* 0x0000000000080947 */ /* 0x000fea0003800000 */
[----:B------:R-:W-:-:S04]  /*6380*/  FSETP.NEU.FTZ.AND P1, PT, R8, R7, PT ;  /* 0x000000070800720b */ /* 0x000fc80003f3d000 */
[----:B------:R-:W-:-:S13]  /*6390*/  ISETP.LT.AND P1, PT, R9, R4, !P1 ;  /* 0x000000040900720c */ /* 0x000fda0004f21270 */
.L_x_1380:
[----:B------:R-:W-:Y:S05]  /*63a0*/  BSYNC B0 ;  /* 0x0000000000007941 */ /* 0x000fea0003800000 */
.L_x_1379:
[----:B------:R-:W-:Y:S01]  /*63b0*/  UMOV UR5, 0xffffffff ;  /* 0xffffffff00057882 */ /* 0x000fe20000000000 */
[----:B------:R-:W-:-:S04]  /*63c0*/  ISETP.NE.XOR P1, PT, R30, RZ, P1 ;  /* 0x000000ff1e00720c */ /* 0x000fc80000f25a70 */
[----:B-1----:R-:W-:Y:S02]  /*63d0*/  SEL R20, R9, R4, P1 ;  /* 0x0000000409147207 */ /* 0x002fe40000800000 */
[----:B------:R-:W-:Y:S01]  /*63e0*/  FSEL R7, R8, R7, P1 ;  /* 0x0000000708077208 */ /* 0x000fe20000800000 */
[----:B------:R-:W-:Y:S06]  /*63f0*/  BRA.DIV UR5, `(.L_x_1381) ;  /* 0x00000022052c7947 */ /* 0x000fec000b800000 */
.L_x_1478:
[----:B------:R-:W-:-:S03]  /*6400*/  UMOV UR5, 0xffffffff ;  /* 0xffffffff00057882 */ /* 0x000fc60000000000 */
[----:B------:R-:W-:Y:S05]  /*6410*/  BRA.DIV UR5, `(.L_x_1382) ;  /* 0x0000002205487947 */ /* 0x000fea000b800000 */
.L_x_1320:
[----:B------:R-:W0:Y:S01]  /*6420*/  LDC R13, c[0x0][0x250] ;  /* 0x00009400ff0d7b82 */ /* 0x000e220000000800 */
[----:B------:R-:W-:Y:S01]  /*6430*/  ULDC.U8 UR5, c[0x0][0x258] ;  /* 0x0000960000057ab9 */ /* 0x000fe20000000000 */
[----:B0-----:R-:W-:-:S13]  /*6440*/  ISETP.GE.AND P2, PT, R0, R13, PT ;  /* 0x0000000d0000720c */ /* 0x001fda0003f46270 */
[----:B------:R-:W0:Y:S01]  /*6450*/  @!P2 S2R R5, SR_CTAID.X ;  /* 0x000000000005a919 */ /* 0x000e220000002500 */
[----:B----4-:R-:W4:Y:S01]  /*6460*/  @!P2 LDC.64 R6, c[0x0][0x238] ;  /* 0x00008e00ff06ab82 */ /* 0x010f220000000a00 */
[----:B-1----:R-:W-:-:S07]  /*6470*/  @!P2 SHF.R.S32.HI R21, RZ, 0x1f, R20 ;  /* 0x0000001fff15a819 */ /* 0x002fce0000011414 */
[----:B------:R-:W1:Y:S01]  /*6480*/  @!P2 LDC.64 R8, c[0x0][0x210] ;  /* 0x00008400ff08ab82 */ /* 0x000e620000000a00 */
[----:B0-----:R-:W-:-:S05]  /*6490*/  @!P2 SHF.R.S32.HI R3, RZ, 0x1f, R5 ;  /* 0x0000001fff03a819 */ /* 0x001fca0000011405 */
[-C--:B----4-:R-:W-:Y:S02]  /*64a0*/  @!P2 IMAD R4, R3, R6.reuse, RZ ;  /* 0x000000060304a224 */ /* 0x090fe400078e02ff */
[----:B------:R-:W-:-:S04]  /*64b0*/  @!P2 IMAD.WIDE.U32 R2, R5, R6, R20 ;  /* 0x000000060502a225 */ /* 0x000fc800078e0014 */
[----:B------:R-:W-:Y:S01]  /*64c0*/  @!P2 IMAD R7, R5, R7, R4 ;  /* 0x000000070507a224 */ /* 0x000fe200078e0204 */
[----:B-1----:R-:W-:Y:S01]  /*64d0*/  @!P2 LEA R4, P0, R2, R8, 0x2 ;  /* 0x000000080204a211 */ /* 0x002fe200078010ff */
[----:B------:R-:W-:Y:S02]  /*64e0*/  IMAD.MOV.U32 R8, RZ, RZ, RZ ;  /* 0x000000ffff087224 */ /* 0x000fe400078e00ff */
[----:B------:R-:W-:-:S05]  /*64f0*/  @!P2 IMAD.IADD R3, R7, 0x1, R3 ;  /* 0x000000010703a824 */ /* 0x000fca00078e0203 */
[----:B------:R-:W-:-:S05]  /*6500*/  @!P2 LEA.HI.X R5, R2, R9, R3, 0x2, P0 ;  /* 0x000000090205a211 */ /* 0x000fca00000f1403 */
[----:B------:R0:W5:Y:S01]  /*6510*/  @!P2 LDG.E R8, desc[UR8][R4.64] ;  /* 0x000000080408a981 */ /* 0x000162000c1e1900 */
[----:B------:R-:W-:Y:S01]  /*6520*/  UPRMT UR5, UR5, 0x8880, URZ ;  /* 0x0000888005057896 */ /* 0x000fe2000800003f */
[----:B------:R-:W-:Y:S02]  /*6530*/  IMAD.MOV.U32 R7, RZ, RZ, RZ ;  /* 0x000000ffff077224 */ /* 0x000fe400078e00ff */
[----:B------:R-:W-:Y:S02]  /*6540*/  @!P2 IMAD.MOV.U32 R7, RZ, RZ, R20 ;  /* 0x000000ffff07a224 */ /* 0x000fe400078e0014 */
[----:B------:R-:W-:Y:S01]  /*6550*/  IMAD.MOV.U32 R6, RZ, RZ, 0x1e3ce508 ;  /* 0x1e3ce508ff067424 */ /* 0x000fe200078e00ff */
[----:B------:R-:W-:-:S13]  /*6560*/  ISETP.NE.AND P1, PT, RZ, UR5, PT ;  /* 0x00000005ff007c0c */ /* 0x000fda000bf25270 */
[----:B0-----:R-:W-:Y:S05]  /*6570*/  @!P1 BRA `(.L_x_1383) ;  /* 0x0000000000349947 */ /* 0x001fea0003800000 */
[----:B------:R-:W-:-:S03]  /*6580*/  UMOV UR5, 0xffffffff ;  /* 0xffffffff00057882 */ /* 0x000fc60000000000 */
[----:B------:R-:W-:Y:S05]  /*6590*/  BRA.DIV UR5, `(.L_x_1384) ;  /* 0x0000002205107947 */ /* 0x000fea000b800000 */
[----:B-----5:R-:W0:Y:S02]  /*65a0*/  SHFL.BFLY PT, R4, R8, 0x10, 0x1f ;  /* 0x0e001f0008047f89 */ /* 0x020e2400000e0000 */
        /* <DEDUP_REMOVED lines=8> */
.L_x_1487:
[----:B-1----:R-:W-:-:S04]  /*6630*/  FADD.FTZ R4, R11, R4 ;  /* 0x000000040b047221 */ /* 0x002fc80000010000 */
[----:B------:R-:W-:-:S07]  /*6640*/  FADD.FTZ R6, R4, 9.999999682655225389e-21 ;  /* 0x1e3ce50804067421 */ /* 0x000fce0000010000 */
.L_x_1383:
[----:B------:R-:W-:Y:S04]  /*6650*/  BSSY B0, `(.L_x_1385) ;  /* 0x000001e000007945 */ /* 0x000fe80003800000 */
[----:B------:R-:W-:Y:S05]  /*6660*/  @P2 BRA `(.L_x_1386) ;  /* 0x0000000000702947 */ /* 0x000fea0003800000 */
[----:B------:R-:W1:Y:S01]  /*6670*/  S2UR UR5, SR_CTAID.X ;  /* 0x00000000000579c3 */ /* 0x000e620000002500 */
[----:B------:R-:W-:Y:S01]  /*6680*/  IMAD.MOV.U32 R2, RZ, RZ, -0x10000000 ;  /* 0xf0000000ff027424 */ /* 0x000fe200078e00ff */
[----:B------:R-:W-:Y:S01]  /*6690*/  ULDC.64 UR10, c[0x0][0x260] ;  /* 0x00009800000a7ab9 */ /* 0x000fe20000000a00 */
[----:B------:R-:W-:Y:S01]  /*66a0*/  IMAD.MOV.U32 R3, RZ, RZ, 0x380fffff ;  /* 0x380fffffff037424 */ /* 0x000fe200078e00ff */
[----:B------:R-:W4:Y:S01]  /*66b0*/  F2F.F32.F64 R9, UR10 ;  /* 0x0000000a00097d10 */ /* 0x000f220008301000 */
[----:B------:R-:W-:-:S03]  /*66c0*/  ULDC.64 UR12, c[0x0][0x218] ;  /* 0x00008600000c7ab9 */ /* 0x000fc60000000a00 */
[----:B------:R-:W0:Y:S01]  /*66d0*/  LDC R5, c[0x0][0x254] ;  /* 0x00009500ff057b82 */ /* 0x000e220000000800 */
[----:B------:R-:W-:Y:S01]  /*66e0*/  DSETP.LEU.AND P0, PT, R2, |UR10|, PT ;  /* 0x4000000a02007e2a */ /* 0x000fe2000bf0b000 */
[----:B------:R-:W-:Y:S01]  /*66f0*/  ULDC.64 UR10, c[0x0][0x220] ;  /* 0x00008800000a7ab9 */ /* 0x000fe20000000a00 */
[----:B------:R-:W-:Y:S01]  /*6700*/  IMAD.MOV.U32 R2, RZ, RZ, R0 ;  /* 0x000000ffff027224 */ /* 0x000fe200078e0000 */
[----:B------:R-:W2:Y:S01]  /*6710*/  @P1 MUFU.RCP R6, R6 ;  /* 0x0000000600061308 */ /* 0x000ea20000001000 */
[----:B------:R-:W-:-:S10]  /*6720*/  IMAD.MOV.U32 R3, RZ, RZ, RZ ;  /* 0x000000ffff037224 */ /* 0x000fd400078e00ff */
[----:B----4-:R-:W-:Y:S01]  /*6730*/  @!P0 FMUL R9, R9, 1.175494350822287508e-38 ;  /* 0x0080000009098820 */ /* 0x010fe20000400000 */
[----:B-1----:R-:W-:Y:S02]  /*6740*/  USHF.R.S32.HI UR7, URZ, 0x1f, UR5 ;  /* 0x0000001f3f077899 */ /* 0x002fe40008011405 */
[----:B------:R-:W-:-:S04]  /*6750*/  IMAD.WIDE.U32 R2, R13, UR5, R2 ;  /* 0x000000050d027c25 */ /* 0x000fc8000f8e0002 */
[----:B--2---:R-:W-:Y:S01]  /*6760*/  @P1 FMUL.FTZ R9, R9, R6 ;  /* 0x0000000609091220 */ /* 0x004fe20000410000 */
[----:B------:R-:W-:-:S03]  /*6770*/  IMAD R4, R13, UR7, RZ ;  /* 0x000000070d047c24 */ /* 0x000fc6000f8e02ff */
[----:B-----5:R-:W-:Y:S01]  /*6780*/  FMUL.FTZ R9, R9, R8 ;  /* 0x0000000809097220 */ /* 0x020fe20000410000 */
        /* <DEDUP_REMOVED lines=10> */
.L_x_1386:
[----:B------:R-:W-:Y:S05]  /*6830*/  BSYNC B0 ;  /* 0x0000000000007941 */ /* 0x000fea0003800000 */
.L_x_1385:
[----:B------:R-:W-:Y:S01]  /*6840*/  PREEXIT ;  /* 0x000000000000782d */ /* 0x000fe20000000000 */
[----:B------:R-:W-:Y:S05]  /*6850*/  EXIT ;  /* 0x000000000000794d */ /* 0x000fea0003800000 */
.L_x_1271:
        /* <DEDUP_REMOVED lines=28> */
.L_x_1391:
        /* <DEDUP_REMOVED lines=14> */
.L_x_1390:
[----:B------:R-:W-:Y:S05]  /*6b00*/  BSYNC B1 ;  /* 0x0000000000017941 */ /* 0x000fea0003800000 */
.L_x_1389:
        /* <DEDUP_REMOVED lines=16> */
.L_x_1392:
        /* <DEDUP_REMOVED lines=22> */
.L_x_1388:
[----:B------:R-:W-:Y:S05]  /*6d70*/  BSYNC B0 ;  /* 0x0000000000007941 */ /* 0x000fea0003800000 */
.L_x_1387:
[----:B------:R-:W-:Y:S01]  /*6d80*/  PREEXIT ;  /* 0x000000000000782d */ /* 0x000fe20000000000 */
[----:B------:R-:W-:Y:S05]  /*6d90*/  EXIT ;  /* 0x000000000000794d */ /* 0x000fea0003800000 */
.L_x_1273:
[----:B------:R-:W-:Y:S01]  /*6da0*/  BSSY B1, `(.L_x_1393) ;  /* 0x0000007000017945 */ /* 0x000fe20003800000 */
[----:B------:R-:W-:Y:S02]  /*6db0*/  IMAD.MOV.U32 R7, RZ, RZ, R14 ;  /* 0x000000ffff077224 */ /* 0x000fe400078e000e */
[----:B------:R-:W-:Y:S02]  /*6dc0*/  IMAD.MOV.U32 R8, RZ, RZ, 0x1f ;  /* 0x0000001fff087424 */ /* 0x000fe400078e00ff */
[----:B------:R-:W-:-:S07]  /*6dd0*/  IMAD.MOV.U32 R6, RZ, RZ, -0x1 ;  /* 0xffffffffff067424 */ /* 0x000fce00078e00ff */
[----:B------:R-:W-:Y:S05]  /*6de0*/  WARPSYNC.COLLECTIVE R6, `(.L_x_1394) ;  /* 0x0000000006087348 */ /* 0x000fea0003c00000 */
[----:B------:R0:W1:Y:S02]  /*6df0*/  SHFL.IDX P0, R15, R7, R23, R8 ;  /* 0x00000017070f7389 */ /* 0x0000640000000008 */
[----:B01----:R-:W-:Y:S01]  /*6e00*/  ENDCOLLECTIVE ;  /* 0x000000000000791b */ /* 0x003fe20003800000 */
.L_x_1394:
[----:B------:R-:W-:Y:S05]  /*6e10*/  BSYNC B1 ;  /* 0x0000000000017941 */ /* 0x000fea0003800000 */
.L_x_1393:
[----:B------:R-:W-:Y:S05]  /*6e20*/  BRA `(.L_x_1395) ;  /* 0xffffffcc008c7947 */ /* 0x000fea000383ffff */
.L_x_1321:
[----:B------:R-:W-:Y:S01]  /*6e30*/  BSSY B0, `(.L_x_1396) ;  /* 0x0000008000007945 */ /* 0x000fe20003800000 */
[----:B0-----:R-:W-:Y:S02]  /*6e40*/  IMAD.MOV.U32 R5, RZ, RZ, R7 ;  /* 0x000000ffff057224 */ /* 0x001fe400078e0007 */
[----:B------:R-:W-:Y:S02]  /*6e50*/  IMAD.MOV.U32 R2, RZ, RZ, 0x1 ;  /* 0x00000001ff027424 */ /* 0x000fe400078e00ff */
[----:B------:R-:W-:Y:S02]  /*6e60*/  IMAD.MOV.U32 R3, RZ, RZ, 0x1f ;  /* 0x0000001fff037424 */ /* 0x000fe400078e00ff */
[----:B----4-:R-:W-:-:S07]  /*6e70*/  IMAD.MOV.U32 R6, RZ, RZ, -0x1 ;  /* 0xffffffffff067424 */ /* 0x010fce00078e00ff */
[----:B-123--:R-:W-:Y:S05]  /*6e80*/  WARPSYNC.COLLECTIVE R6, `(.L_x_1397) ;  /* 0x0000000006087348 */ /* 0x00efea0003c00000 */
[----:B------:R0:W4:Y:S02]  /*6e90*/  SHFL.BFLY P0, R4, R5, R2, R3 ;  /* 0x0c00000205047389 */ /* 0x0001240000000003 */
[----:B01234-:R-:W-:Y:S01]  /*6ea0*/  ENDCOLLECTIVE ;  /* 0x000000000000791b */ /* 0x01ffe20003800000 */
.L_x_1397:
[----:B------:R-:W-:Y:S05]  /*6eb0*/  BSYNC B0 ;  /* 0x0000000000007941 */ /* 0x000fea0003800000 */
.L_x_1396:
[----:B------:R-:W-:Y:S02]  /*6ec0*/  IMAD.MOV.U32 R5, RZ, RZ, R8 ;  /* 0x000000ffff057224 */ /* 0x000fe400078e0008 */
[----:B------:R-:W-:Y:S02]  /*6ed0*/  IMAD.MOV.U32 R2, RZ, RZ, 0x1 ;  /* 0x00000001ff027424 */ /* 0x000fe400078e00ff */
[----:B------:R-:W-:Y:S02]  /*6ee0*/  IMAD.MOV.U32 R3, RZ, RZ, 0x1f ;  /* 0x0000001fff037424 */ /* 0x000fe400078e00ff */
[----:B------:R-:W-:Y:S02]  /*6ef0*/  IMAD.MOV.U32 R6, RZ, RZ, -0x1 ;  /* 0xffffffffff067424 */ /* 0x000fe400078e00ff */
[----:B------:R-:W-:-:S07]  /*6f00*/  IMAD.MOV.U32 R10, RZ, RZ, R4 ;  /* 0x000000ffff0a7224 */ /* 0x000fce00078e0004 */
[----:B------:R-:W-:Y:S05]  /*6f10*/  WARPSYNC.COLLECTIVE R6, `(.L_x_1398) ;  /* 0x0000000006087348 */ /* 0x000fea0003c00000 */
[----:B------:R0:W1:Y:S02]  /*6f20*/  SHFL.BFLY P0, R4, R5, R2, R3 ;  /* 0x0c00000205047389 */ /* 0x0000640000000003 */
[----:B01----:R-:W-:Y:S01]  /*6f30*/  ENDCOLLECTIVE ;  /* 0x000000000000791b */ /* 0x003fe20003800000 */
.L_x_1398:
[----:B------:R-:W-:Y:S05]  /*6f40*/  BRA `(.L_x_1399) ;  /* 0xffffffe000987947 */ /* 0x000fea000383ffff */
.L_x_1324:
[----:B------:R-:W-:Y:S01]  /*6f50*/  BSSY B0, `(.L_x_1400) ;  /* 0x0000008000007945 */ /* 0x000fe20003800000 */
[----:B------:R-:W-:Y:S02]  /*6f60*/  IMAD.MOV.U32 R5, RZ, RZ, R10 ;  /* 0x000000ffff057224 */ /* 0x000fe400078e000a */
[----:B------:R-:W-:Y:S02]  /*6f70*/  IMAD.MOV.U32 R2, RZ, RZ, 0x2 ;  /* 0x00000002ff027424 */ /* 0x000fe400078e00ff */
[----:B------:R-:W-:Y:S02]  /*6f80*/  IMAD.MOV.U32 R3, RZ, RZ, 0x1f ;  /* 0x0000001fff037424 */ /* 0x000fe400078e00ff */
[----:B----4-:R-:W-:-:S07]  /*6f90*/  IMAD.MOV.U32 R6, RZ, RZ, -0x1 ;  /* 0xffffffffff067424 */ /* 0x010fce00078e00ff */
[----:B-123--:R-:W-:Y:S05]  /*6fa0*/  WARPSYNC.COLLECTIVE R6, `(.L_x_1401) ;  /* 0x0000000006087348 */ /* 0x00efea0003c00000 */
[----:B------:R0:W4:Y:S02]  /*6fb0*/  SHFL.BFLY P0, R4, R5, R2, R3 ;  /* 0x0c00000205047389 */ /* 0x0001240000000003 */
[----:B01234-:R-:W-:Y:S01]  /*6fc0*/  ENDCOLLECTIVE ;  /* 0x000000000000791b */ /* 0x01ffe20003800000 */
.L_x_1401:
[----:B------:R-:W-:Y:S05]  /*6fd0*/  BSYNC B0 ;  /* 0x0000000000007941 */ /* 0x000fea0003800000 */
.L_x_1400:
        /* <DEDUP_REMOVED lines=8> */
.L_x_1402:
[----:B------:R-:W-:Y:S05]  /*7060*/  BRA `(.L_x_1403) ;  /* 0xffffffe000907947 */ /* 0x000fea000383ffff */
.L_x_1327:
        /* <DEDUP_REMOVED lines=8> */
.L_x_1405:
[----:B------:R-:W-:Y:S05]  /*70f0*/  BSYNC B0 ;  /* 0x0000000000007941 */ /* 0x000fea0003800000 */
.L_x_1404:
        /* <DEDUP_REMOVED lines=8> */
.L_x_1406:
[----:B------:R-:W-:Y:S05]  /*7180*/  BRA `(.L_x_1407) ;  /* 0xffffffe000807947 */ /* 0x000fea000383ffff */
.L_x_1330:
        /* <DEDUP_REMOVED lines=8> */
.L_x_1409:
[----:B------:R-:W-:Y:S05]  /*7210*/  BSYNC B0 ;  /* 0x0000000000007941 */ /* 0x000fea0003800000 */
.L_x_1408:
        /* <DEDUP_REMOVED lines=8> */
.L_x_1410:
[----:B------:R-:W-:Y:S05]  /*72a0*/  BRA `(.L_x_1411) ;  /* 0xffffffe000787947 */ /* 0x000fea000383ffff */
.L_x_1333:
        /* <DEDUP_REMOVED lines=8> */
.L_x_1413:
[----:B------:R-:W-:Y:S05]  /*7330*/  BSYNC B0 ;  /* 0x0000000000007941 */ /* 0x000fea0003800000 */
.L_x_1412:
        /* <DEDUP_REMOVED lines=8> */
.L_x_1414:
[----:B------:R-:W-:Y:S05]  /*73c0*/  BRA `(.L_x_1415) ;  /* 0xffffffe000687947 */ /* 0x000fea000383ffff */
.L_x_1336:
        /* <DEDUP_REMOVED lines=8> */
.L_x_1417:
[----:B------:R-:W-:Y:S05]  /*7450*/  BSYNC B0 ;  /* 0x0000000000007941 */ /* 0x000fea0003800000 */
.L_x_1416:
        /* <DEDUP_REMOVED lines=8> */
.L_x_1418:
[----:B------:R-:W-:Y:S05]  /*74e0*/  BRA `(.L_x_1419) ;  /* 0xffffffe000607947 */ /* 0x000fea000383ffff */
.L_x_1339:
        /* <DEDUP_REMOVED lines=8> */
.L_x_1421:
[----:B------:R-:W-:Y:S05]  /*7570*/  BSYNC B0 ;  /* 0x0000000000007941 */ /* 0x000fea0003800000 */
.L_x_1420:
        /* <DEDUP_REMOVED lines=8> */
.L_x_1422:
[----:B------:R-:W-:Y:S05]  /*7600*/  BRA `(.L_x_1423) ;  /* 0xffffffe000507947 */ /* 0x000fea000383ffff */
.L_x_1342:
        /* <DEDUP_REMOVED lines=8> */
.L_x_1425:
[----:B------:R-:W-:Y:S05]  /*7690*/  BSYNC B0 ;  /* 0x0000000000007941 */ /* 0x000fea0003800000 */
.L_x_1424:
        /* <DEDUP_REMOVED lines=8> */
.L_x_1426:
[----:B------:R-:W-:Y:S05]  /*7720*/  BRA `(.L_x_1427) ;  /* 0xffffffe000447947 */ /* 0x000fea000383ffff */
.L_x_1345:
        /* <DEDUP_REMOVED lines=8> */
.L_x_1429:
[----:B------:R-:W-:Y:S05]  /*77b0*/  BSYNC B0 ;  /* 0x0000000000007941 */ /* 0x000fea0003800000 */
.L_x_1428:
        /* <DEDUP_REMOVED lines=8> */
.L_x_1430:
[----:B------:R-:W-:Y:S05]  /*7840*/  BRA `(.L_x_1431) ;  /* 0xffffffe000307947 */ /* 0x000fea000383ffff */
.L_x_1348:
        /* <DEDUP_REMOVED lines=8> */
.L_x_1433:
[----:B------:R-:W-:Y:S05]  /*78d0*/  BSYNC B0 ;  /* 0x0000000000007941 */ /* 0x000fea0003800000 */
.L_x_1432:
        /* <DEDUP_REMOVED lines=8> */
.L_x_1434:
[----:B------:R-:W-:Y:S05]  /*7960*/  BRA `(.L_x_1435) ;  /* 0xffffffe000247947 */ /* 0x000fea000383ffff */
.L_x_1351:
        /* <DEDUP_REMOVED lines=8> */
.L_x_1437:
[----:B------:R-:W-:Y:S05]  /*79f0*/  BSYNC B0 ;  /* 0x0000000000007941 */ /* 0x000fea0003800000 */
.L_x_1436:
        /* <DEDUP_REMOVED lines=8> */
.L_x_1438:
[----:B------:R-:W-:Y:S05]  /*7a80*/  BRA `(.L_x_1439) ;  /* 0xffffffe000107947 */ /* 0x000fea000383ffff */
.L_x_1354:
        /* <DEDUP_REMOVED lines=8> */
.L_x_1441:
[----:B------:R-:W-:Y:S05]  /*7b10*/  BSYNC B0 ;  /* 0x0000000000007941 */ /* 0x000fea0003800000 */
.L_x_1440:
        /* <DEDUP_REMOVED lines=8> */
.L_x_1442:
[----:B------:R-:W-:Y:S05]  /*7ba0*/  BRA `(.L_x_1443) ;  /* 0xffffffe000047947 */ /* 0x000fea000383ffff */
.L_x_1357:
        /* <DEDUP_REMOVED lines=8> */
.L_x_1445:
[----:B------:R-:W-:Y:S05]  /*7c30*/  BSYNC B0 ;  /* 0x0000000000007941 */ /* 0x000fea0003800000 */
.L_x_1444:
        /* <DEDUP_REMOVED lines=8> */
.L_x_1446:
[----:B------:R-:W-:Y:S05]  /*7cc0*/  BRA `(.L_x_1447) ;  /* 0xffffffdc00f07947 */ /* 0x000fea000383ffff */
.L_x_1360:
        /* <DEDUP_REMOVED lines=8> */
.L_x_1449:
[----:B------:R-:W-:Y:S05]  /*7d50*/  BSYNC B0 ;  /* 0x0000000000007941 */ /* 0x000fea0003800000 */
.L_x_1448:
        /* <DEDUP_REMOVED lines=8> */
.L_x_1450:
[----:B------:R-:W-:Y:S05]  /*7de0*/  BRA `(.L_x_1451) ;  /* 0xffffffdc00e47947 */ /* 0x000fea000383ffff */
.L_x_1363:
        /* <DEDUP_REMOVED lines=8> */
.L_x_1453:
[----:B------:R-:W-:Y:S05]  /*7e70*/  BSYNC B0 ;  /* 0x0000000000007941 */ /* 0x000fea0003800000 */
.L_x_1452:
        /* <DEDUP_REMOVED lines=8> */
.L_x_1454:
[----:B------:R-:W-:Y:S05]  /*7f00*/  BRA `(.L_x_1455) ;  /* 0xffffffdc00d07947 */ /* 0x000fea000383ffff */
.L_x_1366:
        /* <DEDUP_REMOVED lines=8> */
.L_x_1457:
[----:B------:R-:W-:Y:S05]  /*7f90*/  BSYNC B0 ;  /* 0x0000000000007941 */ /* 0x000fea0003800000 */
.L_x_1456:
        /* <DEDUP_REMOVED lines=8> */
.L_x_1458:
[----:B------:R-:W-:Y:S05]  /*8020*/  BRA `(.L_x_1459) ;  /* 0xffffffdc00e87947 */ /* 0x000fea000383ffff */
.L_x_1369:
        /* <DEDUP_REMOVED lines=8> */
.L_x_1461:
[----:B------:R-:W-:Y:S05]  /*80b0*/  BSYNC B0 ;  /* 0x0000000000007941 */ /* 0x000fea0003800000 */
.L_x_1460:
        /* <DEDUP_REMOVED lines=8> */
.L_x_1462:
[----:B------:R-:W-:Y:S05]  /*8140*/  BRA `(.L_x_1463) ;  /* 0xffffffdc00d47947 */ /* 0x000fea000383ffff */
.L_x_1372:
        /* <DEDUP_REMOVED lines=8> */
.L_x_1465:
[----:B------:R-:W-:Y:S05]  /*81d0*/  BSYNC B0 ;  /* 0x0000000000007941 */ /* 0x000fea0003800000 */
.L_x_1464:
        /* <DEDUP_REMOVED lines=8> */
.L_x_1466:
[----:B------:R-:W-:Y:S05]  /*8260*/  BRA `(.L_x_1467) ;  /* 0xffffffdc00c87947 */ /* 0x000fea000383ffff */
.L_x_1375:
        /* <DEDUP_REMOVED lines=8> */
.L_x_1469:
[----:B------:R-:W-:Y:S05]  /*82f0*/  BSYNC B0 ;  /* 0x0000000000007941 */ /* 0x000fea0003800000 */
.L_x_1468:
        /* <DEDUP_REMOVED lines=8> */
.L_x_1470:
[----:B------:R-:W-:Y:S05]  /*8380*/  BRA `(.L_x_1471) ;  /* 0xffffffdc00b47947 */ /* 0x000fea000383ffff */
.L_x_1378:
        /* <DEDUP_REMOVED lines=8> */
.L_x_1473:
[----:B------:R-:W-:Y:S05]  /*8410*/  BSYNC B0 ;  /* 0x0000000000007941 */ /* 0x000fea0003800000 */
.L_x_1472:
        /* <DEDUP_REMOVED lines=8> */
.L_x_1474:
[----:B------:R-:W-:Y:S05]  /*84a0*/  BRA `(.L_x_1475) ;  /* 0xffffffdc00a87947 */ /* 0x000fea000383ffff */
.L_x_1381:
[----:B------:R-:W-:Y:S01]  /*84b0*/  BSSY B0, `(.L_x_1476) ;  /* 0x0000007000007945 */ /* 0x000fe20003800000 */
[----:B------:R-:W-:Y:S02]  /*84c0*/  IMAD.MOV.U32 R23, RZ, RZ, R12 ;  /* 0x000000ffff177224 */ /* 0x000fe400078e000c */
[----:B------:R-:W-:Y:S02]  /*84d0*/  IMAD.MOV.U32 R8, RZ, RZ, 0x1f ;  /* 0x0000001fff087424 */ /* 0x000fe400078e00ff */
[----:B----4-:R-:W-:-:S07]  /*84e0*/  IMAD.MOV.U32 R6, RZ, RZ, -0x1 ;  /* 0xffffffffff067424 */ /* 0x010fce00078e00ff */
[----:B--23--:R-:W-:Y:S05]  /*84f0*/  WARPSYNC.COLLECTIVE R6, `(.L_x_1477) ;  /* 0x0000000006087348 */ /* 0x00cfea0003c00000 */
[----:B------:R0:W1:Y:S02]  /*8500*/  SHFL.IDX P0, R15, R7, R23, R8 ;  /* 0x00000017070f7389 */ /* 0x0000640000000008 */
[----:B0123--:R-:W-:Y:S01]  /*8510*/  ENDCOLLECTIVE ;  /* 0x000000000000791b */ /* 0x00ffe20003800000 */
.L_x_1477:
[----:B------:R-:W-:Y:S05]  /*8520*/  BSYNC B0 ;  /* 0x0000000000007941 */ /* 0x000fea0003800000 */
.L_x_1476:
[----:B------:R-:W-:Y:S05]  /*8530*/  BRA `(.L_x_1478) ;  /* 0xffffffdc00b07947 */ /* 0x000fea000383ffff */
.L_x_1382:
[----:B------:R-:W-:Y:S01]  /*8540*/  BSSY B0, `(.L_x_1479) ;  /* 0x0000008000007945 */ /* 0x000fe20003800000 */
[----:B------:R-:W-:Y:S02]  /*8550*/  IMAD.MOV.U32 R7, RZ, RZ, R20 ;  /* 0x000000ffff077224 */ /* 0x000fe400078e0014 */
[----:B------:R-:W-:Y:S02]  /*8560*/  IMAD.MOV.U32 R23, RZ, RZ, R12 ;  /* 0x000000ffff177224 */ /* 0x000fe400078e000c */
[----:B------:R-:W-:Y:S02]  /*8570*/  IMAD.MOV.U32 R8, RZ, RZ, 0x1f ;  /* 0x0000001fff087424 */ /* 0x000fe400078e00ff */
[----:B----4-:R-:W-:-:S07]  /*8580*/  IMAD.MOV.U32 R6, RZ, RZ, -0x1 ;  /* 0xffffffffff067424 */ /* 0x010fce00078e00ff */
[----:B--23--:R-:W-:Y:S05]  /*8590*/  WARPSYNC.COLLECTIVE R6, `(.L_x_1480) ;  /* 0x0000000006087348 */ /* 0x00cfea0003c00000 */
[----:B------:R0:W1:Y:S02]  /*85a0*/  SHFL.IDX P0, R15, R7, R23, R8 ;  /* 0x00000017070f7389 */ /* 0x0000640000000008 */
[----:B0123--:R-:W-:Y:S01]  /*85b0*/  ENDCOLLECTIVE ;  /* 0x000000000000791b */ /* 0x00ffe20003800000 */
.L_x_1480:
[----:B------:R-:W-:Y:S05]  /*85c0*/  BSYNC B0 ;  /* 0x0000000000007941 */ /* 0x000fea0003800000 */
.L_x_1479:
[----:B------:R-:W-:Y:S05]  /*85d0*/  BRA `(.L_x_1320) ;  /* 0xffffffdc00907947 */ /* 0x000fea000383ffff */
.L_x_1384:
[----:B------:R-:W-:Y:S01]  /*85e0*/  BSSY B0, `(.L_x_1481) ;  /* 0x0000008000007945 */ /* 0x000fe20003800000 */
[----:B-----5:R-:W-:Y:S02]  /*85f0*/  IMAD.MOV.U32 R5, RZ, RZ, R8 ;  /* 0x000000ffff057224 */ /* 0x020fe400078e0008 */
[----:B------:R-:W-:Y:S02]  /*8600*/  IMAD.MOV.U32 R2, RZ, RZ, 0x10 ;  /* 0x00000010ff027424 */ /* 0x000fe400078e00ff */
[----:B------:R-:W-:Y:S02]  /*8610*/  IMAD.MOV.U32 R3, RZ, RZ, 0x1f ;  /* 0x0000001fff037424 */ /* 0x000fe400078e00ff */
[----:B------:R-:W-:-:S07]  /*8620*/  IMAD.MOV.U32 R6, RZ, RZ, -0x1 ;  /* 0xffffffffff067424 */ /* 0x000fce00078e00ff */
[----:B--23--:R-:W-:Y:S05]  /*8630*/  WARPSYNC.COLLECTIVE R6, `(.L_x_1482) ;  /* 0x0000000006087348 */ /* 0x00cfea0003c00000 */
[----:B------:R0:W1:Y:S02]  /*8640*/  SHFL.BFLY P0, R4, R5, R2, R3 ;  /* 0x0c00000205047389 */ /* 0x0000640000000003 */
[----:B0123--:R-:W-:Y:S01]  /*8650*/  ENDCOLLECTIVE ;  /* 0x000000000000791b */ /* 0x00ffe20003800000 */
.L_x_1482:
[----:B------:R-:W-:Y:S05]  /*8660*/  BSYNC B0 ;  /* 0x0000000000007941 */ /* 0x000fea0003800000 */
.L_x_1481:
[----:B------:R-:W-:Y:S01]  /*8670*/  FADD.FTZ R5, R4, R8 ;  /* 0x0000000804057221 */ /* 0x000fe20000010000 */
[----:B------:R-:W-:Y:S02]  /*8680*/  IMAD.MOV.U32 R2, RZ, RZ, 0x8 ;  /* 0x00000008ff027424 */ /* 0x000fe400078e00ff */
[----:B------:R-:W-:Y:S02]  /*8690*/  IMAD.MOV.U32 R3, RZ, RZ, 0x1f ;  /* 0x0000001fff037424 */ /* 0x000fe400078e00ff */
[----:B------:R-:W-:-:S07]  /*86a0*/  IMAD.MOV.U32 R6, RZ, RZ, -0x1 ;  /* 0xffffffffff067424 */ /* 0x000fce00078e00ff */
[----:B------:R-:W-:Y:S05]  /*86b0*/  WARPSYNC.COLLECTIVE R6, `(.L_x_1483) ;  /* 0x0000000006087348 */ /* 0x000fea0003c00000 */
[----:B------:R0:W1:Y:S02]  /*86c0*/  SHFL.BFLY P0, R4, R5, R2, R3 ;  /* 0x0c00000205047389 */ /* 0x0000640000000003 */
[----:B01----:R-:W-:Y:S01]  /*86d0*/  ENDCOLLECTIVE ;  /* 0x000000000000791b */ /* 0x003fe20003800000 */
.L_x_1483:
[----:B------:R-:W-:Y:S02]  /*86e0*/  IMAD.MOV.U32 R2, RZ, RZ, 0x4 ;  /* 0x00000004ff027424 */ /* 0x000fe400078e00ff */
[----:B------:R-:W-:-:S04]  /*86f0*/  FADD.FTZ R9, R5, R4 ;  /* 0x0000000405097221 */ /* 0x000fc80000010000 */
[----:B------:R-:W-:-:S07]  /*8700*/  IMAD.MOV.U32 R5, RZ, RZ, R9 ;  /* 0x000000ffff057224 */ /* 0x000fce00078e0009 */
[----:B------:R-:W-:Y:S05]  /*8710*/  WARPSYNC.COLLECTIVE R6, `(.L_x_1484) ;  /* 0x0000000006087348 */ /* 0x000fea0003c00000 */
[----:B------:R0:W1:Y:S02]  /*8720*/  SHFL.BFLY P0, R4, R5, R2, R3 ;  /* 0x0c00000205047389 */ /* 0x0000640000000003 */
[----:B01----:R-:W-:Y:S01]  /*8730*/  ENDCOLLECTIVE ;  /* 0x000000000000791b */ /* 0x003fe20003800000 */
.L_x_1484:
[----:B------:R-:W-:Y:S02]  /*8740*/  IMAD.MOV.U32 R2, RZ, RZ, 0x2 ;  /* 0x00000002ff027424 */ /* 0x000fe400078e00ff */
[----:B------:R-:W-:-:S04]  /*8750*/  FADD.FTZ R10, R9, R4 ;  /* 0x00000004090a7221 */ /* 0x000fc80000010000 */
[----:B------:R-:W-:-:S07]  /*8760*/  IMAD.MOV.U32 R5, RZ, RZ, R10 ;  /* 0x000000ffff057224 */ /* 0x000fce00078e000a */
[----:B------:R-:W-:Y:S05]  /*8770*/  WARPSYNC.COLLECTIVE R6, `(.L_x_1485) ;  /* 0x0000000006087348 */ /* 0x000fea0003c00000 */
[----:B------:R0:W1:Y:S02]  /*8780*/  SHFL.BFLY P0, R4, R5, R2, R3 ;  /* 0x0c00000205047389 */ /* 0x0000640000000003 */
[----:B01----:R-:W-:Y:S01]  /*8790*/  ENDCOLLECTIVE ;  /* 0x000000000000791b */ /* 0x003fe20003800000 */
.L_x_1485:
[----:B------:R-:W-:Y:S02]  /*87a0*/  IMAD.MOV.U32 R2, RZ, RZ, 0x1 ;  /* 0x00000001ff027424 */ /* 0x000fe400078e00ff */
[----:B------:R-:W-:-:S04]  /*87b0*/  FADD.FTZ R11, R10, R4 ;  /* 0x000000040a0b7221 */ /* 0x000fc80000010000 */
[----:B------:R-:W-:-:S07]  /*87c0*/  IMAD.MOV.U32 R5, RZ, RZ, R11 ;  /* 0x000000ffff057224 */ /* 0x000fce00078e000b */
[----:B------:R-:W-:Y:S05]  /*87d0*/  WARPSYNC.COLLECTIVE R6, `(.L_x_1486) ;  /* 0x0000000006087348 */ /* 0x000fea0003c00000 */
[----:B------:R0:W1:Y:S02]  /*87e0*/  SHFL.BFLY P0, R4, R5, R2, R3 ;  /* 0x0c00000205047389 */ /* 0x0000640000000003 */
[----:B01----:R-:W-:Y:S01]  /*87f0*/  ENDCOLLECTIVE ;  /* 0x000000000000791b */ /* 0x003fe20003800000 */
.L_x_1486:
[----:B------:R-:W-:Y:S05]  /*8800*/  BRA `(.L_x_1487) ;  /* 0xffffffdc00887947 */ /* 0x000fea000383ffff */
.L_x_1488:
        /* <DEDUP_REMOVED lines=15> */
.L_x_4972:


//--------------------- .text._ZN4vllm3moe44grouped_topk_fused_small_expert_count_kernelIf13__nv_bfloat16iLNS0_11ScoringFuncE0ELi128ELb0ELi8EEEvPT_PfPT1_PKT0_llllllbd --------------------------
	.section	.text._ZN4vllm3moe44grouped_topk_fused_small_expert_count_kernelIf13__nv_bfloat16iLNS0_11ScoringFuncE0ELi128ELb0ELi8EEEvPT_PfPT1_PKT0_llllllbd,"ax",@progbits
	.align	128
        .global         _ZN4vllm3moe44grouped_topk_fused_small_expert_count_kernelIf13__nv_bfloat16iLNS0_11ScoringFuncE0ELi128ELb0ELi8EEEvPT_PfPT1_PKT0_llllllbd
        .type           _ZN4vllm3moe44grouped_topk_fused_small_expert_count_kernelIf13__nv_bfloat16iLNS0_11ScoringFuncE0ELi128ELb0ELi8EEEvPT_PfPT1_PKT0_llllllbd,@function
        .size           _ZN4vllm3moe44grouped_topk_fused_small_expert_count_kernelIf13__nv_bfloat16iLNS0_11ScoringFuncE0ELi128ELb0ELi8EEEvPT_PfPT1_PKT0_llllllbd,(.L_x_4876 - _ZN4vllm3moe44grouped_topk_fused_small_expert_count_kernelIf13__nv_bfloat16iLNS0_11ScoringFuncE0ELi128ELb0ELi8EEEvPT_PfPT1_PKT0_llllllbd)
        .other          _ZN4vllm3moe44grouped_topk_fused_small_expert_count_kernelIf13__nv_bfloat16iLNS0_11ScoringFuncE0ELi128ELb0ELi8EEEvPT_PfPT1_PKT0_llllllbd,@"STO_CUDA_ENTRY STV_DEFAULT"
_ZN4vllm3moe44grouped_topk_fused_small_expert_count_kernelIf13__nv_bfloat16iLNS0_11ScoringFuncE0ELi128ELb0ELi8EEEvPT_PfPT1_PKT0_llllllbd:
.text._ZN4vllm3moe44grouped_topk_fused_small_expert_count_kernelIf13__nv_bfloat16iLNS0_11ScoringFuncE0ELi128ELb0ELi8EEEvPT_PfPT1_PKT0_llllllbd:
        /* <DEDUP_REMOVED lines=17> */
[----:B------:R0:W2:Y:S01]  /*0110*/  @!P0 LDG.E.U16 R2, desc[UR6][R2.64] ;  /* 0x0000000602028981 */ /* 0x0000a2000c1e1500 */
[----:B------:R-:W-:Y:S01]  /*0120*/  @!P0 LEA.HI.X R9, R6, R11, R0, 0x2, P2 ;  /* 0x0000000b06098211 */ /* 0x000fe200010f1400 */
[----:B------:R-:W-:-:S06]  /*0130*/  IMAD.MOV.U32 R6, RZ, RZ, -0x800000 ;  /* 0xff800000ff067424 */ /* 0x000fcc00078e00ff */
        /* <DEDUP_REMOVED lines=116> */
.L_x_1492:
        /* <DEDUP_REMOVED lines=89> */
.L_x_1491:
        /* <DEDUP_REMOVED lines=38> */
.L_x_1490:
        /* <DEDUP_REMOVED lines=56> */
[----:B------:R-:W-:Y:S05]  /*13f0*/  CALL.REL.NOINC `($__internal_30_$__cuda_sm20_div_rn_f64_full) ;  /* 0x0000000000687944 */ /* 0x000fea0003c00000 */
.L_x_1495:
[----:B------:R-:W-:Y:S05]  /*1400*/  BSYNC B0 ;  /* 0x0000000000007941 */ /* 0x000fea0003800000 */
.L_x_1494:
[----:B------:R-:W-:Y:S01]  /*1410*/  UMOV UR4, 0xf0000000 ;  /* 0xf000000000047882 */ /* 0x000fe20000000000 */
[----:B------:R-:W-:Y:S01]  /*1420*/  UMOV UR5, 0x380fffff ;  /* 0x380fffff00057882 */ /* 0x000fe20000000000 */
[----:B------:R-:W0:Y:S01]  /*1430*/  F2F.F32.F64 R8, R2 ;  /* 0x0000000200087310 */ /* 0x000e220000301000 */
[----:B------:R-:W-:-:S14]  /*1440*/  DSETP.GEU.AND P1, PT, |R2|, UR4, PT ;  /* 0x0000000402007e2a */ /* 0x000fdc000bf2e200 */
[----:B0-----:R-:W-:-:S07]  /*1450*/  @!P1 FMUL R8, R8, 1.175494350822287508e-38 ;  /* 0x0080000008089820 */ /* 0x001fce0000400000 */
.L_x_1493:
        /* <DEDUP_REMOVED lines=17> */
.L_x_1496:
[----:B------:R-:W-:Y:S05]  /*1570*/  BSYNC B0 ;  /* 0x0000000000007941 */ /* 0x000fea0003800000 */
.L_x_1489:
[----:B------:R-:W-:Y:S01]  /*1580*/  PREEXIT ;  /* 0x000000000000782d */ /* 0x000fe20000000000 */
[----:B------:R-:W-:Y:S05]  /*1590*/  EXIT ;  /* 0x000000000000794d */ /* 0x000fea0003800000 */
        .weak           $__internal_30_$__cuda_sm20_div_rn_f64_full
        .type           $__internal_30_$__cuda_sm20_div_rn_f64_full,@function
        .size           $__internal_30_$__cuda_sm20_div_rn_f64_full,(.L_x_4876 - $__internal_30_$__cuda_sm20_div_rn_f64_full)
$__internal_30_$__cuda_sm20_div_rn_f64_full:
        /* <DEDUP_REMOVED lines=67> */
.L_x_1498:
        /* <DEDUP_REMOVED lines=16> */
.L_x_1501:
[----:B------:R-:W-:Y:S01]  /*1ad0*/  LOP3.LUT R15, R7, 0x80000, RZ, 0xfc, !PT ;  /* 0x00080000070f7812 */ /* 0x000fe200078efcff */
[----:B------:R-:W-:Y:S01]  /*1ae0*/  IMAD.MOV.U32 R14, RZ, RZ, R6 ;  /* 0x000000ffff0e7224 */ /* 0x000fe200078e0006 */
[----:B------:R-:W-:Y:S06]  /*1af0*/  BRA `(.L_x_1499) ;  /* 0x0000000000087947 */ /* 0x000fec0003800000 */
.L_x_1500:
[----:B------:R-:W-:Y:S01]  /*1b00*/  LOP3.LUT R15, R9, 0x80000, RZ, 0xfc, !PT ;  /* 0x00080000090f7812 */ /* 0x000fe200078efcff */
[----:B------:R-:W-:-:S07]  /*1b10*/  IMAD.MOV.U32 R14, RZ, RZ, R8 ;  /* 0x000000ffff0e7224 */ /* 0x000fce00078e0008 */
.L_x_1499:
[----:B------:R-:W-:Y:S05]  /*1b20*/  BSYNC B1 ;  /* 0x0000000000017941 */ /* 0x000fea0003800000 */
.L_x_1497:
[----:B------:R-:W-:Y:S02]  /*1b30*/  IMAD.MOV.U32 R13, RZ, RZ, 0x0 ;  /* 0x00000000ff0d7424 */ /* 0x000fe400078e00ff */
[----:B------:R-:W-:Y:S02]  /*1b40*/  IMAD.MOV.U32 R2, RZ, RZ, R14 ;  /* 0x000000ffff027224 */ /* 0x000fe400078e000e */
[----:B------:R-:W-:Y:S01]  /*1b50*/  IMAD.MOV.U32 R3, RZ, RZ, R15 ;  /* 0x000000ffff037224 */ /* 0x000fe200078e000f */
[----:B------:R-:W-:Y:S06]  /*1b60*/  RET.REL.NODEC R12 `(_ZN4vllm3moe44grouped_topk_fused_small_expert_count_kernelIf13__nv_bfloat16iLNS0_11ScoringFuncE0ELi128ELb0ELi8EEEvPT_PfPT1_PKT0_llllllbd) ;  /* 0xffffffe40c247950 */ /* 0x000fec0003c3ffff */
.L_x_1502:
        /* <DEDUP_REMOVED lines=9> */
.L_x_4876:


//--------------------- .text._ZN4vllm3moe44grouped_topk_fused_small_expert_count_kernelIf13__nv_bfloat16iLNS0_11ScoringFuncE0ELi384ELb0ELi8EEEvPT_PfPT1_PKT0_llllllbd --------------------------
	.section	.text._ZN4vllm3moe44grouped_topk_fused_small_expert_count_kernelIf13__nv_bfloat16iLNS0_11ScoringFuncE0ELi384ELb0ELi8EEEvPT_PfPT1_PKT0_llllllbd,"ax",@progbits
	.align	128
        .global         _ZN4vllm3moe44grouped_topk_fused_small_expert_count_kernelIf13__nv_bfloat16iLNS0_11ScoringFuncE0ELi384ELb0ELi8EEEvPT_PfPT1_PKT0_llllllbd
        .type           _ZN4vllm3moe44grouped_topk_fused_small_expert_count_kernelIf13__nv_bfloat16iLNS0_11ScoringFuncE0ELi384ELb0ELi8EEEvPT_PfPT1_PKT0_llllllbd,@function
        .size           _ZN4vllm3moe44grouped_topk_fused_small_expert_count_kernelIf13__nv_bfloat16iLNS0_11ScoringFuncE0ELi384ELb0ELi8EEEvPT_PfPT1_PKT0_llllllbd,(.L_x_4877 - _ZN4vllm3moe44grouped_topk_fused_small_expert_count_kernelIf13__nv_bfloat16iLNS0_11ScoringFuncE0ELi384ELb0ELi8EEEvPT_PfPT1_PKT0_llllllbd)
        .other          _ZN4vllm3moe44grouped_topk_fused_small_expert_count_kernelIf13__nv_bfloat16iLNS0_11ScoringFuncE0ELi384ELb0ELi8EEEvPT_PfPT1_PKT0_llllllbd,@"STO_CUDA_ENTRY STV_DEFAULT"
_ZN4vllm3moe44grouped_topk_fused_small_expert_count_kernelIf13__nv_bfloat16iLNS0_11ScoringFuncE0ELi384ELb0ELi8EEEvPT_PfPT1_PKT0_llllllbd:
.text._ZN4vllm3moe44grouped_topk_fused_small_expert_count_kernelIf13__nv_bfloat16iLNS0_11ScoringFuncE0ELi384ELb0ELi8EEEvPT_PfPT1_PKT0_llllllbd:
        /* <DEDUP_REMOVED lines=31> */
[----:B------:R-:W-:Y:S02]  /*01f0*/  @!P0 IMAD R11, R4, 0x4, R11 ;  /* 0x00000004040b8824 */ /* 0x000fe400078e020b */
[----:B--2---:R-:W-:Y:S02]  /*0200*/  @!P0 IMAD.U32 R7, R2, 0x10000, RZ ;  /* 0x0001000002078824 */ /* 0x004fe400078e00ff */
[C---:B------:R-:W-:Y:S02]  /*0210*/  @!P0 IMAD R2, R4.reuse, 0x4, R3 ;  /* 0x0000000404028824 */ /* 0x040fe400078e0203 */
[----:B---3--:R-:W-:Y:S01]  /*0220*/  FADD.FTZ R7, R7, R0 ;  /* 0x0000000007077221 */ /* 0x008fe20000010000 */
[----:B------:R0:W-:Y:S04]  /*0230*/  @!P0 STS [R11], R0 ;  /* 0x000000000b008388 */ /* 0x0001e80000000800 */
[----:B------:R0:W-:Y:S01]  /*0240*/  @!P0 STS [R2], R7 ;  /* 0x0000000702008388 */ /* 0x0001e20000000800 */
[----:B------:R-:W-:Y:S01]  /*0250*/  BAR.SYNC.DEFER_BLOCKING 0x0 ;  /* 0x0000000000007b1d */ /* 0x000fe20000010000 */
[----:B----4-:R-:W-:Y:S01]  /*0260*/  ISETP.GT.AND P0, PT, R5, 0x2, PT ;  /* 0x000000020500780c */ /* 0x010fe20003f04270 */
[----:B------:R-:W-:Y:S01]  /*0270*/  VIADD R3, R1, 0x20 ;  /* 0x0000002001037836 */ /* 0x000fe20000000000 */
[----:B------:R-:W-:-:S11]  /*0280*/  LOP3.LUT R4, R4, 0x1f, RZ, 0xc0, !PT ;  /* 0x0000001f04047812 */ /* 0x000fd600078ec0ff */
        /* <DEDUP_REMOVED lines=107> */
.L_x_1506:
        /* <DEDUP_REMOVED lines=98> */
.L_x_1505:
        /* <DEDUP_REMOVED lines=43> */
.L_x_1504:
        /* <DEDUP_REMOVED lines=18> */
.L_x_1507:
[----:B------:R-:W2:Y:S04]  /*1330*/  LDL R2, [R9] ;  /* 0x0000000009027983 */ /* 0x000ea80000100800 */
[----:B-1----:R-:W3:Y:S04]  /*1340*/  LDL R11, [R9+0x20] ;  /* 0x00002000090b7983 */ /* 0x002ee80000100800 */
[----:B--2---:R1:W-:Y:S04]  /*1350*/  STS [R7], R2 ;  /* 0x0000000207007388 */ /* 0x0043e80000000800 */
[----:B---3--:R1:W-:Y:S02]  /*1360*/  STS [R0], R11 ;  /* 0x0000000b00007388 */ /* 0x0083e40000000800 */
.L_x_1508:
[----:B------:R-:W-:Y:S05]  /*1370*/  BSYNC B0 ;  /* 0x0000000000007941 */ /* 0x000fea0003800000 */
.L_x_1503:
        /* <DEDUP_REMOVED lines=24> */
.L_x_1511:
[----:B------:R-:W-:Y:S05]  /*1500*/  BSYNC B0 ;  /* 0x0000000000007941 */ /* 0x000fea0003800000 */
.L_x_1510:
        /* <DEDUP_REMOVED lines=19> */
.L_x_1514:
        /* <DEDUP_REMOVED lines=166> */
.L_x_1513:
[----:B------:R-:W-:Y:S05]  /*20a0*/  @!P1 BRA `(.L_x_1512) ;  /* 0x0000000000cc9947 */ /* 0x000fea0003800000 */
[----:B------:R-:W-:Y:S02]  /*20b0*/  IMAD.MOV.U32 R13, RZ, RZ, R8 ;  /* 0x000000ffff0d7224 */ /* 0x000fe400078e0008 */
[C---:B------:R-:W-:Y:S02]  /*20c0*/  IMAD R10, R0.reuse, 0x4, R1 ;  /* 0x00000004000a7824 */ /* 0x040fe400078e0201 */
[----:B------:R-:W-:-:S07]  /*20d0*/  IMAD R8, R0, 0x4, R3 ;  /* 0x0000000400087824 */ /* 0x000fce00078e0203 */
.L_x_1515:
        /* <DEDUP_REMOVED lines=48> */
.L_x_1512:
        /* <DEDUP_REMOVED lines=58> */
[----:B0-----:R-:W-:Y:S05]  /*2780*/  CALL.REL.NOINC `($__internal_31_$__cuda_sm20_div_rn_f64_full) ;  /* 0x0000000000687944 */ /* 0x001fea0003c00000 */
.L_x_1518:
[----:B------:R-:W-:Y:S05]  /*2790*/  BSYNC B0 ;  /* 0x0000000000007941 */ /* 0x000fea0003800000 */
.L_x_1517:
[----:B------:R-:W-:Y:S01]  /*27a0*/  UMOV UR4, 0xf0000000 ;  /* 0xf000000000047882 */ /* 0x000fe20000000000 */
[----:B------:R-:W-:Y:S01]  /*27b0*/  UMOV UR5, 0x380fffff ;  /* 0x380fffff00057882 */ /* 0x000fe20000000000 */
[----:B------:R-:W1:Y:S01]  /*27c0*/  F2F.F32.F64 R8, R2 ;  /* 0x0000000200087310 */ /* 0x000e620000301000 */
[----:B------:R-:W-:-:S14]  /*27d0*/  DSETP.GEU.AND P1, PT, |R2|, UR4, PT ;  /* 0x0000000402007e2a */ /* 0x000fdc000bf2e200 */
[----:B-1----:R-:W-:-:S07]  /*27e0*/  @!P1 FMUL R8, R8, 1.175494350822287508e-38 ;  /* 0x0080000008089820 */ /* 0x002fce0000400000 */
.L_x_1516:
        /* <DEDUP_REMOVED lines=17> */
.L_x_1519:
[----:B------:R-:W-:Y:S05]  /*2900*/  BSYNC B0 ;  /* 0x0000000000007941 */ /* 0x000fea0003800000 */
.L_x_1509:
[----:B------:R-:W-:Y:S01]  /*2910*/  PREEXIT ;  /* 0x000000000000782d */ /* 0x000fe20000000000 */
[----:B------:R-:W-:Y:S05]  /*2920*/  EXIT ;  /* 0x000000000000794d */ /* 0x000fea0003800000 */
        .weak           $__internal_31_$__cuda_sm20_div_rn_f64_full
        .type           $__internal_31_$__cuda_sm20_div_rn_f64_full,@function
        .size           $__internal_31_$__cuda_sm20_div_rn_f64_full,(.L_x_4877 - $__internal_31_$__cuda_sm20_div_rn_f64_full)
$__internal_31_$__cuda_sm20_div_rn_f64_full:
        /* <DEDUP_REMOVED lines=67> */
.L_x_1521:
        /* <DEDUP_REMOVED lines=16> */
.L_x_1524:
[----:B------:R-:W-:Y:S01]  /*2e60*/  LOP3.LUT R15, R7, 0x80000, RZ, 0xfc, !PT ;  /* 0x00080000070f7812 */ /* 0x000fe200078efcff */
[----:B------:R-:W-:Y:S01]  /*2e70*/  IMAD.MOV.U32 R14, RZ, RZ, R6 ;  /* 0x000000ffff0e7224 */ /* 0x000fe200078e0006 */
[----:B------:R-:W-:Y:S06]  /*2e80*/  BRA `(.L_x_1522) ;  /* 0x0000000000087947 */ /* 0x000fec0003800000 */
.L_x_1523:
[----:B------:R-:W-:Y:S01]  /*2e90*/  LOP3.LUT R15, R9, 0x80000, RZ, 0xfc, !PT ;  /* 0x00080000090f7812 */ /* 0x000fe200078efcff */
[----:B------:R-:W-:-:S07]  /*2ea0*/  IMAD.MOV.U32 R14, RZ, RZ, R8 ;  /* 0x000000ffff0e7224 */ /* 0x000fce00078e0008 */
.L_x_1522:
[----:B------:R-:W-:Y:S05]  /*2eb0*/  BSYNC B1 ;  /* 0x0000000000017941 */ /* 0x000fea0003800000 */
.L_x_1520:
[----:B------:R-:W-:Y:S02]  /*2ec0*/  IMAD.MOV.U32 R13, RZ, RZ, 0x0 ;  /* 0x00000000ff0d7424 */ /* 0x000fe400078e00ff */
[----:B------:R-:W-:Y:S02]  /*2ed0*/  IMAD.MOV.U32 R2, RZ, RZ, R14 ;  /* 0x000000ffff027224 */ /* 0x000fe400078e000e */
[----:B------:R-:W-:Y:S01]  /*2ee0*/  IMAD.MOV.U32 R3, RZ, RZ, R15 ;  /* 0x000000ffff037224 */ /* 0x000fe200078e000f */
[----:B------:R-:W-:Y:S06]  /*2ef0*/  RET.REL.NODEC R12 `(_ZN4vllm3moe44grouped_topk_fused_small_expert_count_kernelIf13__nv_bfloat16iLNS0_11ScoringFuncE0ELi384ELb0ELi8EEEvPT_PfPT1_PKT0_llllllbd) ;  /* 0xffffffd00c407950 */ /* 0x000fec0003c3ffff */
.L_x_1525:
        /* <DEDUP_REMOVED lines=16> */
.L_x_4877:


//--------------------- .text._ZN4vllm3moe44grouped_topk_fused_small_expert_count_kernelIf13__nv_bfloat16iLNS0_11ScoringFuncE0ELi512ELb0ELi8EEEvPT_PfPT1_PKT0_llllllbd --------------------------
	.section	.text._ZN4vllm3moe44grouped_topk_fused_small_expert_count_kernelIf13__nv_bfloat16iLNS0_11ScoringFuncE0ELi512ELb0ELi8EEEvPT_PfPT1_PKT0_llllllbd,"ax",@progbits
	.align	128
        .global         _ZN4vllm3moe44grouped_topk_fused_small_expert_count_kernelIf13__nv_bfloat16iLNS0_11ScoringFuncE0ELi512ELb0ELi8EEEvPT_PfPT1_PKT0_llllllbd
        .type           _ZN4vllm3moe44grouped_topk_fused_small_expert_count_kernelIf13__nv_bfloat16iLNS0_11ScoringFuncE0ELi512ELb0ELi8EEEvPT_PfPT1_PKT0_llllllbd,@function
        .size           _ZN4vllm3moe44grouped_topk_fused_small_expert_count_kernelIf13__nv_bfloat16iLNS0_11ScoringFuncE0ELi512ELb0ELi8EEEvPT_PfPT1_PKT0_llllllbd,(.L_x_4878 - _ZN4vllm3moe44grouped_topk_fused_small_expert_count_kernelIf13__nv_bfloat16iLNS0_11ScoringFuncE0ELi512ELb0ELi8EEEvPT_PfPT1_PKT0_llllllbd)
        .other          _ZN4vllm3moe44grouped_topk_fused_small_expert_count_kernelIf13__nv_bfloat16iLNS0_11ScoringFuncE0ELi512ELb0ELi8EEEvPT_PfPT1_PKT0_llllllbd,@"STO_CUDA_ENTRY STV_DEFAULT"
_ZN4vllm3moe44grouped_topk_fused_small_expert_count_kernelIf13__nv_bfloat16iLNS0_11ScoringFuncE0ELi512ELb0ELi8EEEvPT_PfPT1_PKT0_llllllbd:
.text._ZN4vllm3moe44grouped_topk_fused_small_expert_count_kernelIf13__nv_bfloat16iLNS0_11ScoringFuncE0ELi512ELb0ELi8EEEvPT_PfPT1_PKT0_llllllbd:
        /* <DEDUP_REMOVED lines=148> */
.L_x_1529:
        /* <DEDUP_REMOVED lines=98> */
.L_x_1528:
        /* <DEDUP_REMOVED lines=43> */
.L_x_1527:
        /* <DEDUP_REMOVED lines=18> */
.L_x_1530:
[----:B------:R-:W2:Y:S04]  /*1330*/  LDL R2, [R9] ;  /* 0x0000000009027983 */ /* 0x000ea80000100800 */
[----:B-1----:R-:W3:Y:S04]  /*1340*/  LDL R11, [R9+0x20] ;  /* 0x00002000090b7983 */ /* 0x002ee80000100800 */
[----:B--2---:R1:W-:Y:S04]  /*1350*/  STS [R7], R2 ;  /* 0x0000000207007388 */ /* 0x0043e80000000800 */
[----:B---3--:R1:W-:Y:S02]  /*1360*/  STS [R0], R11 ;  /* 0x0000000b00007388 */ /* 0x0083e40000000800 */
.L_x_1531:
[----:B------:R-:W-:Y:S05]  /*1370*/  BSYNC B0 ;  /* 0x0000000000007941 */ /* 0x000fea0003800000 */
.L_x_1526:
        /* <DEDUP_REMOVED lines=36> */
.L_x_1535:
        /* <DEDUP_REMOVED lines=167> */
.L_x_1534:
[----:B------:R-:W-:Y:S05]  /*2030*/  @!P1 BRA `(.L_x_1533) ;  /* 0x0000000000cc9947 */ /* 0x000fea0003800000 */
[----:B------:R-:W-:Y:S02]  /*2040*/  IMAD.MOV.U32 R14, RZ, RZ, R10 ;  /* 0x000000ffff0e7224 */ /* 0x000fe400078e000a */
[C---:B------:R-:W-:Y:S02]  /*2050*/  IMAD R12, R0.reuse, 0x4, R1 ;  /* 0x00000004000c7824 */ /* 0x040fe400078e0201 */
[----:B------:R-:W-:-:S07]  /*2060*/  IMAD R10, R0, 0x4, R3 ;  /* 0x00000004000a7824 */ /* 0x000fce00078e0203 */
.L_x_1536:
        /* <DEDUP_REMOVED lines=48> */
.L_x_1533:
        /* <DEDUP_REMOVED lines=56> */
[----:B0---4-:R-:W-:Y:S05]  /*26f0*/  CALL.REL.NOINC `($__internal_32_$__cuda_sm20_div_rn_f64_full) ;  /* 0x0000000000687944 */ /* 0x011fea0003c00000 */
.L_x_1539:
[----:B------:R-:W-:Y:S05]  /*2700*/  BSYNC B0 ;  /* 0x0000000000007941 */ /* 0x000fea0003800000 */
.L_x_1538:
[----:B------:R-:W-:Y:S01]  /*2710*/  UMOV UR4, 0xf0000000 ;  /* 0xf000000000047882 */ /* 0x000fe20000000000 */
[----:B------:R-:W-:Y:S01]  /*2720*/  UMOV UR5, 0x380fffff ;  /* 0x380fffff00057882 */ /* 0x000fe20000000000 */
[----:B------:R-:W1:Y:S01]  /*2730*/  F2F.F32.F64 R8, R2 ;  /* 0x0000000200087310 */ /* 0x000e620000301000 */
[----:B------:R-:W-:-:S14]  /*2740*/  DSETP.GEU.AND P1, PT, |R2|, UR4, PT ;  /* 0x0000000402007e2a */ /* 0x000fdc000bf2e200 */
[----:B-1----:R-:W-:-:S07]  /*2750*/  @!P1 FMUL R8, R8, 1.175494350822287508e-38 ;  /* 0x0080000008089820 */ /* 0x002fce0000400000 */
.L_x_1537:
        /* <DEDUP_REMOVED lines=17> */
.L_x_1540:
[----:B------:R-:W-:Y:S05]  /*2870*/  BSYNC B0 ;  /* 0x0000000000007941 */ /* 0x000fea0003800000 */
.L_x_1532:
[----:B------:R-:W-:Y:S01]  /*2880*/  PREEXIT ;  /* 0x000000000000782d */ /* 0x000fe20000000000 */
[----:B------:R-:W-:Y:S05]  /*2890*/  EXIT ;  /* 0x000000000000794d */ /* 0x000fea0003800000 */
        .weak           $__internal_32_$__cuda_sm20_div_rn_f64_full
        .type           $__internal_32_$__cuda_sm20_div_rn_f64_full,@function
        .size           $__internal_32_$__cuda_sm20_div_rn_f64_full,(.L_x_4878 - $__internal_32_$__cuda_sm20_div_rn_f64_full)
$__internal_32_$__cuda_sm20_div_rn_f64_full:
        /* <DEDUP_REMOVED lines=67> */
.L_x_1542:
        /* <DEDUP_REMOVED lines=16> */
.L_x_1545:
[----:B------:R-:W-:Y:S01]  /*2dd0*/  LOP3.LUT R15, R7, 0x80000, RZ, 0xfc, !PT ;  /* 0x00080000070f7812 */ /* 0x000fe200078efcff */
[----:B------:R-:W-:Y:S01]  /*2de0*/  IMAD.MOV.U32 R14, RZ, RZ, R6 ;  /* 0x000000ffff0e7224 */ /* 0x000fe200078e0006 */
[----:B------:R-:W-:Y:S06]  /*2df0*/  BRA `(.L_x_1543) ;  /* 0x0000000000087947 */ /* 0x000fec0003800000 */
.L_x_1544:
[----:B------:R-:W-:Y:S01]  /*2e00*/  LOP3.LUT R15, R9, 0x80000, RZ, 0xfc, !PT ;  /* 0x00080000090f7812 */ /* 0x000fe200078efcff */
[----:B------:R-:W-:-:S07]  /*2e10*/  IMAD.MOV.U32 R14, RZ, RZ, R8 ;  /* 0x000000ffff0e7224 */ /* 0x000fce00078e0008 */
.L_x_1543:
[----:B------:R-:W-:Y:S05]  /*2e20*/  BSYNC B1 ;  /* 0x0000000000017941 */ /* 0x000fea0003800000 */
.L_x_1541:
[----:B------:R-:W-:Y:S02]  /*2e30*/  IMAD.MOV.U32 R13, RZ, RZ, 0x0 ;  /* 0x00000000ff0d7424 */ /* 0x000fe400078e00ff */
[----:B------:R-:W-:Y:S02]  /*2e40*/  IMAD.MOV.U32 R2, RZ, RZ, R14 ;  /* 0x000000ffff027224 */ /* 0x000fe400078e000e */
[----:B------:R-:W-:Y:S01]  /*2e50*/  IMAD.MOV.U32 R3, RZ, RZ, R15 ;  /* 0x000000ffff037224 */ /* 0x000fe200078e000f */
[----:B------:R-:W-:Y:S06]  /*2e60*/  RET.REL.NODEC R12 `(_ZN4vllm3moe44grouped_topk_fused_small_expert_count_kernelIf13__nv_bfloat16iLNS0_11ScoringFuncE0ELi512ELb0ELi8EEEvPT_PfPT1_PKT0_llllllbd) ;  /* 0xffffffd00c647950 */ /* 0x000fec0003c3ffff */
.L_x_1546:
        /* <DEDUP_REMOVED lines=9> */
.L_x_4878:


//--------------------- .text._ZN4vllm3moe44grouped_topk_fused_small_expert_count_kernelIf13__nv_bfloat16iLNS0_11ScoringFuncE0ELi512ELb0ELi22EEEvPT_PfPT1_PKT0_llllllbd --------------------------
	.section	.text._ZN4vllm3moe44grouped_topk_fused_small_expert_count_kernelIf13__nv_bfloat16iLNS0_11ScoringFuncE0ELi512ELb0ELi22EEEvPT_PfPT1_PKT0_llllllbd,"ax",@progbits
	.align	128
        .global         _ZN4vllm3moe44grouped_topk_fused_small_expert_count_kernelIf13__nv_bfloat16iLNS0_11ScoringFuncE0ELi512ELb0ELi22EEEvPT_PfPT1_PKT0_llllllbd
        .type           _ZN4vllm3moe44grouped_topk_fused_small_expert_count_kernelIf13__nv_bfloat16iLNS0_11ScoringFuncE0ELi512ELb0ELi22EEEvPT_PfPT1_PKT0_llllllbd,@function
        .size           _ZN4vllm3moe44grouped_topk_fused_small_expert_count_kernelIf13__nv_bfloat16iLNS0_11ScoringFuncE0ELi512ELb0ELi22EEEvPT_PfPT1_PKT0_llllllbd,(.L_x_4879 - _ZN4vllm3moe44grouped_topk_fused_small_expert_count_kernelIf13__nv_bfloat16iLNS0_11ScoringFuncE0ELi512ELb0ELi22EEEvPT_PfPT1_PKT0_llllllbd)
        .other          _ZN4vllm3moe44grouped_topk_fused_small_expert_count_kernelIf13__nv_bfloat16iLNS0_11ScoringFuncE0ELi512ELb0ELi22EEEvPT_PfPT1_PKT0_llllllbd,@"STO_CUDA_ENTRY STV_DEFAULT"
_ZN4vllm3moe44grouped_topk_fused_small_expert_count_kernelIf13__nv_bfloat16iLNS0_11ScoringFuncE0ELi512ELb0ELi22EEEvPT_PfPT1_PKT0_llllllbd:
.text._ZN4vllm3moe44grouped_topk_fused_small_expert_count_kernelIf13__nv_bfloat16iLNS0_11ScoringFuncE0ELi512ELb0ELi22EEEvPT_PfPT1_PKT0_llllllbd:
        /* <DEDUP_REMOVED lines=147> */
.L_x_1550:
        /* <DEDUP_REMOVED lines=98> */
.L_x_1549:
        /* <DEDUP_REMOVED lines=43> */
.L_x_1548:
        /* <DEDUP_REMOVED lines=18> */
.L_x_1551:
[C---:B------:R-:W-:Y:S02]  /*1320*/  IMAD R2, R4.reuse, 0x4, R1 ;  /* 0x0000000404027824 */ /* 0x040fe400078e0201 */
[----:B------:R-:W-:-:S04]  /*1330*/  IMAD R0, R4, 0x4, R3 ;  /* 0x0000000404007824 */ /* 0x000fc800078e0203 */
[----:B------:R-:W3:Y:S04]  /*1340*/  LDL R2, [R2] ;  /* 0x0000000002027983 */ /* 0x000ee80000100800 */
[----:B0-----:R-:W4:Y:S04]  /*1350*/  LDL R9, [R0] ;  /* 0x0000000000097983 */ /* 0x001f280000100800 */
[----:B---3--:R0:W-:Y:S04]  /*1360*/  STS [R7], R2 ;  /* 0x0000000207007388 */ /* 0x0081e80000000800 */
[----:B----4-:R0:W-:Y:S02]  /*1370*/  STS [R8], R9 ;  /* 0x0000000908007388 */ /* 0x0101e40000000800 */
.L_x_1552:
[----:B------:R-:W-:Y:S05]  /*1380*/  BSYNC B0 ;  /* 0x0000000000007941 */ /* 0x000fea0003800000 */
.L_x_1547:
        /* <DEDUP_REMOVED lines=78> */
.L_x_1556:
        /* <DEDUP_REMOVED lines=94> */
.L_x_1555:
        /* <DEDUP_REMOVED lines=43> */
.L_x_1554:
        /* <DEDUP_REMOVED lines=56> */
[----:B--2---:R-:W-:Y:S05]  /*2480*/  CALL.REL.NOINC `($__internal_33_$__cuda_sm20_div_rn_f64_full) ;  /* 0x0000000000687944 */ /* 0x004fea0003c00000 */
.L_x_1559:
[----:B------:R-:W-:Y:S05]  /*2490*/  BSYNC B0 ;  /* 0x0000000000007941 */ /* 0x000fea0003800000 */
.L_x_1558:
[----:B------:R-:W-:Y:S01]  /*24a0*/  UMOV UR4, 0xf0000000 ;  /* 0xf000000000047882 */ /* 0x000fe20000000000 */
[----:B------:R-:W-:Y:S01]  /*24b0*/  UMOV UR5, 0x380fffff ;  /* 0x380fffff00057882 */ /* 0x000fe20000000000 */
[----:B------:R-:W0:Y:S01]  /*24c0*/  F2F.F32.F64 R8, R2 ;  /* 0x0000000200087310 */ /* 0x000e220000301000 */
[----:B------:R-:W-:-:S14]  /*24d0*/  DSETP.GEU.AND P1, PT, |R2|, UR4, PT ;  /* 0x0000000402007e2a */ /* 0x000fdc000bf2e200 */
[----:B0-----:R-:W-:-:S07]  /*24e0*/  @!P1 FMUL R8, R8, 1.175494350822287508e-38 ;  /* 0x0080000008089820 */ /* 0x001fce0000400000 */
.L_x_1557:
        /* <DEDUP_REMOVED lines=17> */
.L_x_1560:
[----:B------:R-:W-:Y:S05]  /*2600*/  BSYNC B0 ;  /* 0x0000000000007941 */ /* 0x000fea0003800000 */
.L_x_1553:
[----:B------:R-:W-:Y:S01]  /*2610*/  PREEXIT ;  /* 0x000000000000782d */ /* 0x000fe20000000000 */
[----:B------:R-:W-:Y:S05]  /*2620*/  EXIT ;  /* 0x000000000000794d */ /* 0x000fea0003800000 */
        .weak           $__internal_33_$__cuda_sm20_div_rn_f64_full
        .type           $__internal_33_$__cuda_sm20_div_rn_f64_full,@function
        .size           $__internal_33_$__cuda_sm20_div_rn_f64_full,(.L_x_4879 - $__internal_33_$__cuda_sm20_div_rn_f64_full)
$__internal_33_$__cuda_sm20_div_rn_f64_full:
        /* <DEDUP_REMOVED lines=67> */
.L_x_1562:
        /* <DEDUP_REMOVED lines=16> */
.L_x_1565:
[----:B------:R-:W-:Y:S01]  /*2b60*/  LOP3.LUT R15, R7, 0x80000, RZ, 0xfc, !PT ;  /* 0x00080000070f7812 */ /* 0x000fe200078efcff */
[----:B------:R-:W-:Y:S01]  /*2b70*/  IMAD.MOV.U32 R14, RZ, RZ, R6 ;  /* 0x000000ffff0e7224 */ /* 0x000fe200078e0006 */
[----:B------:R-:W-:Y:S06]  /*2b80*/  BRA `(.L_x_1563) ;  /* 0x0000000000087947 */ /* 0x000fec0003800000 */
.L_x_1564:
[----:B------:R-:W-:Y:S01]  /*2b90*/  LOP3.LUT R15, R9, 0x80000, RZ, 0xfc, !PT ;  /* 0x00080000090f7812 */ /* 0x000fe200078efcff */
[----:B------:R-:W-:-:S07]  /*2ba0*/  IMAD.MOV.U32 R14, RZ, RZ, R8 ;  /* 0x000000ffff0e7224 */ /* 0x000fce00078e0008 */
.L_x_1563:
[----:B------:R-:W-:Y:S05]  /*2bb0*/  BSYNC B1 ;  /* 0x0000000000017941 */ /* 0x000fea0003800000 */
.L_x_1561:
[----:B------:R-:W-:Y:S02]  /*2bc0*/  IMAD.MOV.U32 R13, RZ, RZ, 0x0 ;  /* 0x00000000ff0d7424 */ /* 0x000fe400078e00ff */
[----:B------:R-:W-:Y:S02]  /*2bd0*/  IMAD.MOV.U32 R2, RZ, RZ, R14 ;  /* 0x000000ffff027224 */ /* 0x000fe400078e000e */
[----:B------:R-:W-:Y:S01]  /*2be0*/  IMAD.MOV.U32 R3, RZ, RZ, R15 ;  /* 0x000000ffff037224 */ /* 0x000fe200078e000f */
[----:B------:R-:W-:Y:S06]  /*2bf0*/  RET.REL.NODEC R12 `(_ZN4vllm3moe44grouped_topk_fused_small_expert_count_kernelIf13__nv_bfloat16iLNS0_11ScoringFuncE0ELi512ELb0ELi22EEEvPT_PfPT1_PKT0_llllllbd) ;  /* 0xffffffd40c007950 */ /* 0x000fec0003c3ffff */
.L_x_1566:
        /* <DEDUP_REMOVED lines=16> */
.L_x_4879:


//--------------------- .text._ZN4vllm3moe44grouped_topk_fused_small_expert_count_kernelIf13__nv_bfloat16iLNS0_11ScoringFuncE0ELi256ELb1ELi8EEEvPT_PfPT1_PKT0_llllllbd --------------------------
	.section	.text._ZN4vllm3moe44grouped_topk_fused_small_expert_count_kernelIf13__nv_bfloat16iLNS0_11ScoringFuncE0ELi256ELb1ELi8EEEvPT_PfPT1_PKT0_llllllbd,"ax",@progbits
	.align	128
        .global         _ZN4vllm3moe44grouped_topk_fused_small_expert_count_kernelIf13__nv_bfloat16iLNS0_11ScoringFuncE0ELi256ELb1ELi8EEEvPT_PfPT1_PKT0_llllllbd
        .type           _ZN4vllm3moe44grouped_topk_fused_small_expert_count_kernelIf13__nv_bfloat16iLNS0_11ScoringFuncE0ELi256ELb1ELi8EEEvPT_PfPT1_PKT0_llllllbd,@function
        .size           _ZN4vllm3moe44grouped_topk_fused_small_expert_count_kernelIf13__nv_bfloat16iLNS0_11ScoringFuncE0ELi256ELb1ELi8EEEvPT_PfPT1_PKT0_llllllbd,(.L_x_4880 - _ZN4vllm3moe44grouped_topk_fused_small_expert_count_kernelIf13__nv_bfloat16iLNS0_11ScoringFuncE0ELi256ELb1ELi8EEEvPT_PfPT1_PKT0_llllllbd)
        .other          _ZN4vllm3moe44grouped_topk_fused_small_expert_count_kernelIf13__nv_bfloat16iLNS0_11ScoringFuncE0ELi256ELb1ELi8EEEvPT_PfPT1_PKT0_llllllbd,@"STO_CUDA_ENTRY STV_DEFAULT"
_ZN4vllm3moe44grouped_topk_fused_small_expert_count_kernelIf13__nv_bfloat16iLNS0_11ScoringFuncE0ELi256ELb1ELi8EEEvPT_PfPT1_PKT0_llllllbd:
.text._ZN4vllm3moe44grouped_topk_fused_small_expert_count_kernelIf13__nv_bfloat16iLNS0_11ScoringFuncE0ELi256ELb1ELi8EEEvPT_PfPT1_PKT0_llllllbd:
        /* <DEDUP_REMOVED lines=23> */
[----:B------:R-:W-:Y:S02]  /*0170*/  @!P0 IMAD R0, R11, UR4, R9 ;  /* 0x000000040b008c24 */ /* 0x000fe4000f8e0209 */
[----:B------:R-:W-:Y:S01]  /*0180*/  IMAD.MOV.U32 R3, RZ, RZ, -0x800000 ;  /* 0xff800000ff037424 */ /* 0x000fe200078e00ff */
[----:B-1----:R-:W-:-:S04]  /*0190*/  @!P0 LEA R12, P1, R2, R12, 0x1 ;  /* 0x0000000c020c8211 */ /* 0x002fc800078208ff */
[----:B------:R-:W-:Y:S02]  /*01a0*/  @!P0 LEA.HI.X R13, R2, R13, RZ, 0x1, P1 ;  /* 0x0000000d020d8211 */ /* 0x000fe400008f0cff */
[----:B--2---:R-:W-:-:S03]  /*01b0*/  @!P0 LEA R14, P2, R8, R14, 0x2 ;  /* 0x0000000e080e8211 */ /* 0x004fc600078410ff */
[----:B------:R-:W2:Y:S01]  /*01c0*/  @!P0 LDG.E.U16 R12, desc[UR6][R12.64] ;  /* 0x000000060c0c8981 */ /* 0x000ea2000c1e1500 */
[----:B------:R-:W-:-:S05]  /*01d0*/  @!P0 LEA.HI.X R15, R8, R15, R0, 0x2, P2 ;  /* 0x0000000f080f8211 */ /* 0x000fca00010f1400 */
        /* <DEDUP_REMOVED lines=103> */
.L_x_1568:
[----:B------:R-:W-:Y:S05]  /*0850*/  BSYNC B0 ;  /* 0x0000000000007941 */ /* 0x000fea0003800000 */
.L_x_1567:
        /* <DEDUP_REMOVED lines=257> */
.L_x_1572:
        /* <DEDUP_REMOVED lines=89> */
.L_x_1571:
        /* <DEDUP_REMOVED lines=38> */
.L_x_1570:
        /* <DEDUP_REMOVED lines=58> */
[----:B------:R-:W-:Y:S05]  /*2400*/  CALL.REL.NOINC `($__internal_34_$__cuda_sm20_div_rn_f64_full) ;  /* 0x0000000000687944 */ /* 0x000fea0003c00000 */
.L_x_1575:
[----:B------:R-:W-:Y:S05]  /*2410*/  BSYNC B0 ;  /* 0x0000000000007941 */ /* 0x000fea0003800000 */
.L_x_1574:
[----:B------:R-:W-:Y:S01]  /*2420*/  UMOV UR4, 0xf0000000 ;  /* 0xf000000000047882 */ /* 0x000fe20000000000 */
[----:B------:R-:W-:Y:S01]  /*2430*/  UMOV UR5, 0x380fffff ;  /* 0x380fffff00057882 */ /* 0x000fe20000000000 */
[----:B------:R-:W0:Y:S01]  /*2440*/  F2F.F32.F64 R8, R2 ;  /* 0x0000000200087310 */ /* 0x000e220000301000 */
[----:B------:R-:W-:-:S14]  /*2450*/  DSETP.GEU.AND P1, PT, |R2|, UR4, PT ;  /* 0x0000000402007e2a */ /* 0x000fdc000bf2e200 */
[----:B0-----:R-:W-:-:S07]  /*2460*/  @!P1 FMUL R8, R8, 1.175494350822287508e-38 ;  /* 0x0080000008089820 */ /* 0x001fce0000400000 */
.L_x_1573:
        /* <DEDUP_REMOVED lines=17> */
.L_x_1576:
[----:B------:R-:W-:Y:S05]  /*2580*/  BSYNC B0 ;  /* 0x0000000000007941 */ /* 0x000fea0003800000 */
.L_x_1569:
[----:B------:R-:W-:Y:S01]  /*2590*/  PREEXIT ;  /* 0x000000000000782d */ /* 0x000fe20000000000 */
[----:B------:R-:W-:Y:S05]  /*25a0*/  EXIT ;  /* 0x000000000000794d */ /* 0x000fea0003800000 */
        .weak           $__internal_34_$__cuda_sm20_div_rn_f64_full
        .type           $__internal_34_$__cuda_sm20_div_rn_f64_full,@function
        .size           $__internal_34_$__cuda_sm20_div_rn_f64_full,(.L_x_4880 - $__internal_34_$__cuda_sm20_div_rn_f64_full)
$__internal_34_$__cuda_sm20_div_rn_f64_full:
        /* <DEDUP_REMOVED lines=67> */
.L_x_1578:
        /* <DEDUP_REMOVED lines=16> */
.L_x_1581:
[----:B------:R-:W-:Y:S01]  /*2ae0*/  LOP3.LUT R15, R7, 0x80000, RZ, 0xfc, !PT ;  /* 0x00080000070f7812 */ /* 0x000fe200078efcff */
[----:B------:R-:W-:Y:S01]  /*2af0*/  IMAD.MOV.U32 R14, RZ, RZ, R6 ;  /* 0x000000ffff0e7224 */ /* 0x000fe200078e0006 */
[----:B------:R-:W-:Y:S06]  /*2b00*/  BRA `(.L_x_1579) ;  /* 0x0000000000087947 */ /* 0x000fec0003800000 */
.L_x_1580:
[----:B------:R-:W-:Y:S01]  /*2b10*/  LOP3.LUT R15, R9, 0x80000, RZ, 0xfc, !PT ;  /* 0x00080000090f7812 */ /* 0x000fe200078efcff */
[----:B------:R-:W-:-:S07]  /*2b20*/  IMAD.MOV.U32 R14, RZ, RZ, R8 ;  /* 0x000000ffff0e7224 */ /* 0x000fce00078e0008 */
.L_x_1579:
[----:B------:R-:W-:Y:S05]  /*2b30*/  BSYNC B1 ;  /* 0x0000000000017941 */ /* 0x000fea0003800000 */
.L_x_1577:
[----:B------:R-:W-:Y:S02]  /*2b40*/  IMAD.MOV.U32 R13, RZ, RZ, 0x0 ;  /* 0x00000000ff0d7424 */ /* 0x000fe400078e00ff */
[----:B------:R-:W-:Y:S02]  /*2b50*/  IMAD.MOV.U32 R2, RZ, RZ, R14 ;  /* 0x000000ffff027224 */ /* 0x000fe400078e000e */
[----:B------:R-:W-:Y:S01]  /*2b60*/  IMAD.MOV.U32 R3, RZ, RZ, R15 ;  /* 0x000000ffff037224 */ /* 0x000fe200078e000f */
[----:B------:R-:W-:Y:S06]  /*2b70*/  RET.REL.NODEC R12 `(_ZN4vllm3moe44grouped_topk_fused_small_expert_count_kernelIf13__nv_bfloat16iLNS0_11ScoringFuncE0ELi256ELb1ELi8EEEvPT_PfPT1_PKT0_llllllbd) ;  /* 0xffffffd40c207950 */ /* 0x000fec0003c3ffff */
.L_x_1582:
        /* <DEDUP_REMOVED lines=16> */
.L_x_4880:


//--------------------- .text._ZN4vllm3moe25grouped_topk_fused_kernelIf6__halfiLNS0_11ScoringFuncE0EEEvPT_PfPT1_PKT0_lllllbd --------------------------
	.section	.text._ZN4vllm3moe25grouped_topk_fused_kernelIf6__halfiLNS0_11ScoringFuncE0EEEvPT_PfPT1_PKT0_lllllbd,"ax",@progbits
	.align	128
        .global         _ZN4vllm3moe25grouped_topk_fused_kernelIf6__halfiLNS0_11ScoringFuncE0EEEvPT_PfPT1_PKT0_lllllbd
        .type           _ZN4vllm3moe25grouped_topk_fused_kernelIf6__halfiLNS0_11ScoringFuncE0EEEvPT_PfPT1_PKT0_lllllbd,@function
        .size           _ZN4vllm3moe25grouped_topk_fused_kernelIf6__halfiLNS0_11ScoringFuncE0EEEvPT_PfPT1_PKT0_lllllbd,(.L_x_4978 - _ZN4vllm3moe25grouped_topk_fused_kernelIf6__halfiLNS0_11ScoringFuncE0EEEvPT_PfPT1_PKT0_lllllbd)
        .other          _ZN4vllm3moe25grouped_topk_fused_kernelIf6__halfiLNS0_11ScoringFuncE0EEEvPT_PfPT1_PKT0_lllllbd,@"STO_CUDA_ENTRY STV_DEFAULT"
_ZN4vllm3moe25grouped_topk_fused_kernelIf6__halfiLNS0_11ScoringFuncE0EEEvPT_PfPT1_PKT0_lllllbd:
.text._ZN4vllm3moe25grouped_topk_fused_kernelIf6__halfiLNS0_11ScoringFuncE0EEEvPT_PfPT1_PKT0_lllllbd:
        /* <DEDUP_REMOVED lines=93> */
.L_x_1589:
        /* <DEDUP_REMOVED lines=11> */
.L_x_1588:
[----:B------:R-:W2:Y:S01]  /*0680*/  LDG.E.U16 R18, desc[UR8][R18.64] ;  /* 0x0000000812127981 */ /* 0x000ea2000c1e1500 */
[----:B------:R-:W-:Y:S02]  /*0690*/  IMAD.MOV.U32 R25, RZ, RZ, R20 ;  /* 0x000000ffff197224 */ /* 0x000fe400078e0014 */
[----:B--2---:R-:W-:-:S07]  /*06a0*/  HADD2.F32 R23, -RZ, R18.H0_H0 ;  /* 0x20000012ff177230 */ /* 0x004fce0000004100 */
.L_x_1587:
[----:B------:R-:W-:Y:S05]  /*06b0*/  BSYNC B1 ;  /* 0x0000000000017941 */ /* 0x000fea0003800000 */
.L_x_1586:
        /* <DEDUP_REMOVED lines=11> */
.L_x_1595:
        /* <DEDUP_REMOVED lines=10> */
.L_x_1594:
[----:B------:R-:W2:Y:S01]  /*0810*/  LDG.E.U16 R18, desc[UR8][R18.64] ;  /* 0x0000000812127981 */ /* 0x000ea2000c1e1500 */
[----:B------:R-:W-:Y:S02]  /*0820*/  IMAD.MOV.U32 R25, RZ, RZ, R17 ;  /* 0x000000ffff197224 */ /* 0x000fe400078e0011 */
[----:B--2---:R-:W-:-:S07]  /*0830*/  HADD2.F32 R23, -RZ, R18.H0_H0 ;  /* 0x20000012ff177230 */ /* 0x004fce0000004100 */
.L_x_1593:
[----:B------:R-:W-:Y:S05]  /*0840*/  BSYNC B2 ;  /* 0x0000000000027941 */ /* 0x000fea0003800000 */
.L_x_1592:
        /* <DEDUP_REMOVED lines=14> */
[----:B--2---:R-:W-:-:S10]  /*0930*/  HADD2.F32 R23, -RZ, R18.H0_H0 ;  /* 0x20000012ff177230 */ /* 0x004fd40000004100 */
.L_x_1597:
[----:B------:R-:W-:Y:S05]  /*0940*/  BSYNC B2 ;  /* 0x0000000000027941 */ /* 0x000fea0003800000 */
.L_x_1596:
        /* <DEDUP_REMOVED lines=10> */
[----:B--2---:R-:W-:-:S07]  /*09f0*/  HADD2.F32 R23, -RZ, R10.H0_H0 ;  /* 0x2000000aff177230 */ /* 0x004fce0000004100 */
.L_x_1591:
[----:B------:R-:W-:Y:S05]  /*0a00*/  BSYNC B1 ;  /* 0x0000000000017941 */ /* 0x000fea0003800000 */
.L_x_1590:
        /* <DEDUP_REMOVED lines=8> */
.L_x_1584:
        /* <DEDUP_REMOVED lines=19> */
.L_x_1600:
        /* <DEDUP_REMOVED lines=15> */
[----:B--2---:R-:W-:-:S05]  /*0cb0*/  HADD2.F32 R25, -RZ, R18.H0_H0 ;  /* 0x20000012ff197230 */ /* 0x004fca0000004100 */
        /* <DEDUP_REMOVED lines=8> */
.L_x_1599:
[----:B------:R-:W-:Y:S05]  /*0d40*/  BSYNC B1 ;  /* 0x0000000000017941 */ /* 0x000fea0003800000 */
.L_x_1598:
[----:B------:R-:W-:-:S13]  /*0d50*/  ISETP.GE.U32.AND P0, PT, R27, 0x60, PT ;  /* 0x000000601b00780c */ /* 0x000fda0003f06070 */
[----:B------:R-:W-:Y:S05]  /*0d60*/  @!P0 BRA `(.L_x_1585) ;  /* 0x0000000000b08947 */ /* 0x000fea0003800000 */
.L_x_1601:
        /* <DEDUP_REMOVED lines=18> */
[----:B--2---:R-:W-:-:S05]  /*0e90*/  HADD2.F32 R25, -RZ, R24.H0_H0 ;  /* 0x20000018ff197230 */ /* 0x004fca0000004100 */
[----:B---3--:R-:W-:Y:S01]  /*0ea0*/  FADD.FTZ R25, R16, R25 ;  /* 0x0000001910197221 */ /* 0x008fe20000010000 */
[----:B----4-:R-:W-:-:S04]  /*0eb0*/  HADD2.F32 R27, -RZ, R27.H0_H0 ;  /* 0x2000001bff1b7230 */ /* 0x010fc80000004100 */
[CC--:B------:R-:W-:Y:S02]  /*0ec0*/  FSETP.GT.FTZ.AND P0, PT, R25.reuse, R23.reuse, PT ;  /* 0x000000171900720b */ /* 0x0c0fe40003f14000 */
[C---:B------:R-:W-:Y:S01]  /*0ed0*/  FSETP.GT.FTZ.AND P1, PT, R25.reuse, R14, PT ;  /* 0x0000000e1900720b */ /* 0x040fe20003f34000 */
[----:B-----5:R-:W-:Y:S01]  /*0ee0*/  FADD.FTZ R27, R26, R27 ;  /* 0x0000001b1a1b7221 */ /* 0x020fe20000010000 */
[----:B------:R-:W-:Y:S01]  /*0ef0*/  FSEL R16, R25, R23, P0 ;  /* 0x0000001719107208 */ /* 0x000fe20000000000 */
[----:B------:R-:W-:-:S03]  /*0f00*/  HADD2.F32 R29, -RZ, R29.H0_H0 ;  /* 0x2000001dff1d7230 */ /* 0x000fc60000004100 */
[CC--:B------:R-:W-:Y:S02]  /*0f10*/  FSETP.GT.FTZ.AND P2, PT, R27.reuse, R16.reuse, PT ;  /* 0x000000101b00720b */ /* 0x0c0fe40003f54000 */
[----:B------:R-:W-:Y:S02]  /*0f20*/  FADD.FTZ R29, R28, R29 ;  /* 0x0000001d1c1d7221 */ /* 0x000fe40000010000 */
[----:B0-----:R-:W-:Y:S02]  /*0f30*/  FSEL R18, R27, R16, P2 ;  /* 0x000000101b127208 */ /* 0x001fe40001000000 */
[----:B------:R-:W-:Y:S01]  /*0f40*/  @!P0 FSEL R23, R25, R14, P1 ;  /* 0x0000000e19178208 */ /* 0x000fe20000800000 */
[----:B------:R-:W-:Y:S01]  /*0f50*/  HADD2.F32 R31, -RZ, R31.H0_H0 ;  /* 0x2000001fff1f7230 */ /* 0x000fe20000004100 */
[----:B------:R-:W-:Y:S02]  /*0f60*/  FSETP.GT.FTZ.AND P1, PT, R29, R18, PT ;  /* 0x000000121d00720b */ /* 0x000fe40003f34000 */
[----:B------:R-:W-:-:S02]  /*0f70*/  FSETP.GT.FTZ.AND P0, PT, R27, R23, PT ;  /* 0x000000171b00720b */ /* 0x000fc40003f14000 */
[----:B------:R-:W-:Y:S01]  /*0f80*/  FADD.FTZ R31, R30, R31 ;  /* 0x0000001f1e1f7221 */ /* 0x000fe20000010000 */
[----:B------:R-:W-:Y:S02]  /*0f90*/  FSEL R14, R29, R18, P1 ;  /* 0x000000121d0e7208 */ /* 0x000fe40000800000 */
[----:B------:R-:W-:Y:S02]  /*0fa0*/  @!P2 FSEL R16, R27, R23, P0 ;  /* 0x000000171b10a208 */ /* 0x000fe40000000000 */
[----:B------:R-:W-:Y:S02]  /*0fb0*/  FSETP.GT.FTZ.AND P2, PT, R31, R14, PT ;  /* 0x0000000e1f00720b */ /* 0x000fe40003f54000 */
[----:B------:R-:W-:Y:S02]  /*0fc0*/  FSETP.GT.FTZ.AND P0, PT, R29, R16, PT ;  /* 0x000000101d00720b */ /* 0x000fe40003f14000 */
[----:B------:R-:W-:Y:S02]  /*0fd0*/  FSEL R23, R31, R14, P2 ;  /* 0x0000000e1f177208 */ /* 0x000fe40001000000 */
[----:B------:R-:W-:-:S02]  /*0fe0*/  @!P1 FSEL R18, R29, R16, P0 ;  /* 0x000000101d129208 */ /* 0x000fc40000000000 */
[----:B------:R-:W-:Y:S02]  /*0ff0*/  ISETP.GE.AND P1, PT, R17, R5, PT ;  /* 0x000000051100720c */ /* 0x000fe40003f26270 */
[----:B------:R-:W-:-:S04]  /*1000*/  FSETP.GT.FTZ.AND P0, PT, R31, R18, PT ;  /* 0x000000121f00720b */ /* 0x000fc80003f14000 */
[----:B------:R-:W-:-:S07]  /*1010*/  @!P2 FSEL R14, R31, R18, P0 ;  /* 0x000000121f0ea208 */ /* 0x000fce0000000000 */
[----:B------:R-:W-:Y:S05]  /*1020*/  @!P1 BRA `(.L_x_1601) ;  /* 0xfffffffc00509947 */ /* 0x000fea000383ffff */
.L_x_1585:
[----:B------:R-:W-:Y:S05]  /*1030*/  BSYNC B0 ;  /* 0x0000000000007941 */ /* 0x000fea0003800000 */
.L_x_1583:
        /* <DEDUP_REMOVED lines=39> */
.L_x_1602:
        /* <DEDUP_REMOVED lines=62> */
.L_x_1606:
[----:B------:R-:W-:Y:S05]  /*1690*/  BSYNC B0 ;  /* 0x0000000000007941 */ /* 0x000fea0003800000 */
.L_x_1605:
        /* <DEDUP_REMOVED lines=13> */
.L_x_1608:
[----:B------:R-:W-:Y:S05]  /*1770*/  BSYNC B0 ;  /* 0x0000000000007941 */ /* 0x000fea0003800000 */
.L_x_1607:
        /* <DEDUP_REMOVED lines=13> */
.L_x_1610:
[----:B------:R-:W-:Y:S05]  /*1850*/  BSYNC B0 ;  /* 0x0000000000007941 */ /* 0x000fea0003800000 */
.L_x_1609:
        /* <DEDUP_REMOVED lines=13> */
.L_x_1612:
[----:B------:R-:W-:Y:S05]  /*1930*/  BSYNC B0 ;  /* 0x0000000000007941 */ /* 0x000fea0003800000 */
.L_x_1611:
        /* <DEDUP_REMOVED lines=13> */
.L_x_1614:
[----:B------:R-:W-:Y:S05]  /*1a10*/  BSYNC B0 ;  /* 0x0000000000007941 */ /* 0x000fea0003800000 */
.L_x_1613:
        /* <DEDUP_REMOVED lines=11> */
.L_x_1616:
[----:B------:R-:W-:Y:S05]  /*1ad0*/  BSYNC B0 ;  /* 0x0000000000007941 */ /* 0x000fea0003800000 */
.L_x_1615:
        /* <DEDUP_REMOVED lines=15> */
.L_x_1618:
[----:B------:R-:W-:Y:S05]  /*1bd0*/  BSYNC B0 ;  /* 0x0000000000007941 */ /* 0x000fea0003800000 */
.L_x_1617:
        /* <DEDUP_REMOVED lines=11> */
.L_x_1620:
[----:B------:R-:W-:Y:S05]  /*1c90*/  BSYNC B0 ;  /* 0x0000000000007941 */ /* 0x000fea0003800000 */
.L_x_1619:
        /* <DEDUP_REMOVED lines=13> */
.L_x_1622:
[----:B------:R-:W-:Y:S05]  /*1d70*/  BSYNC B0 ;  /* 0x0000000000007941 */ /* 0x000fea0003800000 */
.L_x_1621:
        /* <DEDUP_REMOVED lines=11> */
.L_x_1624:
[----:B------:R-:W-:Y:S05]  /*1e30*/  BSYNC B0 ;  /* 0x0000000000007941 */ /* 0x000fea0003800000 */
.L_x_1623:
        /* <DEDUP_REMOVED lines=12> */
.L_x_1626:
[----:B------:R-:W-:Y:S05]  /*1f00*/  BSYNC B0 ;  /* 0x0000000000007941 */ /* 0x000fea0003800000 */
.L_x_1625:
        /* <DEDUP_REMOVED lines=10> */
.L_x_1628:
[----:B------:R-:W-:Y:S05]  /*1fb0*/  BSYNC B0 ;  /* 0x0000000000007941 */ /* 0x000fea0003800000 */
.L_x_1627:
        /* <DEDUP_REMOVED lines=12> */
.L_x_1630:
[----:B------:R-:W-:Y:S05]  /*2080*/  BSYNC B0 ;  /* 0x0000000000007941 */ /* 0x000fea0003800000 */
.L_x_1629:
        /* <DEDUP_REMOVED lines=10> */
.L_x_1632:
[----:B------:R-:W-:Y:S05]  /*2130*/  BSYNC B0 ;  /* 0x0000000000007941 */ /* 0x000fea0003800000 */
.L_x_1631:
        /* <DEDUP_REMOVED lines=12> */
.L_x_1634:
[----:B------:R-:W-:Y:S05]  /*2200*/  BSYNC B0 ;  /* 0x0000000000007941 */ /* 0x000fea0003800000 */
.L_x_1633:
        /* <DEDUP_REMOVED lines=18> */
.L_x_1636:
[----:B------:R-:W-:Y:S05]  /*2330*/  BSYNC B0 ;  /* 0x0000000000007941 */ /* 0x000fea0003800000 */
.L_x_1635:
        /* <DEDUP_REMOVED lines=12> */
.L_x_1638:
[----:B------:R-:W-:Y:S05]  /*2400*/  BSYNC B0 ;  /* 0x0000000000007941 */ /* 0x000fea0003800000 */
.L_x_1637:
        /* <DEDUP_REMOVED lines=10> */
.L_x_1640:
[----:B------:R-:W-:Y:S05]  /*24b0*/  BSYNC B0 ;  /* 0x0000000000007941 */ /* 0x000fea0003800000 */
.L_x_1639:
        /* <DEDUP_REMOVED lines=12> */
.L_x_1642:
[----:B------:R-:W-:Y:S05]  /*2580*/  BSYNC B0 ;  /* 0x0000000000007941 */ /* 0x000fea0003800000 */
.L_x_1641:
        /* <DEDUP_REMOVED lines=10> */
.L_x_1644:
[----:B------:R-:W-:Y:S05]  /*2630*/  BSYNC B0 ;  /* 0x0000000000007941 */ /* 0x000fea0003800000 */
.L_x_1643:
[----:B------:R-:W-:Y:S01]  /*2640*/  ISETP.NE.XOR P0, PT, R16, RZ, P0 ;  /* 0x000000ff1000720c */ /* 0x000fe20000705a70 */
[----:B------:R-:W-:-:S03]  /*2650*/  IMAD.MOV.U32 R19, RZ, RZ, RZ ;  /* 0x000000ffff137224 */ /* 0x000fc600078e00ff */
[----:B------:R-:W-:Y:S02]  /*2660*/  SEL R14, R14, R21, P0 ;  /* 0x000000150e0e7207 */ /* 0x000fe40000000000 */
[----:B------:R-:W-:-:S07]  /*2670*/  FSEL R17, R17, R18, P0 ;  /* 0x0000001211117208 */ /* 0x000fce0000000000 */
.L_x_1604:
[----:B------:R-:W-:-:S04]  /*2680*/  PRMT R15, R15, 0x9910, RZ ;  /* 0x000099100f0f7816 */ /* 0x000fc800000000ff */
[----:B------:R-:W-:-:S13]  /*2690*/  ISETP.NE.AND P0, PT, R15, RZ, PT ;  /* 0x000000ff0f00720c */ /* 0x000fda0003f05270 */
[----:B------:R1:W-:Y:S04]  /*26a0*/  @P0 STS [R9+-0x80], R12 ;  /* 0xffff800c09000388 */ /* 0x0003e80000000800 */
[----:B------:R1:W-:Y:S01]  /*26b0*/  @P0 STS [R13+-0x80], R0 ;  /* 0xffff80000d000388 */ /* 0x0003e20000000800 */
[----:B------:R-:W-:Y:S01]  /*26c0*/  NOP ;  /* 0x0000000000007918 */ /* 0x000fe20000000000 */
.L_x_1603:
        /* <DEDUP_REMOVED lines=20> */
.L_x_1647:
[----:B------:R-:W-:Y:S05]  /*2810*/  BSYNC B0 ;  /* 0x0000000000007941 */ /* 0x000fea0003800000 */
.L_x_1646:
        /* <DEDUP_REMOVED lines=13> */
.L_x_1649:
[----:B------:R-:W-:Y:S05]  /*28f0*/  BSYNC B0 ;  /* 0x0000000000007941 */ /* 0x000fea0003800000 */
.L_x_1648:
        /* <DEDUP_REMOVED lines=13> */
.L_x_1651:
[----:B------:R-:W-:Y:S05]  /*29d0*/  BSYNC B0 ;  /* 0x0000000000007941 */ /* 0x000fea0003800000 */
.L_x_1650:
        /* <DEDUP_REMOVED lines=13> */
.L_x_1653:
[----:B------:R-:W-:Y:S05]  /*2ab0*/  BSYNC B0 ;  /* 0x0000000000007941 */ /* 0x000fea0003800000 */
.L_x_1652:
        /* <DEDUP_REMOVED lines=13> */
.L_x_1655:
[----:B------:R-:W-:Y:S05]  /*2b90*/  BSYNC B0 ;  /* 0x0000000000007941 */ /* 0x000fea0003800000 */
.L_x_1654:
        /* <DEDUP_REMOVED lines=11> */
.L_x_1657:
[----:B------:R-:W-:Y:S05]  /*2c50*/  BSYNC B0 ;  /* 0x0000000000007941 */ /* 0x000fea0003800000 */
.L_x_1656:
        /* <DEDUP_REMOVED lines=15> */
.L_x_1659:
[----:B------:R-:W-:Y:S05]  /*2d50*/  BSYNC B0 ;  /* 0x0000000000007941 */ /* 0x000fea0003800000 */
.L_x_1658:
        /* <DEDUP_REMOVED lines=11> */
.L_x_1661:
[----:B------:R-:W-:Y:S05]  /*2e10*/  BSYNC B0 ;  /* 0x0000000000007941 */ /* 0x000fea0003800000 */
.L_x_1660:
        /* <DEDUP_REMOVED lines=13> */
.L_x_1663:
[----:B------:R-:W-:Y:S05]  /*2ef0*/  BSYNC B0 ;  /* 0x0000000000007941 */ /* 0x000fea0003800000 */
.L_x_1662:
        /* <DEDUP_REMOVED lines=11> */
.L_x_1665:
[----:B------:R-:W-:Y:S05]  /*2fb0*/  BSYNC B0 ;  /* 0x0000000000007941 */ /* 0x000fea0003800000 */
.L_x_1664:
        /* <DEDUP_REMOVED lines=12> */
.L_x_1667:
[----:B------:R-:W-:Y:S05]  /*3080*/  BSYNC B0 ;  /* 0x0000000000007941 */ /* 0x000fea0003800000 */
.L_x_1666:
        /* <DEDUP_REMOVED lines=10> */
.L_x_1669:
[----:B------:R-:W-:Y:S05]  /*3130*/  BSYNC B0 ;  /* 0x0000000000007941 */ /* 0x000fea0003800000 */
.L_x_1668:
        /* <DEDUP_REMOVED lines=12> */
.L_x_1671:
[----:B------:R-:W-:Y:S05]  /*3200*/  BSYNC B0 ;  /* 0x0000000000007941 */ /* 0x000fea0003800000 */
.L_x_1670:
        /* <DEDUP_REMOVED lines=10> */
.L_x_1673:
[----:B------:R-:W-:Y:S05]  /*32b0*/  BSYNC B0 ;  /* 0x0000000000007941 */ /* 0x000fea0003800000 */
.L_x_1672:
        /* <DEDUP_REMOVED lines=12> */
.L_x_1675:
[----:B------:R-:W-:Y:S05]  /*3380*/  BSYNC B0 ;  /* 0x0000000000007941 */ /* 0x000fea0003800000 */
.L_x_1674:
        /* <DEDUP_REMOVED lines=19> */
.L_x_1677:
[----:B------:R-:W-:Y:S05]  /*34c0*/  BSYNC B0 ;  /* 0x0000000000007941 */ /* 0x000fea0003800000 */
.L_x_1676:
        /* <DEDUP_REMOVED lines=12> */
.L_x_1679:
[----:B------:R-:W-:Y:S05]  /*3590*/  BSYNC B0 ;  /* 0x0000000000007941 */ /* 0x000fea0003800000 */
.L_x_1678:
        /* <DEDUP_REMOVED lines=10> */
.L_x_1681:
[----:B------:R-:W-:Y:S05]  /*3640*/  BSYNC B0 ;  /* 0x0000000000007941 */ /* 0x000fea0003800000 */
.L_x_1680:
        /* <DEDUP_REMOVED lines=12> */
.L_x_1683:
[----:B------:R-:W-:Y:S05]  /*3710*/  BSYNC B0 ;  /* 0x0000000000007941 */ /* 0x000fea0003800000 */
.L_x_1682:
        /* <DEDUP_REMOVED lines=10> */
.L_x_1685:
[----:B------:R-:W-:Y:S05]  /*37c0*/  BSYNC B0 ;  /* 0x0000000000007941 */ /* 0x000fea0003800000 */
.L_x_1684:
[----:B------:R-:W-:-:S04]  /*37d0*/  ISETP.NE.XOR P0, PT, R12, RZ, P0 ;  /* 0x000000ff0c00720c */ /* 0x000fc80000705a70 */
[----:B------:R-:W-:Y:S02]  /*37e0*/  SEL R14, R14, R9, P0 ;  /* 0x000000090e0e7207 */ /* 0x000fe40000000000 */
[----:B------:R-:W-:-:S07]  /*37f0*/  FSEL R17, R15, R16, P0 ;  /* 0x000000100f117208 */ /* 0x000fce0000000000 */
.L_x_1645:
        /* <DEDUP_REMOVED lines=67> */
.L_x_1734:
[----:B------:R-:W-:-:S03]  /*3c30*/  UMOV UR5, 0xffffffff ;  /* 0xffffffff00057882 */ /* 0x000fc60000000000 */
[----:B-1234-:R-:W-:Y:S05]  /*3c40*/  BRA.DIV UR5, `(.L_x_1688) ;  /* 0x0000003205547947 */ /* 0x01efea000b800000 */
[----:B------:R0:W1:Y:S02]  /*3c50*/  SHFL.IDX PT, R15, R14, R23, 0x1f ;  /* 0x00001f170e0f7589 */ /* 0x00006400000e0000 */
.L_x_1810:
        /* <DEDUP_REMOVED lines=9> */
.L_x_1733:
        /* <DEDUP_REMOVED lines=14> */
[----:B--2---:R-:W-:-:S05]  /*3dd0*/  HADD2.F32 R37, -RZ, R6.H0_H0 ;  /* 0x20000006ff257230 */ /* 0x004fca0000004100 */
[----:B------:R-:W-:-:S07]  /*3de0*/  FADD.FTZ R37, R40, R37 ;  /* 0x0000002528257221 */ /* 0x000fce0000010000 */
.L_x_1690:
        /* <DEDUP_REMOVED lines=38> */
.L_x_1694:
[----:B------:R-:W-:Y:S05]  /*4050*/  BSYNC B1 ;  /* 0x0000000000017941 */ /* 0x000fea0003800000 */
.L_x_1693:
        /* <DEDUP_REMOVED lines=11> */
.L_x_1696:
[----:B------:R-:W-:Y:S05]  /*4110*/  BSYNC B1 ;  /* 0x0000000000017941 */ /* 0x000fea0003800000 */
.L_x_1695:
        /* <DEDUP_REMOVED lines=13> */
.L_x_1698:
[----:B------:R-:W-:Y:S05]  /*41f0*/  BSYNC B1 ;  /* 0x0000000000017941 */ /* 0x000fea0003800000 */
.L_x_1697:
        /* <DEDUP_REMOVED lines=11> */
.L_x_1700:
[----:B------:R-:W-:Y:S05]  /*42b0*/  BSYNC B1 ;  /* 0x0000000000017941 */ /* 0x000fea0003800000 */
.L_x_1699:
        /* <DEDUP_REMOVED lines=13> */
.L_x_1702:
[----:B------:R-:W-:Y:S05]  /*4390*/  BSYNC B1 ;  /* 0x0000000000017941 */ /* 0x000fea0003800000 */
.L_x_1701:
        /* <DEDUP_REMOVED lines=11> */
.L_x_1704:
[----:B------:R-:W-:Y:S05]  /*4450*/  BSYNC B1 ;  /* 0x0000000000017941 */ /* 0x000fea0003800000 */
.L_x_1703:
        /* <DEDUP_REMOVED lines=13> */
.L_x_1706:
[----:B------:R-:W-:Y:S05]  /*4530*/  BSYNC B1 ;  /* 0x0000000000017941 */ /* 0x000fea0003800000 */
.L_x_1705:
        /* <DEDUP_REMOVED lines=10> */
.L_x_1708:
[----:B------:R-:W-:Y:S05]  /*45e0*/  BSYNC B1 ;  /* 0x0000000000017941 */ /* 0x000fea0003800000 */
.L_x_1707:
        /* <DEDUP_REMOVED lines=12> */
.L_x_1710:
[----:B------:R-:W-:Y:S05]  /*46b0*/  BSYNC B1 ;  /* 0x0000000000017941 */ /* 0x000fea0003800000 */
.L_x_1709:
        /* <DEDUP_REMOVED lines=10> */
.L_x_1712:
[----:B------:R-:W-:Y:S05]  /*4760*/  BSYNC B1 ;  /* 0x0000000000017941 */ /* 0x000fea0003800000 */
.L_x_1711:
        /* <DEDUP_REMOVED lines=12> */
.L_x_1714:
[----:B------:R-:W-:Y:S05]  /*4830*/  BSYNC B1 ;  /* 0x0000000000017941 */ /* 0x000fea0003800000 */
.L_x_1713:
        /* <DEDUP_REMOVED lines=10> */
.L_x_1716:
[----:B------:R-:W-:Y:S05]  /*48e0*/  BSYNC B1 ;  /* 0x0000000000017941 */ /* 0x000fea0003800000 */
.L_x_1715:
        /* <DEDUP_REMOVED lines=12> */
.L_x_1718:
[----:B------:R-:W-:Y:S05]  /*49b0*/  BSYNC B1 ;  /* 0x0000000000017941 */ /* 0x000fea0003800000 */
.L_x_1717:
        /* <DEDUP_REMOVED lines=10> */
.L_x_1720:
[----:B------:R-:W-:Y:S05]  /*4a60*/  BSYNC B1 ;  /* 0x0000000000017941 */ /* 0x000fea0003800000 */
.L_x_1719:
        /* <DEDUP_REMOVED lines=12> */
.L_x_1722:
[----:B------:R-:W-:Y:S05]  /*4b30*/  BSYNC B1 ;  /* 0x0000000000017941 */ /* 0x000fea0003800000 */
.L_x_1721:
        /* <DEDUP_REMOVED lines=19> */
.L_x_1724:
[----:B------:R-:W-:Y:S05]  /*4c70*/  BSYNC B1 ;  /* 0x0000000000017941 */ /* 0x000fea0003800000 */
.L_x_1723:
        /* <DEDUP_REMOVED lines=12> */
.L_x_1726:
[----:B------:R-:W-:Y:S05]  /*4d40*/  BSYNC B1 ;  /* 0x0000000000017941 */ /* 0x000fea0003800000 */
.L_x_1725:
        /* <DEDUP_REMOVED lines=10> */
.L_x_1728:
[----:B------:R-:W-:Y:S05]  /*4df0*/  BSYNC B1 ;  /* 0x0000000000017941 */ /* 0x000fea0003800000 */
.L_x_1727:
        /* <DEDUP_REMOVED lines=12> */
.L_x_1730:
[----:B------:R-:W-:Y:S05]  /*4ec0*/  BSYNC B1 ;  /* 0x0000000000017941 */ /* 0x000fea0003800000 */
.L_x_1729:
        /* <DEDUP_REMOVED lines=10> */
.L_x_1732:
[----:B------:R-:W-:Y:S05]  /*4f70*/  BSYNC B1 ;  /* 0x0000000000017941 */ /* 0x000fea0003800000 */
.L_x_1731:
[----:B------:R-:W-:Y:S01]  /*4f80*/  ISETP.NE.XOR P0, PT, R30, RZ, P0 ;  /* 0x000000ff1e00720c */ /* 0x000fe20000705a70 */
[----:B------:R-:W-:-:S03]  /*4f90*/  VIADD R19, R19, 0xffffffe0 ;  /* 0xffffffe013137836 */ /* 0x000fc60000000000 */
[----:B------:R-:W-:Y:S02]  /*4fa0*/  FSEL R21, R40, R21, P0 ;  /* 0x0000001528157208 */ /* 0x000fe40000000000 */
[----:B------:R-:W-:-:S03]  /*4fb0*/  SEL R20, R17, R20, P0 ;  /* 0x0000001411147207 */ /* 0x000fc60000000000 */
[----:B------:R1:W2:Y:S04]  /*4fc0*/  SHFL.IDX PT, R18, R21, R12, 0x1f ;  /* 0x00001f0c15127589 */ /* 0x0002a800000e0000 */
[----:B------:R1:W3:Y:S02]  /*4fd0*/  SHFL.IDX PT, R17, R20, R12, 0x1f ;  /* 0x00001f0c14117589 */ /* 0x0002e400000e0000 */
.L_x_1692:
[----:B------:R-:W-:-:S04]  /*4fe0*/  PRMT R7, R7, 0x9910, RZ ;  /* 0x0000991007077816 */ /* 0x000fc800000000ff */
[----:B------:R-:W-:-:S13]  /*4ff0*/  ISETP.NE.AND P0, PT, R7, RZ, PT ;  /* 0x000000ff0700720c */ /* 0x000fda0003f05270 */
[----:B------:R4:W-:Y:S04]  /*5000*/  @P0 STS [R6+-0x80], R37 ;  /* 0xffff802506000388 */ /* 0x0009e80000000800 */
[----:B------:R4:W-:Y:S01]  /*5010*/  @P0 STS [R39+-0x80], R38 ;  /* 0xffff802627000388 */ /* 0x0009e20000000800 */
[----:B------:R-:W-:Y:S01]  /*5020*/  NOP ;  /* 0x0000000000007918 */ /* 0x000fe20000000000 */
.L_x_1691:
        /* <DEDUP_REMOVED lines=8> */
.L_x_1689:
[----:B0-----:R-:W-:Y:S01]  /*50b0*/  VIADD R23, R23, 0x1 ;  /* 0x0000000117177836 */ /* 0x001fe20000000000 */
[----:B------:R-:W-:-:S04]  /*50c0*/  ULDC UR5, c[0x0][0x248] ;  /* 0x0000920000057ab9 */ /* 0x000fc80000000800 */
[----:B------:R-:W-:-:S13]  /*50d0*/  ISETP.GE.AND P0, PT, R23, UR5, PT ;  /* 0x0000000517007c0c */ /* 0x000fda000bf06270 */
[----:B------:R-:W-:Y:S05]  /*50e0*/  @!P0 BRA `(.L_x_1734) ;  /* 0xffffffe800d08947 */ /* 0x000fea000383ffff */
[----:B------:R-:W-:Y:S05]  /*50f0*/  BSYNC B0 ;  /* 0x0000000000007941 */ /* 0x000fea0003800000 */
.L_x_1687:
        /* <DEDUP_REMOVED lines=11> */
.L_x_1814:
[----:B0-----:R-:W-:Y:S01]  /*51b0*/  FSETP.GT.FTZ.AND P0, PT, R7, R10, PT ;  /* 0x0000000a0700720b */ /* 0x001fe20003f14000 */
[----:B------:R-:W-:Y:S01]  /*51c0*/  BSSY B0, `(.L_x_1737) ;  /* 0x0000005000007945 */ /* 0x000fe20003800000 */
[----:B------:R-:W-:-:S11]  /*51d0*/  PLOP3.LUT P1, PT, PT, PT, PT, 0x80, 0x0 ;  /* 0x000000000000781c */ /* 0x000fd60003f2f070 */
[----:B------:R-:W-:Y:S05]  /*51e0*/  @P0 BRA `(.L_x_1738) ;  /* 0x0000000000080947 */ /* 0x000fea0003800000 */
[----:B------:R-:W-:-:S04]  /*51f0*/  FSETP.NEU.FTZ.AND P1, PT, R7, R10, PT ;  /* 0x0000000a0700720b */ /* 0x000fc80003f3d000 */
[----:B------:R-:W-:-:S13]  /*5200*/  ISETP.LT.AND P1, PT, R8, R4, !P1 ;  /* 0x000000040800720c */ /* 0x000fda0004f21270 */
.L_x_1738:
[----:B------:R-:W-:Y:S05]  /*5210*/  BSYNC B0 ;  /* 0x0000000000007941 */ /* 0x000fea0003800000 */
.L_x_1737:
        /* <DEDUP_REMOVED lines=9> */
.L_x_1818:
[----:B0-----:R-:W-:Y:S01]  /*52b0*/  FSETP.GT.FTZ.AND P0, PT, R10, R7, PT ;  /* 0x000000070a00720b */ /* 0x001fe20003f14000 */
[----:B------:R-:W-:-:S12]  /*52c0*/  BSSY B0, `(.L_x_1740) ;  /* 0x0000004000007945 */ /* 0x000fd80003800000 */
[----:B------:R-:W-:Y:S05]  /*52d0*/  @P0 BRA `(.L_x_1741) ;  /* 0x0000000000080947 */ /* 0x000fea0003800000 */
[----:B------:R-:W-:-:S04]  /*52e0*/  FSETP.NEU.FTZ.AND P1, PT, R10, R7, PT ;  /* 0x000000070a00720b */ /* 0x000fc80003f3d000 */
[----:B------:R-:W-:-:S13]  /*52f0*/  ISETP.LT.AND P1, PT, R9, R4, !P1 ;  /* 0x000000040900720c */ /* 0x000fda0004f21270 */
.L_x_1741:
[----:B------:R-:W-:Y:S05]  /*5300*/  BSYNC B0 ;  /* 0x0000000000007941 */ /* 0x000fea0003800000 */
.L_x_1740:
        /* <DEDUP_REMOVED lines=8> */
.L_x_1822:
[----:B0-----:R-:W-:Y:S01]  /*5390*/  FSETP.GT.FTZ.AND P0, PT, R10, R7, PT ;  /* 0x000000070a00720b */ /* 0x001fe20003f14000 */
[----:B------:R-:W-:Y:S01]  /*53a0*/  BSSY B0, `(.L_x_1743) ;  /* 0x0000005000007945 */ /* 0x000fe20003800000 */
[----:B------:R-:W-:-:S11]  /*53b0*/  PLOP3.LUT P1, PT, PT, PT, PT, 0x80, 0x0 ;  /* 0x000000000000781c */ /* 0x000fd60003f2f070 */
[----:B------:R-:W-:Y:S05]  /*53c0*/  @P0 BRA `(.L_x_1744) ;  /* 0x0000000000080947 */ /* 0x000fea0003800000 */
[----:B------:R-:W-:-:S04]  /*53d0*/  FSETP.NEU.FTZ.AND P1, PT, R10, R7, PT ;  /* 0x000000070a00720b */ /* 0x000fc80003f3d000 */
[----:B------:R-:W-:-:S13]  /*53e0*/  ISETP.LT.AND P1, PT, R9, R4, !P1 ;  /* 0x000000040900720c */ /* 0x000fda0004f21270 */
.L_x_1744:
[----:B------:R-:W-:Y:S05]  /*53f0*/  BSYNC B0 ;  /* 0x0000000000007941 */ /* 0x000fea0003800000 */
.L_x_1743:
        /* <DEDUP_REMOVED lines=9> */
.L_x_1826:
[----:B0-----:R-:W-:Y:S01]  /*5490*/  FSETP.GT.FTZ.AND P0, PT, R10, R7, PT ;  /* 0x000000070a00720b */ /* 0x001fe20003f14000 */
[----:B------:R-:W-:-:S12]  /*54a0*/  BSSY B0, `(.L_x_1746) ;  /* 0x0000004000007945 */ /* 0x000fd80003800000 */
[----:B------:R-:W-:Y:S05]  /*54b0*/  @P0 BRA `(.L_x_1747) ;  /* 0x0000000000080947 */ /* 0x000fea0003800000 */
[----:B------:R-:W-:-:S04]  /*54c0*/  FSETP.NEU.FTZ.AND P1, PT, R10, R7, PT ;  /* 0x000000070a00720b */ /* 0x000fc80003f3d000 */
[----:B------:R-:W-:-:S13]  /*54d0*/  ISETP.LT.AND P1, PT, R9, R4, !P1 ;  /* 0x000000040900720c */ /* 0x000fda0004f21270 */
.L_x_1747:
[----:B------:R-:W-:Y:S05]  /*54e0*/  BSYNC B0 ;  /* 0x0000000000007941 */ /* 0x000fea0003800000 */
.L_x_1746:
        /* <DEDUP_REMOVED lines=8> */
.L_x_1830:
[----:B0-----:R-:W-:Y:S01]  /*5570*/  FSETP.GT.FTZ.AND P0, PT, R10, R7, PT ;  /* 0x000000070a00720b */ /* 0x001fe20003f14000 */
[----:B------:R-:W-:Y:S01]  /*5580*/  BSSY B0, `(.L_x_1749) ;  /* 0x0000005000007945 */ /* 0x000fe20003800000 */
[----:B------:R-:W-:-:S11]  /*5590*/  PLOP3.LUT P1, PT, PT, PT, PT, 0x80, 0x0 ;  /* 0x000000000000781c */ /* 0x000fd60003f2f070 */
[----:B------:R-:W-:Y:S05]  /*55a0*/  @P0 BRA `(.L_x_1750) ;  /* 0x0000000000080947 */ /* 0x000fea0003800000 */
[----:B------:R-:W-:-:S04]  /*55b0*/  FSETP.NEU.FTZ.AND P1, PT, R10, R7, PT ;  /* 0x000000070a00720b */ /* 0x000fc80003f3d000 */
[----:B------:R-:W-:-:S13]  /*55c0*/  ISETP.LT.AND P1, PT, R9, R4, !P1 ;  /* 0x000000040900720c */ /* 0x000fda0004f21270 */
.L_x_1750:
[----:B------:R-:W-:Y:S05]  /*55d0*/  BSYNC B0 ;  /* 0x0000000000007941 */ /* 0x000fea0003800000 */
.L_x_1749:
        /* <DEDUP_REMOVED lines=9> */
.L_x_1834:
[----:B0-----:R-:W-:Y:S01]  /*5670*/  FSETP.GT.FTZ.AND P0, PT, R10, R7, PT ;  /* 0x000000070a00720b */ /* 0x001fe20003f14000 */
[----:B------:R-:W-:-:S12]  /*5680*/  BSSY B0, `(.L_x_1752) ;  /* 0x0000004000007945 */ /* 0x000fd80003800000 */
[----:B------:R-:W-:Y:S05]  /*5690*/  @P0 BRA `(.L_x_1753) ;  /* 0x0000000000080947 */ /* 0x000fea0003800000 */
[----:B------:R-:W-:-:S04]  /*56a0*/  FSETP.NEU.FTZ.AND P1, PT, R10, R7, PT ;  /* 0x000000070a00720b */ /* 0x000fc80003f3d000 */
[----:B------:R-:W-:-:S13]  /*56b0*/  ISETP.LT.AND P1, PT, R9, R4, !P1 ;  /* 0x000000040900720c */ /* 0x000fda0004f21270 */
.L_x_1753:
[----:B------:R-:W-:Y:S05]  /*56c0*/  BSYNC B0 ;  /* 0x0000000000007941 */ /* 0x000fea0003800000 */
.L_x_1752:
        /* <DEDUP_REMOVED lines=8> */
.L_x_1838:
[----:B0-----:R-:W-:Y:S01]  /*5750*/  FSETP.GT.FTZ.AND P6, PT, R10, R7, PT ;  /* 0x000000070a00720b */ /* 0x001fe20003fd4000 */
[----:B------:R-:W-:Y:S01]  /*5760*/  BSSY B0, `(.L_x_1755) ;  /* 0x0000006000007945 */ /* 0x000fe20003800000 */
[----:B------:R-:W-:Y:S02]  /*5770*/  PLOP3.LUT P1, PT, PT, PT, PT, 0x80, 0x0 ;  /* 0x000000000000781c */ /* 0x000fe40003f2f070 */
[----:B------:R-:W-:-:S09]  /*5780*/  PLOP3.LUT P0, PT, PT, PT, PT, 0x80, 0x0 ;  /* 0x000000000000781c */ /* 0x000fd20003f0f070 */
[----:B------:R-:W-:Y:S05]  /*5790*/  @P6 BRA `(.L_x_1756) ;  /* 0x0000000000086947 */ /* 0x000fea0003800000 */
[----:B------:R-:W-:-:S04]  /*57a0*/  FSETP.NEU.FTZ.AND P0, PT, R10, R7, PT ;  /* 0x000000070a00720b */ /* 0x000fc80003f1d000 */
[----:B------:R-:W-:-:S13]  /*57b0*/  ISETP.LT.AND P0, PT, R9, R4, !P0 ;  /* 0x000000040900720c */ /* 0x000fda0004701270 */
.L_x_1756:
[----:B------:R-:W-:Y:S05]  /*57c0*/  BSYNC B0 ;  /* 0x0000000000007941 */ /* 0x000fea0003800000 */
.L_x_1755:
[----:B------:R-:W-:Y:S01]  /*57d0*/  UMOV UR5, 0xffffffff ;  /* 0xffffffff00057882 */ /* 0x000fe20000000000 */
[----:B------:R-:W-:-:S04]  /*57e0*/  PLOP3.LUT P0, PT, P4, P0, PT, 0x28, 0x0 ;  /* 0x000000000000781c */ /* 0x000fc80002700570 */
[----:B------:R-:W-:Y:S02]  /*57f0*/  SEL R9, R4, R9, P0 ;  /* 0x0000000904097207 */ /* 0x000fe40000000000 */
[----:B------:R-:W-:Y:S01]  /*5800*/  FSEL R10, R7, R10, P0 ;  /* 0x0000000a070a7208 */ /* 0x000fe20000000000 */
[----:B------:R-:W-:Y:S06]  /*5810*/  BRA.DIV UR5, `(.L_x_1757) ;  /* 0x0000001e057c7947 */ /* 0x000fec000b800000 */
[----:B------:R0:W0:Y:S04]  /*5820*/  SHFL.BFLY PT, R7, R10, 0x4, 0x1f ;  /* 0x0c801f000a077f89 */ /* 0x00002800000e0000 */
[----:B------:R0:W0:Y:S02]  /*5830*/  SHFL.BFLY PT, R4, R9, 0x4, 0x1f ;  /* 0x0c801f0009047f89 */ /* 0x00002400000e0000 */
.L_x_1842:
[----:B0-----:R-:W-:Y:S01]  /*5840*/  FSETP.GT.FTZ.AND P0, PT, R10, R7, PT ;  /* 0x000000070a00720b */ /* 0x001fe20003f14000 */
[----:B------:R-:W-:-:S12]  /*5850*/  BSSY B0, `(.L_x_1758) ;  /* 0x0000004000007945 */ /* 0x000fd80003800000 */
[----:B------:R-:W-:Y:S05]  /*5860*/  @P0 BRA `(.L_x_1759) ;  /* 0x0000000000080947 */ /* 0x000fea0003800000 */
[----:B------:R-:W-:-:S04]  /*5870*/  FSETP.NEU.FTZ.AND P1, PT, R10, R7, PT ;  /* 0x000000070a00720b */ /* 0x000fc80003f3d000 */
[----:B------:R-:W-:-:S13]  /*5880*/  ISETP.LT.AND P1, PT, R9, R4, !P1 ;  /* 0x000000040900720c */ /* 0x000fda0004f21270 */
.L_x_1759:
[----:B------:R-:W-:Y:S05]  /*5890*/  BSYNC B0 ;  /* 0x0000000000007941 */ /* 0x000fea0003800000 */
.L_x_1758:
[----:B------:R-:W-:Y:S01]  /*58a0*/  UMOV UR5, 0xffffffff ;  /* 0xffffffff00057882 */ /* 0x000fe20000000000 */
[----:B------:R-:W-:-:S04]  /*58b0*/  PLOP3.LUT P1, PT, P3, P1, PT, 0x28, 0x0 ;  /* 0x000000000000781c */ /* 0x000fc80001f22570 */
[----:B------:R-:W-:Y:S02]  /*58c0*/  SEL R9, R4, R9, P1 ;  /* 0x0000000904097207 */ /* 0x000fe40000800000 */
[----:B------:R-:W-:Y:S01]  /*58d0*/  FSEL R10, R7, R10, P1 ;  /* 0x0000000a070a7208 */ /* 0x000fe20000800000 */
[----:B------:R-:W-:Y:S06]  /*58e0*/  BRA.DIV UR5, `(.L_x_1760) ;  /* 0x0000001e05907947 */ /* 0x000fec000b800000 */
[----:B------:R0:W0:Y:S04]  /*58f0*/  SHFL.BFLY PT, R7, R10, 0x2, 0x1f ;  /* 0x0c401f000a077f89 */ /* 0x00002800000e0000 */
[----:B------:R0:W0:Y:S02]  /*5900*/  SHFL.BFLY PT, R4, R9, 0x2, 0x1f ;  /* 0x0c401f0009047f89 */ /* 0x00002400000e0000 */
.L_x_1846:
[----:B0-----:R-:W-:Y:S01]  /*5910*/  FSETP.GT.FTZ.AND P3, PT, R10, R7, PT ;  /* 0x000000070a00720b */ /* 0x001fe20003f74000 */
[----:B------:R-:W-:Y:S01]  /*5920*/  BSSY B0, `(.L_x_1761) ;  /* 0x0000006000007945 */ /* 0x000fe20003800000 */
[----:B------:R-:W-:Y:S02]  /*5930*/  PLOP3.LUT P1, PT, PT, PT, PT, 0x80, 0x0 ;  /* 0x000000000000781c */ /* 0x000fe40003f2f070 */
[----:B------:R-:W-:-:S09]  /*5940*/  PLOP3.LUT P0, PT, PT, PT, PT, 0x80, 0x0 ;  /* 0x000000000000781c */ /* 0x000fd20003f0f070 */
[----:B------:R-:W-:Y:S05]  /*5950*/  @P3 BRA `(.L_x_1762) ;  /* 0x0000000000083947 */ /* 0x000fea0003800000 */
[----:B------:R-:W-:-:S04]  /*5960*/  FSETP.NEU.FTZ.AND P0, PT, R10, R7, PT ;  /* 0x000000070a00720b */ /* 0x000fc80003f1d000 */
[----:B------:R-:W-:-:S13]  /*5970*/  ISETP.LT.AND P0, PT, R9, R4, !P0 ;  /* 0x000000040900720c */ /* 0x000fda0004701270 */
.L_x_1762:
[----:B------:R-:W-:Y:S05]  /*5980*/  BSYNC B0 ;  /* 0x0000000000007941 */ /* 0x000fea0003800000 */
.L_x_1761:
[----:B------:R-:W-:Y:S01]  /*5990*/  UMOV UR5, 0xffffffff ;  /* 0xffffffff00057882 */ /* 0x000fe20000000000 */
[----:B------:R-:W-:-:S04]  /*59a0*/  PLOP3.LUT P0, PT, P2, P0, PT, 0x28, 0x0 ;  /* 0x000000000000781c */ /* 0x000fc80001700570 */
[----:B------:R-:W-:Y:S02]  /*59b0*/  SEL R9, R4, R9, P0 ;  /* 0x0000000904097207 */ /* 0x000fe40000000000 */
[----:B------:R-:W-:Y:S01]  /*59c0*/  FSEL R10, R7, R10, P0 ;  /* 0x0000000a070a7208 */ /* 0x000fe20000000000 */
[----:B------:R-:W-:Y:S06]  /*59d0*/  BRA.DIV UR5, `(.L_x_1763) ;  /* 0x0000001e059c7947 */ /* 0x000fec000b800000 */
[----:B------:R0:W0:Y:S04]  /*59e0*/  SHFL.BFLY PT, R7, R10, 0x1, 0x1f ;  /* 0x0c201f000a077f89 */ /* 0x00002800000e0000 */
[----:B------:R0:W0:Y:S02]  /*59f0*/  SHFL.BFLY PT, R4, R9, 0x1, 0x1f ;  /* 0x0c201f0009047f89 */ /* 0x00002400000e0000 */
.L_x_1850:
[----:B0-----:R-:W-:Y:S01]  /*5a00*/  FSETP.GT.FTZ.AND P0, PT, R10, R7, PT ;  /* 0x000000070a00720b */ /* 0x001fe20003f14000 */
[----:B------:R-:W-:-:S12]  /*5a10*/  BSSY B0, `(.L_x_1764) ;  /* 0x0000004000007945 */ /* 0x000fd80003800000 */
[----:B------:R-:W-:Y:S05]  /*5a20*/  @P0 BRA `(.L_x_1765) ;  /* 0x0000000000080947 */ /* 0x000fea0003800000 */
[----:B------:R-:W-:-:S04]  /*5a30*/  FSETP.NEU.FTZ.AND P1, PT, R10, R7, PT ;  /* 0x000000070a00720b */ /* 0x000fc80003f3d000 */
[----:B------:R-:W-:-:S13]  /*5a40*/  ISETP.LT.AND P1, PT, R9, R4, !P1 ;  /* 0x000000040900720c */ /* 0x000fda0004f21270 */
.L_x_1765:
[----:B------:R-:W-:Y:S05]  /*5a50*/  BSYNC B0 ;  /* 0x0000000000007941 */ /* 0x000fea0003800000 */
.L_x_1764:
[----:B------:R-:W-:Y:S01]  /*5a60*/  UMOV UR5, 0xffffffff ;  /* 0xffffffff00057882 */ /* 0x000fe20000000000 */
[----:B------:R-:W-:-:S04]  /*5a70*/  PLOP3.LUT P1, PT, P5, P1, PT, 0x28, 0x0 ;  /* 0x000000000000781c */ /* 0x000fc80002f22570 */
[----:B------:R-:W-:Y:S02]  /*5a80*/  SEL R9, R4, R9, P1 ;  /* 0x0000000904097207 */ /* 0x000fe40000800000 */
[----:B------:R-:W-:Y:S01]  /*5a90*/  FSEL R10, R7, R10, P1 ;  /* 0x0000000a070a7208 */ /* 0x000fe20000800000 */
[----:B------:R-:W-:Y:S06]  /*5aa0*/  BRA.DIV UR5, `(.L_x_1766) ;  /* 0x0000001e05b07947 */ /* 0x000fec000b800000 */
[----:B------:R0:W0:Y:S04]  /*5ab0*/  SHFL.BFLY PT, R7, R10, 0x10, 0x1f ;  /* 0x0e001f000a077f89 */ /* 0x00002800000e0000 */
[----:B------:R0:W0:Y:S02]  /*5ac0*/  SHFL.BFLY PT, R4, R9, 0x10, 0x1f ;  /* 0x0e001f0009047f89 */ /* 0x00002400000e0000 */
.L_x_1854:
[----:B0-----:R-:W-:Y:S01]  /*5ad0*/  FSETP.GT.FTZ.AND P2, PT, R10, R7, PT ;  /* 0x000000070a00720b */ /* 0x001fe20003f54000 */
[----:B------:R-:W-:Y:S01]  /*5ae0*/  BSSY B0, `(.L_x_1767) ;  /* 0x0000006000007945 */ /* 0x000fe20003800000 */
[----:B------:R-:W-:Y:S02]  /*5af0*/  PLOP3.LUT P1, PT, PT, PT, PT, 0x80, 0x0 ;  /* 0x000000000000781c */ /* 0x000fe40003f2f070 */
[----:B------:R-:W-:-:S09]  /*5b00*/  PLOP3.LUT P0, PT, PT, PT, PT, 0x80, 0x0 ;  /* 0x000000000000781c */ /* 0x000fd20003f0f070 */
[----:B------:R-:W-:Y:S05]  /*5b10*/  @P2 BRA `(.L_x_1768) ;  /* 0x0000000000082947 */ /* 0x000fea0003800000 */
[----:B------:R-:W-:-:S04]  /*5b20*/  FSETP.NEU.FTZ.AND P0, PT, R10, R7, PT ;  /* 0x000000070a00720b */ /* 0x000fc80003f1d000 */
[----:B------:R-:W-:-:S13]  /*5b30*/  ISETP.LT.AND P0, PT, R9, R4, !P0 ;  /* 0x000000040900720c */ /* 0x000fda0004701270 */
.L_x_1768:
[----:B------:R-:W-:Y:S05]  /*5b40*/  BSYNC B0 ;  /* 0x0000000000007941 */ /* 0x000fea0003800000 */
.L_x_1767:
[----:B------:R-:W-:Y:S01]  /*5b50*/  UMOV UR5, 0xffffffff ;  /* 0xffffffff00057882 */ /* 0x000fe20000000000 */
[----:B------:R-:W-:-:S04]  /*5b60*/  ISETP.EQ.XOR P0, PT, R22, RZ, P0 ;  /* 0x000000ff1600720c */ /* 0x000fc80000702a70 */
[----:B------:R-:W-:Y:S02]  /*5b70*/  SEL R9, R9, R4, P0 ;  /* 0x0000000409097207 */ /* 0x000fe40000000000 */
[----:B------:R-:W-:Y:S01]  /*5b80*/  FSEL R10, R10, R7, P0 ;  /* 0x000000070a0a7208 */ /* 0x000fe20000000000 */
[----:B------:R-:W-:Y:S06]  /*5b90*/  BRA.DIV UR5, `(.L_x_1769) ;  /* 0x0000001e05bc7947 */ /* 0x000fec000b800000 */
[----:B------:R0:W0:Y:S04]  /*5ba0*/  SHFL.BFLY PT, R7, R10, 0x8, 0x1f ;  /* 0x0d001f000a077f89 */ /* 0x00002800000e0000 */
[----:B------:R0:W0:Y:S02]  /*5bb0*/  SHFL.BFLY PT, R4, R9, 0x8, 0x1f ;  /* 0x0d001f0009047f89 */ /* 0x00002400000e0000 */
.L_x_1858:
[----:B0-----:R-:W-:Y:S01]  /*5bc0*/  FSETP.GT.FTZ.AND P0, PT, R10, R7, PT ;  /* 0x000000070a00720b */ /* 0x001fe20003f14000 */
[----:B------:R-:W-:-:S12]  /*5bd0*/  BSSY B0, `(.L_x_1770) ;  /* 0x0000004000007945 */ /* 0x000fd80003800000 */
[----:B------:R-:W-:Y:S05]  /*5be0*/  @P0 BRA `(.L_x_1771) ;  /* 0x0000000000080947 */ /* 0x000fea0003800000 */
[----:B------:R-:W-:-:S04]  /*5bf0*/  FSETP.NEU.FTZ.AND P1, PT, R10, R7, PT ;  /* 0x000000070a00720b */ /* 0x000fc80003f3d000 */
[----:B------:R-:W-:-:S13]  /*5c00*/  ISETP.LT.AND P1, PT, R9, R4, !P1 ;  /* 0x000000040900720c */ /* 0x000fda0004f21270 */
.L_x_1771:
[----:B------:R-:W-:Y:S05]  /*5c10*/  BSYNC B0 ;  /* 0x0000000000007941 */ /* 0x000fea0003800000 */
.L_x_1770:
[----:B------:R-:W-:Y:S01]  /*5c20*/  UMOV UR5, 0xffffffff ;  /* 0xffffffff00057882 */ /* 0x000fe20000000000 */
[----:B------:R-:W-:-:S04]  /*5c30*/  ISETP.EQ.XOR P1, PT, R27, RZ, P1 ;  /* 0x000000ff1b00720c */ /* 0x000fc80000f22a70 */
[----:B------:R-:W-:Y:S02]  /*5c40*/  SEL R9, R9, R4, P1 ;  /* 0x0000000409097207 */ /* 0x000fe40000800000 */
[----:B------:R-:W-:Y:S01]  /*5c50*/  FSEL R10, R10, R7, P1 ;  /* 0x000000070a0a7208 */ /* 0x000fe20000800000 */
[----:B------:R-:W-:Y:S06]  /*5c60*/  BRA.DIV UR5, `(.L_x_1772) ;  /* 0x0000001e05d07947 */ /* 0x000fec000b800000 */
[----:B------:R0:W0:Y:S04]  /*5c70*/  SHFL.BFLY PT, R7, R10, 0x4, 0x1f ;  /* 0x0c801f000a077f89 */ /* 0x00002800000e0000 */
[----:B------:R0:W0:Y:S02]  /*5c80*/  SHFL.BFLY PT, R4, R9, 0x4, 0x1f ;  /* 0x0c801f0009047f89 */ /* 0x00002400000e0000 */
.L_x_1862:
[----:B0-----:R-:W-:Y:S01]  /*5c90*/  FSETP.GT.FTZ.AND P2, PT, R10, R7, PT ;  /* 0x000000070a00720b */ /* 0x001fe20003f54000 */
[----:B------:R-:W-:Y:S01]  /*5ca0*/  BSSY B0, `(.L_x_1773) ;  /* 0x0000006000007945 */ /* 0x000fe20003800000 */
[----:B------:R-:W-:Y:S02]  /*5cb0*/  PLOP3.LUT P1, PT, PT, PT, PT, 0x80, 0x0 ;  /* 0x000000000000781c */ /* 0x000fe40003f2f070 */
[----:B------:R-:W-:-:S09]  /*5cc0*/  PLOP3.LUT P0, PT, PT, PT, PT, 0x80, 0x0 ;  /* 0x000000000000781c */ /* 0x000fd20003f0f070 */
[----:B------:R-:W-:Y:S05]  /*5cd0*/  @P2 BRA `(.L_x_1774) ;  /* 0x0000000000082947 */ /* 0x000fea0003800000 */
[----:B------:R-:W-:-:S04]  /*5ce0*/  FSETP.NEU.FTZ.AND P0, PT, R10, R7, PT ;  /* 0x000000070a00720b */ /* 0x000fc80003f1d000 */
[----:B------:R-:W-:-:S13]  /*5cf0*/  ISETP.LT.AND P0, PT, R9, R4, !P0 ;  /* 0x000000040900720c */ /* 0x000fda0004701270 */
.L_x_1774:
[----:B------:R-:W-:Y:S05]  /*5d00*/  BSYNC B0 ;  /* 0x0000000000007941 */ /* 0x000fea0003800000 */
.L_x_1773:
[----:B------:R-:W-:Y:S01]  /*5d10*/  UMOV UR5, 0xffffffff ;  /* 0xffffffff00057882 */ /* 0x000fe20000000000 */
[----:B------:R-:W-:-:S04]  /*5d20*/  ISETP.EQ.XOR P0, PT, R28, RZ, P0 ;  /* 0x000000ff1c00720c */ /* 0x000fc80000702a70 */
[----:B------:R-:W-:Y:S02]  /*5d30*/  SEL R9, R9, R4, P0 ;  /* 0x0000000409097207 */ /* 0x000fe40000000000 */
[----:B------:R-:W-:Y:S01]  /*5d40*/  FSEL R10, R10, R7, P0 ;  /* 0x000000070a0a7208 */ /* 0x000fe20000000000 */
[----:B------:R-:W-:Y:S06]  /*5d50*/  BRA.DIV UR5, `(.L_x_1775) ;  /* 0x0000001e05dc7947 */ /* 0x000fec000b800000 */
[----:B------:R0:W0:Y:S04]  /*5d60*/  SHFL.BFLY PT, R7, R10, 0x2, 0x1f ;  /* 0x0c401f000a077f89 */ /* 0x00002800000e0000 */
[----:B------:R0:W0:Y:S02]  /*5d70*/  SHFL.BFLY PT, R4, R9, 0x2, 0x1f ;  /* 0x0c401f0009047f89 */ /* 0x00002400000e0000 */
.L_x_1866:
[----:B0-----:R-:W-:Y:S01]  /*5d80*/  FSETP.GT.FTZ.AND P0, PT, R10, R7, PT ;  /* 0x000000070a00720b */ /* 0x001fe20003f14000 */
[----:B------:R-:W-:-:S12]  /*5d90*/  BSSY B0, `(.L_x_1776) ;  /* 0x0000004000007945 */ /* 0x000fd80003800000 */
[----:B------:R-:W-:Y:S05]  /*5da0*/  @P0 BRA `(.L_x_1777) ;  /* 0x0000000000080947 */ /* 0x000fea0003800000 */
[----:B------:R-:W-:-:S04]  /*5db0*/  FSETP.NEU.FTZ.AND P1, PT, R10, R7, PT ;  /* 0x000000070a00720b */ /* 0x000fc80003f3d000 */
[----:B------:R-:W-:-:S13]  /*5dc0*/  ISETP.LT.AND P1, PT, R9, R4, !P1 ;  /* 0x000000040900720c */ /* 0x000fda0004f21270 */
.L_x_1777:
[----:B------:R-:W-:Y:S05]  /*5dd0*/  BSYNC B0 ;  /* 0x0000000000007941 */ /* 0x000fea0003800000 */
.L_x_1776:
[----:B------:R-:W-:Y:S01]  /*5de0*/  UMOV UR5, 0xffffffff ;  /* 0xffffffff00057882 */ /* 0x000fe20000000000 */
[----:B------:R-:W-:-:S04]  /*5df0*/  ISETP.EQ.XOR P1, PT, R29, RZ, P1 ;  /* 0x000000ff1d00720c */ /* 0x000fc80000f22a70 */
[----:B------:R-:W-:Y:S02]  /*5e00*/  SEL R9, R9, R4, P1 ;  /* 0x0000000409097207 */ /* 0x000fe40000800000 */
[----:B------:R-:W-:Y:S01]  /*5e10*/  FSEL R10, R10, R7, P1 ;  /* 0x000000070a0a7208 */ /* 0x000fe20000800000 */
[----:B------:R-:W-:Y:S06]  /*5e20*/  BRA.DIV UR5, `(.L_x_1778) ;  /* 0x0000001e05f07947 */ /* 0x000fec000b800000 */
[----:B------:R0:W0:Y:S04]  /*5e30*/  SHFL.BFLY PT, R7, R10, 0x1, 0x1f ;  /* 0x0c201f000a077f89 */ /* 0x00002800000e0000 */
[----:B------:R0:W0:Y:S02]  /*5e40*/  SHFL.BFLY PT, R4, R9, 0x1, 0x1f ;  /* 0x0c201f0009047f89 */ /* 0x00002400000e0000 */
.L_x_1870:
[----:B0-----:R-:W-:Y:S01]  /*5e50*/  FSETP.GT.FTZ.AND P1, PT, R10, R7, PT ;  /* 0x000000070a00720b */ /* 0x001fe20003f34000 */
[----:B------:R-:W-:Y:S01]  /*5e60*/  BSSY B0, `(.L_x_1779) ;  /* 0x0000005000007945 */ /* 0x000fe20003800000 */
[----:B------:R-:W-:-:S11]  /*5e70*/  PLOP3.LUT P0, PT, PT, PT, PT, 0x80, 0x0 ;  /* 0x000000000000781c */ /* 0x000fd60003f0f070 */
[----:B------:R-:W-:Y:S05]  /*5e80*/  @P1 BRA `(.L_x_1780) ;  /* 0x0000000000081947 */ /* 0x000fea0003800000 */
[----:B------:R-:W-:-:S04]  /*5e90*/  FSETP.NEU.FTZ.AND P0, PT, R10, R7, PT ;  /* 0x000000070a00720b */ /* 0x000fc80003f1d000 */
[----:B------:R-:W-:-:S13]  /*5ea0*/  ISETP.LT.AND P0, PT, R9, R4, !P0 ;  /* 0x000000040900720c */ /* 0x000fda0004701270 */
.L_x_1780:
[----:B------:R-:W-:Y:S05]  /*5eb0*/  BSYNC B0 ;  /* 0x0000000000007941 */ /* 0x000fea0003800000 */
.L_x_1779:
        /* <DEDUP_REMOVED lines=17> */
.L_x_1874:
[----:B0-----:R-:W-:Y:S01]  /*5fd0*/  FSETP.GT.FTZ.AND P0, PT, R8, R7, PT ;  /* 0x000000070800720b */ /* 0x001fe20003f14000 */
[----:B------:R-:W-:-:S12]  /*5fe0*/  BSSY B0, `(.L_x_1782) ;  /* 0x0000004000007945 */ /* 0x000fd80003800000 */
[----:B------:R-:W-:Y:S05]  /*5ff0*/  @P0 BRA `(.L_x_1783) ;  /* 0x0000000000080947 */ /* 0x000fea0003800000 */
[----:B------:R-:W-:-:S04]  /*6000*/  FSETP.NEU.FTZ.AND P1, PT, R8, R7, PT ;  /* 0x000000070800720b */ /* 0x000fc80003f3d000 */
[----:B------:R-:W-:-:S13]  /*6010*/  ISETP.LT.AND P1, PT, R9, R4, !P1 ;  /* 0x000000040900720c */ /* 0x000fda0004f21270 */
.L_x_1783:
[----:B------:R-:W-:Y:S05]  /*6020*/  BSYNC B0 ;  /* 0x0000000000007941 */ /* 0x000fea0003800000 */
.L_x_1782:
[----:B------:R-:W-:Y:S01]  /*6030*/  UMOV UR5, 0xffffffff ;  /* 0xffffffff00057882 */ /* 0x000fe20000000000 */
[----:B------:R-:W-:-:S04]  /*6040*/  ISETP.NE.XOR P1, PT, R22, RZ, P1 ;  /* 0x000000ff1600720c */ /* 0x000fc80000f25a70 */
[----:B------:R-:W-:Y:S02]  /*6050*/  SEL R9, R9, R4, P1 ;  /* 0x0000000409097207 */ /* 0x000fe40000800000 */
[----:B------:R-:W-:Y:S01]  /*6060*/  FSEL R8, R8, R7, P1 ;  /* 0x0000000708087208 */ /* 0x000fe20000800000 */
[----:B------:R-:W-:Y:S06]  /*6070*/  BRA.DIV UR5, `(.L_x_1784) ;  /* 0x0000001e05ec7947 */ /* 0x000fec000b800000 */
[----:B------:R0:W0:Y:S04]  /*6080*/  SHFL.BFLY PT, R7, R8, 0x8, 0x1f ;  /* 0x0d001f0008077f89 */ /* 0x00002800000e0000 */
[----:B------:R0:W0:Y:S02]  /*6090*/  SHFL.BFLY PT, R4, R9, 0x8, 0x1f ;  /* 0x0d001f0009047f89 */ /* 0x00002400000e0000 */
.L_x_1878:
[----:B0-----:R-:W-:Y:S01]  /*60a0*/  FSETP.GT.FTZ.AND P2, PT, R8, R7, PT ;  /* 0x000000070800720b */ /* 0x001fe20003f54000 */
[----:B------:R-:W-:Y:S01]  /*60b0*/  BSSY B0, `(.L_x_1785) ;  /* 0x0000006000007945 */ /* 0x000fe20003800000 */
[----:B------:R-:W-:Y:S02]  /*60c0*/  PLOP3.LUT P1, PT, PT, PT, PT, 0x80, 0x0 ;  /* 0x000000000000781c */ /* 0x000fe40003f2f070 */
[----:B------:R-:W-:-:S09]  /*60d0*/  PLOP3.LUT P0, PT, PT, PT, PT, 0x80, 0x0 ;  /* 0x000000000000781c */ /* 0x000fd20003f0f070 */
[----:B------:R-:W-:Y:S05]  /*60e0*/  @P2 BRA `(.L_x_1786) ;  /* 0x0000000000082947 */ /* 0x000fea0003800000 */
[----:B------:R-:W-:-:S04]  /*60f0*/  FSETP.NEU.FTZ.AND P0, PT, R8, R7, PT ;  /* 0x000000070800720b */ /* 0x000fc80003f1d000 */
[----:B------:R-:W-:-:S13]  /*6100*/  ISETP.LT.AND P0, PT, R9, R4, !P0 ;  /* 0x000000040900720c */ /* 0x000fda0004701270 */
.L_x_1786:
[----:B------:R-:W-:Y:S05]  /*6110*/  BSYNC B0 ;  /* 0x0000000000007941 */ /* 0x000fea0003800000 */
.L_x_1785:
[----:B------:R-:W-:Y:S01]  /*6120*/  UMOV UR5, 0xffffffff ;  /* 0xffffffff00057882 */ /* 0x000fe20000000000 */
[----:B------:R-:W-:-:S04]  /*6130*/  ISETP.NE.XOR P0, PT, R27, RZ, P0 ;  /* 0x000000ff1b00720c */ /* 0x000fc80000705a70 */
[----:B------:R-:W-:Y:S02]  /*6140*/  SEL R9, R9, R4, P0 ;  /* 0x0000000409097207 */ /* 0x000fe40000000000 */
[----:B------:R-:W-:Y:S01]  /*6150*/  FSEL R8, R8, R7, P0 ;  /* 0x0000000708087208 */ /* 0x000fe20000000000 */
[----:B------:R-:W-:Y:S06]  /*6160*/  BRA.DIV UR5, `(.L_x_1787) ;  /* 0x0000001e05f87947 */ /* 0x000fec000b800000 */
[----:B------:R0:W0:Y:S04]  /*6170*/  SHFL.BFLY PT, R7, R8, 0x4, 0x1f ;  /* 0x0c801f0008077f89 */ /* 0x00002800000e0000 */
[----:B------:R0:W0:Y:S02]  /*6180*/  SHFL.BFLY PT, R4, R9, 0x4, 0x1f ;  /* 0x0c801f0009047f89 */ /* 0x00002400000e0000 */
.L_x_1882:
[----:B0-----:R-:W-:Y:S01]  /*6190*/  FSETP.GT.FTZ.AND P0, PT, R8, R7, PT ;  /* 0x000000070800720b */ /* 0x001fe20003f14000 */
[----:B------:R-:W-:-:S12]  /*61a0*/  BSSY B0, `(.L_x_1788) ;  /* 0x0000004000007945 */ /* 0x000fd80003800000 */
[----:B------:R-:W-:Y:S05]  /*61b0*/  @P0 BRA `(.L_x_1789) ;  /* 0x0000000000080947 */ /* 0x000fea0003800000 */
[----:B------:R-:W-:-:S04]  /*61c0*/  FSETP.NEU.FTZ.AND P1, PT, R8, R7, PT ;  /* 0x000000070800720b */ /* 0x000fc80003f3d000 */
[----:B------:R-:W-:-:S13]  /*61d0*/  ISETP.LT.AND P1, PT, R9, R4, !P1 ;  /* 0x000000040900720c */ /* 0x000fda0004f21270 */
.L_x_1789:
[----:B------:R-:W-:Y:S05]  /*61e0*/  BSYNC B0 ;  /* 0x0000000000007941 */ /* 0x000fea0003800000 */
.L_x_1788:
[----:B------:R-:W-:Y:S01]  /*61f0*/  UMOV UR5, 0xffffffff ;  /* 0xffffffff00057882 */ /* 0x000fe20000000000 */
[----:B------:R-:W-:-:S04]  /*6200*/  ISETP.NE.XOR P1, PT, R28, RZ, P1 ;  /* 0x000000ff1c00720c */ /* 0x000fc80000f25a70 */
[----:B------:R-:W-:Y:S02]  /*6210*/  SEL R9, R9, R4, P1 ;  /* 0x0000000409097207 */ /* 0x000fe40000800000 */
[----:B------:R-:W-:Y:S01]  /*6220*/  FSEL R8, R8, R7, P1 ;  /* 0x0000000708087208 */ /* 0x000fe20000800000 */
[----:B------:R-:W-:Y:S06]  /*6230*/  BRA.DIV UR5, `(.L_x_1790) ;  /* 0x00000022050c7947 */ /* 0x000fec000b800000 */
[----:B------:R0:W0:Y:S04]  /*6240*/  SHFL.BFLY PT, R7, R8, 0x2, 0x1f ;  /* 0x0c401f0008077f89 */ /* 0x00002800000e0000 */
[----:B------:R0:W0:Y:S02]  /*6250*/  SHFL.BFLY PT, R4, R9, 0x2, 0x1f ;  /* 0x0c401f0009047f89 */ /* 0x00002400000e0000 */
.L_x_1886:
[----:B0-----:R-:W-:Y:S01]  /*6260*/  FSETP.GT.FTZ.AND P2, PT, R8, R7, PT ;  /* 0x000000070800720b */ /* 0x001fe20003f54000 */
[----:B------:R-:W-:Y:S01]  /*6270*/  BSSY B0, `(.L_x_1791) ;  /* 0x0000006000007945 */ /* 0x000fe20003800000 */
[----:B------:R-:W-:Y:S02]  /*6280*/  PLOP3.LUT P1, PT, PT, PT, PT, 0x80, 0x0 ;  /* 0x000000000000781c */ /* 0x000fe40003f2f070 */
[----:B------:R-:W-:-:S09]  /*6290*/  PLOP3.LUT P0, PT, PT, PT, PT, 0x80, 0x0 ;  /* 0x000000000000781c */ /* 0x000fd20003f0f070 */
[----:B------:R-:W-:Y:S05]  /*62a0*/  @P2 BRA `(.L_x_1792) ;  /* 0x0000000000082947 */ /* 0x000fea0003800000 */
[----:B------:R-:W-:-:S04]  /*62b0*/  FSETP.NEU.FTZ.AND P0, PT, R8, R7, PT ;  /* 0x000000070800720b */ /* 0x000fc80003f1d000 */
[----:B------:R-:W-:-:S13]  /*62c0*/  ISETP.LT.AND P0, PT, R9, R4, !P0 ;  /* 0x000000040900720c */ /* 0x000fda0004701270 */
.L_x_1792:
[----:B------:R-:W-:Y:S05]  /*62d0*/  BSYNC B0 ;  /* 0x0000000000007941 */ /* 0x000fea0003800000 */
.L_x_1791:
[----:B------:R-:W-:Y:S01]  /*62e0*/  UMOV UR5, 0xffffffff ;  /* 0xffffffff00057882 */ /* 0x000fe20000000000 */
[----:B------:R-:W-:-:S04]  /*62f0*/  ISETP.NE.XOR P0, PT, R29, RZ, P0 ;  /* 0x000000ff1d00720c */ /* 0x000fc80000705a70 */
[----:B------:R-:W-:Y:S02]  /*6300*/  SEL R9, R9, R4, P0 ;  /* 0x0000000409097207 */ /* 0x000fe40000000000 */
[----:B------:R-:W-:Y:S01]  /*6310*/  FSEL R8, R8, R7, P0 ;  /* 0x0000000708087208 */ /* 0x000fe20000000000 */
[----:B------:R-:W-:Y:S06]  /*6320*/  BRA.DIV UR5, `(.L_x_1793) ;  /* 0x0000002205187947 */ /* 0x000fec000b800000 */
[----:B------:R0:W0:Y:S04]  /*6330*/  SHFL.BFLY PT, R7, R8, 0x1, 0x1f ;  /* 0x0c201f0008077f89 */ /* 0x00002800000e0000 */
[----:B------:R0:W0:Y:S02]  /*6340*/  SHFL.BFLY PT, R4, R9, 0x1, 0x1f ;  /* 0x0c201f0009047f89 */ /* 0x00002400000e0000 */
.L_x_1890:
[----:B0-----:R-:W-:Y:S01]  /*6350*/  FSETP.GT.FTZ.AND P0, PT, R8, R7, PT ;  /* 0x000000070800720b */ /* 0x001fe20003f14000 */
[----:B------:R-:W-:-:S12]  /*6360*/  BSSY B0, `(.L_x_1794) ;  /* 0x0000004000007945 */ /* 0x000fd80003800000 */
[----:B------:R-:W-:Y:S05]  /*6370*/  @P0 BRA `(.L_x_1795) ;  /* 0x0000000000080947 */ /* 0x000fea0003800000 */
[----:B------:R-:W-:-:S04]  /*6380*/  FSETP.NEU.FTZ.AND P1, PT, R8, R7, PT ;  /* 0x000000070800720b */ /* 0x000fc80003f3d000 */
[----:B------:R-:W-:-:S13]  /*6390*/  ISETP.LT.AND P1, PT, R9, R4, !P1 ;  /* 0x000000040900720c */ /* 0x000fda0004f21270 */
.L_x_1795:
[----:B------:R-:W-:Y:S05]  /*63a0*/  BSYNC B0 ;  /* 0x0000000000007941 */ /* 0x000fea0003800000 */
.L_x_1794:
[----:B------:R-:W-:Y:S01]  /*63b0*/  UMOV UR5, 0xffffffff ;  /* 0xffffffff00057882 */ /* 0x000fe20000000000 */
[----:B------:R-:W-:-:S04]  /*63c0*/  ISETP.NE.XOR P1, PT, R30, RZ, P1 ;  /* 0x000000ff1e00720c */ /* 0x000fc80000f25a70 */
[----:B-1----:R-:W-:Y:S02]  /*63d0*/  SEL R20, R9, R4, P1 ;  /* 0x0000000409147207 */ /* 0x002fe40000800000 */
[----:B------:R-:W-:Y:S01]  /*63e0*/  FSEL R7, R8, R7, P1 ;  /* 0x0000000708077208 */ /* 0x000fe20000800000 */
[----:B------:R-:W-:Y:S06]  /*63f0*/  BRA.DIV UR5, `(.L_x_1796) ;  /* 0x00000022052c7947 */ /* 0x000fec000b800000 */
.L_x_1893:
[----:B------:R-:W-:-:S03]  /*6400*/  UMOV UR5, 0xffffffff ;  /* 0xffffffff00057882 */ /* 0x000fc60000000000 */
[----:B------:R-:W-:Y:S05]  /*6410*/  BRA.DIV UR5, `(.L_x_1797) ;  /* 0x0000002205487947 */ /* 0x000fea000b800000 */
.L_x_1735:
        /* <DEDUP_REMOVED lines=33> */
.L_x_1902:
[----:B-1----:R-:W-:-:S04]  /*6630*/  FADD.FTZ R4, R11, R4 ;  /* 0x000000040b047221 */ /* 0x002fc80000010000 */
[----:B------:R-:W-:-:S07]  /*6640*/  FADD.FTZ R6, R4, 9.999999682655225389e-21 ;  /* 0x1e3ce50804067421 */ /* 0x000fce0000010000 */
.L_x_1798:
        /* <DEDUP_REMOVED lines=30> */
.L_x_1801:
[----:B------:R-:W-:Y:S05]  /*6830*/  BSYNC B0 ;  /* 0x0000000000007941 */ /* 0x000fea0003800000 */
.L_x_1800:
[----:B------:R-:W-:Y:S01]  /*6840*/  PREEXIT ;  /* 0x000000000000782d */ /* 0x000fe20000000000 */
[----:B------:R-:W-:Y:S05]  /*6850*/  EXIT ;  /* 0x000000000000794d */ /* 0x000fea0003800000 */
.L_x_1686:
        /* <DEDUP_REMOVED lines=28> */
.L_x_1806:
        /* <DEDUP_REMOVED lines=14> */
.L_x_1805:
[----:B------:R-:W-:Y:S05]  /*6b00*/  BSYNC B1 ;  /* 0x0000000000017941 */ /* 0x000fea0003800000 */
.L_x_1804:
        /* <DEDUP_REMOVED lines=16> */
.L_x_1807:
        /* <DEDUP_REMOVED lines=22> */
.L_x_1803:
[----:B------:R-:W-:Y:S05]  /*6d70*/  BSYNC B0 ;  /* 0x0000000000007941 */ /* 0x000fea0003800000 */
.L_x_1802:
[----:B------:R-:W-:Y:S01]  /*6d80*/  PREEXIT ;  /* 0x000000000000782d */ /* 0x000fe20000000000 */
[----:B------:R-:W-:Y:S05]  /*6d90*/  EXIT ;  /* 0x000000000000794d */ /* 0x000fea0003800000 */
.L_x_1688:
[----:B------:R-:W-:Y:S01]  /*6da0*/  BSSY B1, `(.L_x_1808) ;  /* 0x0000007000017945 */ /* 0x000fe20003800000 */
[----:B------:R-:W-:Y:S02]  /*6db0*/  IMAD.MOV.U32 R7, RZ, RZ, R14 ;  /* 0x000000ffff077224 */ /* 0x000fe400078e000e */
[----:B------:R-:W-:Y:S02]  /*6dc0*/  IMAD.MOV.U32 R8, RZ, RZ, 0x1f ;  /* 0x0000001fff087424 */ /* 0x000fe400078e00ff */
[----:B------:R-:W-:-:S07]  /*6dd0*/  IMAD.MOV.U32 R6, RZ, RZ, -0x1 ;  /* 0xffffffffff067424 */ /* 0x000fce00078e00ff */
[----:B------:R-:W-:Y:S05]  /*6de0*/  WARPSYNC.COLLECTIVE R6, `(.L_x_1809) ;  /* 0x0000000006087348 */ /* 0x000fea0003c00000 */
[----:B------:R0:W1:Y:S02]  /*6df0*/  SHFL.IDX P0, R15, R7, R23, R8 ;  /* 0x00000017070f7389 */ /* 0x0000640000000008 */
[----:B01----:R-:W-:Y:S01]  /*6e00*/  ENDCOLLECTIVE ;  /* 0x000000000000791b */ /* 0x003fe20003800000 */
.L_x_1809:
[----:B------:R-:W-:Y:S05]  /*6e10*/  BSYNC B1 ;  /* 0x0000000000017941 */ /* 0x000fea0003800000 */
.L_x_1808:
[----:B------:R-:W-:Y:S05]  /*6e20*/  BRA `(.L_x_1810) ;  /* 0xffffffcc008c7947 */ /* 0x000fea000383ffff */
.L_x_1736:
        /* <DEDUP_REMOVED lines=8> */
.L_x_1812:
[----:B------:R-:W-:Y:S05]  /*6eb0*/  BSYNC B0 ;  /* 0x0000000000007941 */ /* 0x000fea0003800000 */
.L_x_1811:
        /* <DEDUP_REMOVED lines=8> */
.L_x_1813:
[----:B------:R-:W-:Y:S05]  /*6f40*/  BRA `(.L_x_1814) ;  /* 0xffffffe000987947 */ /* 0x000fea000383ffff */
.L_x_1739:
        /* <DEDUP_REMOVED lines=8> */
.L_x_1816:
[----:B------:R-:W-:Y:S05]  /*6fd0*/  BSYNC B0 ;  /* 0x0000000000007941 */ /* 0x000fea0003800000 */
.L_x_1815:
        /* <DEDUP_REMOVED lines=8> */
.L_x_1817:
[----:B------:R-:W-:Y:S05]  /*7060*/  BRA `(.L_x_1818) ;  /* 0xffffffe000907947 */ /* 0x000fea000383ffff */
.L_x_1742:
        /* <DEDUP_REMOVED lines=8> */
.L_x_1820:
[----:B------:R-:W-:Y:S05]  /*70f0*/  BSYNC B0 ;  /* 0x0000000000007941 */ /* 0x000fea0003800000 */
.L_x_1819:
        /* <DEDUP_REMOVED lines=8> */
.L_x_1821:
[----:B------:R-:W-:Y:S05]  /*7180*/  BRA `(.L_x_1822) ;  /* 0xffffffe000807947 */ /* 0x000fea000383ffff */
.L_x_1745:
        /* <DEDUP_REMOVED lines=8> */
.L_x_1824:
[----:B------:R-:W-:Y:S05]  /*7210*/  BSYNC B0 ;  /* 0x0000000000007941 */ /* 0x000fea0003800000 */
.L_x_1823:
        /* <DEDUP_REMOVED lines=8> */
.L_x_1825:
[----:B------:R-:W-:Y:S05]  /*72a0*/  BRA `(.L_x_1826) ;  /* 0xffffffe000787947 */ /* 0x000fea000383ffff */
.L_x_1748:
        /* <DEDUP_REMOVED lines=8> */
.L_x_1828:
[----:B------:R-:W-:Y:S05]  /*7330*/  BSYNC B0 ;  /* 0x0000000000007941 */ /* 0x000fea0003800000 */
.L_x_1827:
        /* <DEDUP_REMOVED lines=8> */
.L_x_1829:
[----:B------:R-:W-:Y:S05]  /*73c0*/  BRA `(.L_x_1830) ;  /* 0xffffffe000687947 */ /* 0x000fea000383ffff */
.L_x_1751:
        /* <DEDUP_REMOVED lines=8> */
.L_x_1832:
[----:B------:R-:W-:Y:S05]  /*7450*/  BSYNC B0 ;  /* 0x0000000000007941 */ /* 0x000fea0003800000 */
.L_x_1831:
        /* <DEDUP_REMOVED lines=8> */
.L_x_1833:
[----:B------:R-:W-:Y:S05]  /*74e0*/  BRA `(.L_x_1834) ;  /* 0xffffffe000607947 */ /* 0x000fea000383ffff */
.L_x_1754:
        /* <DEDUP_REMOVED lines=8> */
.L_x_1836:
[----:B------:R-:W-:Y:S05]  /*7570*/  BSYNC B0 ;  /* 0x0000000000007941 */ /* 0x000fea0003800000 */
.L_x_1835:
        /* <DEDUP_REMOVED lines=8> */
.L_x_1837:
[----:B------:R-:W-:Y:S05]  /*7600*/  BRA `(.L_x_1838) ;  /* 0xffffffe000507947 */ /* 0x000fea000383ffff */
.L_x_1757:
        /* <DEDUP_REMOVED lines=8> */
.L_x_1840:
[----:B------:R-:W-:Y:S05]  /*7690*/  BSYNC B0 ;  /* 0x0000000000007941 */ /* 0x000fea0003800000 */
.L_x_1839:
        /* <DEDUP_REMOVED lines=8> */
.L_x_1841:
[----:B------:R-:W-:Y:S05]  /*7720*/  BRA `(.L_x_1842) ;  /* 0xffffffe000447947 */ /* 0x000fea000383ffff */
.L_x_1760:
        /* <DEDUP_REMOVED lines=8> */
.L_x_1844:
[----:B------:R-:W-:Y:S05]  /*77b0*/  BSYNC B0 ;  /* 0x0000000000007941 */ /* 0x000fea0003800000 */
.L_x_1843:
        /* <DEDUP_REMOVED lines=8> */
.L_x_1845:
[----:B------:R-:W-:Y:S05]  /*7840*/  BRA `(.L_x_1846) ;  /* 0xffffffe000307947 */ /* 0x000fea000383ffff */
.L_x_1763:
        /* <DEDUP_REMOVED lines=8> */
.L_x_1848:
[----:B------:R-:W-:Y:S05]  /*78d0*/  BSYNC B0 ;  /* 0x0000000000007941 */ /* 0x000fea0003800000 */
.L_x_1847:
        /* <DEDUP_REMOVED lines=8> */
.L_x_1849:
[----:B------:R-:W-:Y:S05]  /*7960*/  BRA `(.L_x_1850) ;  /* 0xffffffe000247947 */ /* 0x000fea000383ffff */
.L_x_1766:
        /* <DEDUP_REMOVED lines=8> */
.L_x_1852:
[----:B------:R-:W-:Y:S05]  /*79f0*/  BSYNC B0 ;  /* 0x0000000000007941 */ /* 0x000fea0003800000 */
.L_x_1851:
        /* <DEDUP_REMOVED lines=8> */
.L_x_1853:
[----:B------:R-:W-:Y:S05]  /*7a80*/  BRA `(.L_x_1854) ;  /* 0xffffffe000107947 */ /* 0x000fea000383ffff */
.L_x_1769:
        /* <DEDUP_REMOVED lines=8> */
.L_x_1856:
[----:B------:R-:W-:Y:S05]  /*7b10*/  BSYNC B0 ;  /* 0x0000000000007941 */ /* 0x000fea0003800000 */
.L_x_1855:
        /* <DEDUP_REMOVED lines=8> */
.L_x_1857:
[----:B------:R-:W-:Y:S05]  /*7ba0*/  BRA `(.L_x_1858) ;  /* 0xffffffe000047947 */ /* 0x000fea000383ffff */
.L_x_1772:
        /* <DEDUP_REMOVED lines=8> */
.L_x_1860:
[----:B------:R-:W-:Y:S05]  /*7c30*/  BSYNC B0 ;  /* 0x0000000000007941 */ /* 0x000fea0003800000 */
.L_x_1859:
        /* <DEDUP_REMOVED lines=8> */
.L_x_1861:
[----:B------:R-:W-:Y:S05]  /*7cc0*/  BRA `(.L_x_1862) ;  /* 0xffffffdc00f07947 */ /* 0x000fea000383ffff */
.L_x_1775:
        /* <DEDUP_REMOVED lines=8> */
.L_x_1864:
[----:B------:R-:W-:Y:S05]  /*7d50*/  BSYNC B0 ;  /* 0x0000000000007941 */ /* 0x000fea0003800000 */
.L_x_1863:
        /* <DEDUP_REMOVED lines=8> */
.L_x_1865:
[----:B------:R-:W-:Y:S05]  /*7de0*/  BRA `(.L_x_1866) ;  /* 0xffffffdc00e47947 */ /* 0x000fea000383ffff */
.L_x_1778:
        /* <DEDUP_REMOVED lines=8> */
.L_x_1868:
[----:B------:R-:W-:Y:S05]  /*7e70*/  BSYNC B0 ;  /* 0x0000000000007941 */ /* 0x000fea0003800000 */
.L_x_1867:
        /* <DEDUP_REMOVED lines=8> */
.L_x_1869:
[----:B------:R-:W-:Y:S05]  /*7f00*/  BRA `(.L_x_1870) ;  /* 0xffffffdc00d07947 */ /* 0x000fea000383ffff */
.L_x_1781:
        /* <DEDUP_REMOVED lines=8> */
.L_x_1872:
[----:B------:R-:W-:Y:S05]  /*7f90*/  BSYNC B0 ;  /* 0x0000000000007941 */ /* 0x000fea0003800000 */
.L_x_1871:
        /* <DEDUP_REMOVED lines=8> */
.L_x_1873:
[----:B------:R-:W-:Y:S05]  /*8020*/  BRA `(.L_x_1874) ;  /* 0xffffffdc00e87947 */ /* 0x000fea000383ffff */
.L_x_1784:
        /* <DEDUP_REMOVED lines=8> */
.L_x_1876:
[----:B------:R-:W-:Y:S05]  /*80b0*/  BSYNC B0 ;  /* 0x0000000000007941 */ /* 0x000fea0003800000 */
.L_x_1875:
        /* <DEDUP_REMOVED lines=8> */
.L_x_1877:
[----:B------:R-:W-:Y:S05]  /*8140*/  BRA `(.L_x_1878) ;  /* 0xffffffdc00d47947 */ /* 0x000fea000383ffff */
.L_x_1787:
        /* <DEDUP_REMOVED lines=8> */
.L_x_1880:
[----:B------:R-:W-:Y:S05]  /*81d0*/  BSYNC B0 ;  /* 0x0000000000007941 */ /* 0x000fea0003800000 */
.L_x_1879:
        /* <DEDUP_REMOVED lines=8> */
.L_x_1881:
[----:B------:R-:W-:Y:S05]  /*8260*/  BRA `(.L_x_1882) ;  /* 0xffffffdc00c87947 */ /* 0x000fea000383ffff */
.L_x_1790:
        /* <DEDUP_REMOVED lines=8> */
.L_x_1884:
[----:B------:R-:W-:Y:S05]  /*82f0*/  BSYNC B0 ;  /* 0x0000000000007941 */ /* 0x000fea0003800000 */
.L_x_1883:
        /* <DEDUP_REMOVED lines=8> */
.L_x_1885:
[----:B------:R-:W-:Y:S05]  /*8380*/  BRA `(.L_x_1886) ;  /* 0xffffffdc00b47947 */ /* 0x000fea000383ffff */
.L_x_1793:
        /* <DEDUP_REMOVED lines=8> */
.L_x_1888:
[----:B------:R-:W-:Y:S05]  /*8410*/  BSYNC B0 ;  /* 0x0000000000007941 */ /* 0x000fea0003800000 */
.L_x_1887:
        /* <DEDUP_REMOVED lines=8> */
.L_x_1889:
[----:B------:R-:W-:Y:S05]  /*84a0*/  BRA `(.L_x_1890) ;  /* 0xffffffdc00a87947 */ /* 0x000fea000383ffff */
.L_x_1796:
[----:B------:R-:W-:Y:S01]  /*84b0*/  BSSY B0, `(.L_x_1891) ;  /* 0x0000007000007945 */ /* 0x000fe20003800000 */
[----:B------:R-:W-:Y:S02]  /*84c0*/  IMAD.MOV.U32 R23, RZ, RZ, R12 ;  /* 0x000000ffff177224 */ /* 0x000fe400078e000c */
[----:B------:R-:W-:Y:S02]  /*84d0*/  IMAD.MOV.U32 R8, RZ, RZ, 0x1f ;  /* 0x0000001fff087424 */ /* 0x000fe400078e00ff */
[----:B----4-:R-:W-:-:S07]  /*84e0*/  IMAD.MOV.U32 R6, RZ, RZ, -0x1 ;  /* 0xffffffffff067424 */ /* 0x010fce00078e00ff */
[----:B--23--:R-:W-:Y:S05]  /*84f0*/  WARPSYNC.COLLECTIVE R6, `(.L_x_1892) ;  /* 0x0000000006087348 */ /* 0x00cfea0003c00000 */
[----:B------:R0:W1:Y:S02]  /*8500*/  SHFL.IDX P0, R15, R7, R23, R8 ;  /* 0x00000017070f7389 */ /* 0x0000640000000008 */
[----:B0123--:R-:W-:Y:S01]  /*8510*/  ENDCOLLECTIVE ;  /* 0x000000000000791b */ /* 0x00ffe20003800000 */
.L_x_1892:
[----:B------:R-:W-:Y:S05]  /*8520*/  BSYNC B0 ;  /* 0x0000000000007941 */ /* 0x000fea0003800000 */
.L_x_1891:
[----:B------:R-:W-:Y:S05]  /*8530*/  BRA `(.L_x_1893) ;  /* 0xffffffdc00b07947 */ /* 0x000fea000383ffff */
.L_x_1797:
        /* <DEDUP_REMOVED lines=8> */
.L_x_1895:
[----:B------:R-:W-:Y:S05]  /*85c0*/  BSYNC B0 ;  /* 0x0000000000007941 */ /* 0x000fea0003800000 */
.L_x_1894:
[----:B------:R-:W-:Y:S05]  /*85d0*/  BRA `(.L_x_1735) ;  /* 0xffffffdc00907947 */ /* 0x000fea000383ffff */
.L_x_1799:
        /* <DEDUP_REMOVED lines=8> */
.L_x_1897:
[----:B------:R-:W-:Y:S05]  /*8660*/  BSYNC B0 ;  /* 0x0000000000007941 */ /* 0x000fea0003800000 */
.L_x_1896:
[----:B------:R-:W-:Y:S01]  /*8670*/  FADD.FTZ R5, R4, R8 ;  /* 0x0000000804057221 */ /* 0x000fe20000010000 */
[----:B------:R-:W-:Y:S02]  /*8680*/  IMAD.MOV.U32 R2, RZ, RZ, 0x8 ;  /* 0x00000008ff027424 */ /* 0x000fe400078e00ff */
[----:B------:R-:W-:Y:S02]  /*8690*/  IMAD.MOV.U32 R3, RZ, RZ, 0x1f ;  /* 0x0000001fff037424 */ /* 0x000fe400078e00ff */
[----:B------:R-:W-:-:S07]  /*86a0*/  IMAD.MOV.U32 R6, RZ, RZ, -0x1 ;  /* 0xffffffffff067424 */ /* 0x000fce00078e00ff */
[----:B------:R-:W-:Y:S05]  /*86b0*/  WARPSYNC.COLLECTIVE R6, `(.L_x_1898) ;  /* 0x0000000006087348 */ /* 0x000fea0003c00000 */
[----:B------:R0:W1:Y:S02]  /*86c0*/  SHFL.BFLY P0, R4, R5, R2, R3 ;  /* 0x0c00000205047389 */ /* 0x0000640000000003 */
[----:B01----:R-:W-:Y:S01]  /*86d0*/  ENDCOLLECTIVE ;  /* 0x000000000000791b */ /* 0x003fe20003800000 */
.L_x_1898:
[----:B------:R-:W-:Y:S02]  /*86e0*/  IMAD.MOV.U32 R2, RZ, RZ, 0x4 ;  /* 0x00000004ff027424 */ /* 0x000fe400078e00ff */
[----:B------:R-:W-:-:S04]  /*86f0*/  FADD.FTZ R9, R5, R4 ;  /* 0x0000000405097221 */ /* 0x000fc80000010000 */
[----:B------:R-:W-:-:S07]  /*8700*/  IMAD.MOV.U32 R5, RZ, RZ, R9 ;  /* 0x000000ffff057224 */ /* 0x000fce00078e0009 */
[----:B------:R-:W-:Y:S05]  /*8710*/  WARPSYNC.COLLECTIVE R6, `(.L_x_1899) ;  /* 0x0000000006087348 */ /* 0x000fea0003c00000 */
[----:B------:R0:W1:Y:S02]  /*8720*/  SHFL.BFLY P0, R4, R5, R2, R3 ;  /* 0x0c00000205047389 */ /* 0x0000640000000003 */
[----:B01----:R-:W-:Y:S01]  /*8730*/  ENDCOLLECTIVE ;  /* 0x000000000000791b */ /* 0x003fe20003800000 */
.L_x_1899:
[----:B------:R-:W-:Y:S02]  /*8740*/  IMAD.MOV.U32 R2, RZ, RZ, 0x2 ;  /* 0x00000002ff027424 */ /* 0x000fe400078e00ff */
[----:B------:R-:W-:-:S04]  /*8750*/  FADD.FTZ R10, R9, R4 ;  /* 0x00000004090a7221 */ /* 0x000fc80000010000 */
[----:B------:R-:W-:-:S07]  /*8760*/  IMAD.MOV.U32 R5, RZ, RZ, R10 ;  /* 0x000000ffff057224 */ /* 0x000fce00078e000a */
[----:B------:R-:W-:Y:S05]  /*8770*/  WARPSYNC.COLLECTIVE R6, `(.L_x_1900) ;  /* 0x0000000006087348 */ /* 0x000fea0003c00000 */
[----:B------:R0:W1:Y:S02]  /*8780*/  SHFL.BFLY P0, R4, R5, R2, R3 ;  /* 0x0c00000205047389 */ /* 0x0000640000000003 */
[----:B01----:R-:W-:Y:S01]  /*8790*/  ENDCOLLECTIVE ;  /* 0x000000000000791b */ /* 0x003fe20003800000 */
.L_x_1900:
[----:B------:R-:W-:Y:S02]  /*87a0*/  IMAD.MOV.U32 R2, RZ, RZ, 0x1 ;  /* 0x00000001ff027424 */ /* 0x000fe400078e00ff */
[----:B------:R-:W-:-:S04]  /*87b0*/  FADD.FTZ R11, R10, R4 ;  /* 0x000000040a0b7221 */ /* 0x000fc80000010000 */
[----:B------:R-:W-:-:S07]  /*87c0*/  IMAD.MOV.U32 R5, RZ, RZ, R11 ;  /* 0x000000ffff057224 */ /* 0x000fce00078e000b */
[----:B------:R-:W-:Y:S05]  /*87d0*/  WARPSYNC.COLLECTIVE R6, `(.L_x_1901) ;  /* 0x0000000006087348 */ /* 0x000fea0003c00000 */
[----:B------:R0:W1:Y:S02]  /*87e0*/  SHFL.BFLY P0, R4, R5, R2, R3 ;  /* 0x0c00000205047389 */ /* 0x0000640000000003 */
[----:B01----:R-:W-:Y:S01]  /*87f0*/  ENDCOLLECTIVE ;  /* 0x000000000000791b */ /* 0x003fe20003800000 */
.L_x_1901:
[----:B------:R-:W-:Y:S05]  /*8800*/  BRA `(.L_x_1902) ;  /* 0xffffffdc00887947 */ /* 0x000fea000383ffff */
.L_x_1903:
        /* <DEDUP_REMOVED lines=15> */
.L_x_4978:


//--------------------- .text._ZN4vllm3moe44grouped_topk_fused_small_expert_count_kernelIf6__halfiLNS0_11ScoringFuncE0ELi128ELb0ELi8EEEvPT_PfPT1_PKT0_llllllbd --------------------------
	.section	.text._ZN4vllm3moe44grouped_topk_fused_small_expert_count_kernelIf6__halfiLNS0_11ScoringFuncE0ELi128ELb0ELi8EEEvPT_PfPT1_PKT0_llllllbd,"ax",@progbits
	.align	128
        .global         _ZN4vllm3moe44grouped_topk_fused_small_expert_count_kernelIf6__halfiLNS0_11ScoringFuncE0ELi128ELb0ELi8EEEvPT_PfPT1_PKT0_llllllbd
        .type           _ZN4vllm3moe44grouped_topk_fused_small_expert_count_kernelIf6__halfiLNS0_11ScoringFuncE0ELi128ELb0ELi8EEEvPT_PfPT1_PKT0_llllllbd,@function
        .size           _ZN4vllm3moe44grouped_topk_fused_small_expert_count_kernelIf6__halfiLNS0_11ScoringFuncE0ELi128ELb0ELi8EEEvPT_PfPT1_PKT0_llllllbd,(.L_x_4881 - _ZN4vllm3moe44grouped_topk_fused_small_expert_count_kernelIf6__halfiLNS0_11ScoringFuncE0ELi128ELb0ELi8EEEvPT_PfPT1_PKT0_llllllbd)
        .other          _ZN4vllm3moe44grouped_topk_fused_small_expert_count_kernelIf6__halfiLNS0_11ScoringFuncE0ELi128ELb0ELi8EEEvPT_PfPT1_PKT0_llllllbd,@"STO_CUDA_ENTRY STV_DEFAULT"
_ZN4vllm3moe44grouped_topk_fused_small_expert_count_kernelIf6__halfiLNS0_11ScoringFuncE0ELi128ELb0ELi8EEEvPT_PfPT1_PKT0_llllllbd:
.text._ZN4vllm3moe44grouped_topk_fused_small_expert_count_kernelIf6__halfiLNS0_11ScoringFuncE0ELi128ELb0ELi8EEEvPT_PfPT1_PKT0_llllllbd:
        /* <DEDUP_REMOVED lines=136> */
.L_x_1907:
        /* <DEDUP_REMOVED lines=89> */
.L_x_1906:
        /* <DEDUP_REMOVED lines=38> */
.L_x_1905:
        /* <DEDUP_REMOVED lines=56> */
[----:B------:R-:W-:Y:S05]  /*13f0*/  CALL.REL.NOINC `($__internal_35_$__cuda_sm20_div_rn_f64_full) ;  /* 0x0000000000687944 */ /* 0x000fea0003c00000 */
.L_x_1910:
[----:B------:R-:W-:Y:S05]  /*1400*/  BSYNC B0 ;  /* 0x0000000000007941 */ /* 0x000fea0003800000 */
.L_x_1909:
[----:B------:R-:W-:Y:S01]  /*1410*/  UMOV UR4, 0xf0000000 ;  /* 0xf000000000047882 */ /* 0x000fe20000000000 */
[----:B------:R-:W-:Y:S01]  /*1420*/  UMOV UR5, 0x380fffff ;  /* 0x380fffff00057882 */ /* 0x000fe20000000000 */
[----:B------:R-:W0:Y:S01]  /*1430*/  F2F.F32.F64 R8, R2 ;  /* 0x0000000200087310 */ /* 0x000e220000301000 */
[----:B------:R-:W-:-:S14]  /*1440*/  DSETP.GEU.AND P1, PT, |R2|, UR4, PT ;  /* 0x0000000402007e2a */ /* 0x000fdc000bf2e200 */
[----:B0-----:R-:W-:-:S07]  /*1450*/  @!P1 FMUL R8, R8, 1.175494350822287508e-38 ;  /* 0x0080000008089820 */ /* 0x001fce0000400000 */
.L_x_1908:
        /* <DEDUP_REMOVED lines=17> */
.L_x_1911:
[----:B------:R-:W-:Y:S05]  /*1570*/  BSYNC B0 ;  /* 0x0000000000007941 */ /* 0x000fea0003800000 */
.L_x_1904:
[----:B------:R-:W-:Y:S01]  /*1580*/  PREEXIT ;  /* 0x000000000000782d */ /* 0x000fe20000000000 */
[----:B------:R-:W-:Y:S05]  /*1590*/  EXIT ;  /* 0x000000000000794d */ /* 0x000fea0003800000 */
        .weak           $__internal_35_$__cuda_sm20_div_rn_f64_full
        .type           $__internal_35_$__cuda_sm20_div_rn_f64_full,@function
        .size           $__internal_35_$__cuda_sm20_div_rn_f64_full,(.L_x_4881 - $__internal_35_$__cuda_sm20_div_rn_f64_full)
$__internal_35_$__cuda_sm20_div_rn_f64_full:
        /* <DEDUP_REMOVED lines=67> */
.L_x_1913:
        /* <DEDUP_REMOVED lines=16> */
.L_x_1916:
[----:B------:R-:W-:Y:S01]  /*1ad0*/  LOP3.LUT R15, R7, 0x80000, RZ, 0xfc, !PT ;  /* 0x00080000070f7812 */ /* 0x000fe200078efcff */
[----:B------:R-:W-:Y:S01]  /*1ae0*/  IMAD.MOV.U32 R14, RZ, RZ, R6 ;  /* 0x000000ffff0e7224 */ /* 0x000fe200078e0006 */
[----:B------:R-:W-:Y:S06]  /*1af0*/  BRA `(.L_x_1914) ;  /* 0x0000000000087947 */ /* 0x000fec0003800000 */
.L_x_1915:
[----:B------:R-:W-:Y:S01]  /*1b00*/  LOP3.LUT R15, R9, 0x80000, RZ, 0xfc, !PT ;  /* 0x00080000090f7812 */ /* 0x000fe200078efcff */
[----:B------:R-:W-:-:S07]  /*1b10*/  IMAD.MOV.U32 R14, RZ, RZ, R8 ;  /* 0x000000ffff0e7224 */ /* 0x000fce00078e0008 */
.L_x_1914:
[----:B------:R-:W-:Y:S05]  /*1b20*/  BSYNC B1 ;  /* 0x0000000000017941 */ /* 0x000fea0003800000 */
.L_x_1912:
[----:B------:R-:W-:Y:S02]  /*1b30*/  IMAD.MOV.U32 R13, RZ, RZ, 0x0 ;  /* 0x00000000ff0d7424 */ /* 0x000fe400078e00ff */
[----:B------:R-:W-:Y:S02]  /*1b40*/  IMAD.MOV.U32 R2, RZ, RZ, R14 ;  /* 0x000000ffff027224 */ /* 0x000fe400078e000e */
[----:B------:R-:W-:Y:S01]  /*1b50*/  IMAD.MOV.U32 R3, RZ, RZ, R15 ;  /* 0x000000ffff037224 */ /* 0x000fe200078e000f */
[----:B------:R-:W-:Y:S06]  /*1b60*/  RET.REL.NODEC R12 `(_ZN4vllm3moe44grouped_topk_fused_small_expert_count_kernelIf6__halfiLNS0_11ScoringFuncE0ELi128ELb0ELi8EEEvPT_PfPT1_PKT0_llllllbd) ;  /* 0xffffffe40c247950 */ /* 0x000fec0003c3ffff */
.L_x_1917:
        /* <DEDUP_REMOVED lines=9> */
.L_x_4881:


//--------------------- .text._ZN4vllm3moe44grouped_topk_fused_small_expert_count_kernelIf6__halfiLNS0_11ScoringFuncE0ELi384ELb0ELi8EEEvPT_PfPT1_PKT0_llllllbd --------------------------
	.section	.text._ZN4vllm3moe44grouped_topk_fused_small_expert_count_kernelIf6__halfiLNS0_11ScoringFuncE0ELi384ELb0ELi8EEEvPT_PfPT1_PKT0_llllllbd,"ax",@progbits
	.align	128
        .global         _ZN4vllm3moe44grouped_topk_fused_small_expert_count_kernelIf6__halfiLNS0_11ScoringFuncE0ELi384ELb0ELi8EEEvPT_PfPT1_PKT0_llllllbd
        .type           _ZN4vllm3moe44grouped_topk_fused_small_expert_count_kernelIf6__halfiLNS0_11ScoringFuncE0ELi384ELb0ELi8EEEvPT_PfPT1_PKT0_llllllbd,@function
        .size           _ZN4vllm3moe44grouped_topk_fused_small_expert_count_kernelIf6__halfiLNS0_11ScoringFuncE0ELi384ELb0ELi8EEEvPT_PfPT1_PKT0_llllllbd,(.L_x_4882 - _ZN4vllm3moe44grouped_topk_fused_small_expert_count_kernelIf6__halfiLNS0_11ScoringFuncE0ELi384ELb0ELi8EEEvPT_PfPT1_PKT0_llllllbd)
        .other          _ZN4vllm3moe44grouped_topk_fused_small_expert_count_kernelIf6__halfiLNS0_11ScoringFuncE0ELi384ELb0ELi8EEEvPT_PfPT1_PKT0_llllllbd,@"STO_CUDA_ENTRY STV_DEFAULT"
_ZN4vllm3moe44grouped_topk_fused_small_expert_count_kernelIf6__halfiLNS0_11ScoringFuncE0ELi384ELb0ELi8EEEvPT_PfPT1_PKT0_llllllbd:
.text._ZN4vllm3moe44grouped_topk_fused_small_expert_count_kernelIf6__halfiLNS0_11ScoringFuncE0ELi384ELb0ELi8EEEvPT_PfPT1_PKT0_llllllbd:
        /* <DEDUP_REMOVED lines=32> */
[----:B--2---:R-:W-:Y:S02]  /*0200*/  @!P0 HADD2.F32 R7, -RZ, R2.H0_H0 ;  /* 0x20000002ff078230 */ /* 0x004fe40000004100 */
[----:B------:R-:W-:-:S03]  /*0210*/  @!P0 IMAD R2, R4, 0x4, R3 ;  /* 0x0000000404028824 */ /* 0x000fc600078e0203 */
        /* <DEDUP_REMOVED lines=114> */
.L_x_1921:
        /* <DEDUP_REMOVED lines=98> */
.L_x_1920:
        /* <DEDUP_REMOVED lines=43> */
.L_x_1919:
        /* <DEDUP_REMOVED lines=18> */
.L_x_1922:
[----:B------:R-:W2:Y:S04]  /*1330*/  LDL R2, [R9] ;  /* 0x0000000009027983 */ /* 0x000ea80000100800 */
[----:B-1----:R-:W3:Y:S04]  /*1340*/  LDL R11, [R9+0x20] ;  /* 0x00002000090b7983 */ /* 0x002ee80000100800 */
[----:B--2---:R1:W-:Y:S04]  /*1350*/  STS [R7], R2 ;  /* 0x0000000207007388 */ /* 0x0043e80000000800 */
[----:B---3--:R1:W-:Y:S02]  /*1360*/  STS [R0], R11 ;  /* 0x0000000b00007388 */ /* 0x0083e40000000800 */
.L_x_1923:
[----:B------:R-:W-:Y:S05]  /*1370*/  BSYNC B0 ;  /* 0x0000000000007941 */ /* 0x000fea0003800000 */
.L_x_1918:
        /* <DEDUP_REMOVED lines=24> */
.L_x_1926:
[----:B------:R-:W-:Y:S05]  /*1500*/  BSYNC B0 ;  /* 0x0000000000007941 */ /* 0x000fea0003800000 */
.L_x_1925:
        /* <DEDUP_REMOVED lines=19> */
.L_x_1929:
        /* <DEDUP_REMOVED lines=166> */
.L_x_1928:
[----:B------:R-:W-:Y:S05]  /*20a0*/  @!P1 BRA `(.L_x_1927) ;  /* 0x0000000000cc9947 */ /* 0x000fea0003800000 */
[----:B------:R-:W-:Y:S02]  /*20b0*/  IMAD.MOV.U32 R13, RZ, RZ, R8 ;  /* 0x000000ffff0d7224 */ /* 0x000fe400078e0008 */
[C---:B------:R-:W-:Y:S02]  /*20c0*/  IMAD R10, R0.reuse, 0x4, R1 ;  /* 0x00000004000a7824 */ /* 0x040fe400078e0201 */
[----:B------:R-:W-:-:S07]  /*20d0*/  IMAD R8, R0, 0x4, R3 ;  /* 0x0000000400087824 */ /* 0x000fce00078e0203 */
.L_x_1930:
        /* <DEDUP_REMOVED lines=48> */
.L_x_1927:
        /* <DEDUP_REMOVED lines=58> */
[----:B0-----:R-:W-:Y:S05]  /*2780*/  CALL.REL.NOINC `($__internal_36_$__cuda_sm20_div_rn_f64_full) ;  /* 0x0000000000687944 */ /* 0x001fea0003c00000 */
.L_x_1933:
[----:B------:R-:W-:Y:S05]  /*2790*/  BSYNC B0 ;  /* 0x0000000000007941 */ /* 0x000fea0003800000 */
.L_x_1932:
[----:B------:R-:W-:Y:S01]  /*27a0*/  UMOV UR4, 0xf0000000 ;  /* 0xf000000000047882 */ /* 0x000fe20000000000 */
[----:B------:R-:W-:Y:S01]  /*27b0*/  UMOV UR5, 0x380fffff ;  /* 0x380fffff00057882 */ /* 0x000fe20000000000 */
[----:B------:R-:W1:Y:S01]  /*27c0*/  F2F.F32.F64 R8, R2 ;  /* 0x0000000200087310 */ /* 0x000e620000301000 */
[----:B------:R-:W-:-:S14]  /*27d0*/  DSETP.GEU.AND P1, PT, |R2|, UR4, PT ;  /* 0x0000000402007e2a */ /* 0x000fdc000bf2e200 */
[----:B-1----:R-:W-:-:S07]  /*27e0*/  @!P1 FMUL R8, R8, 1.175494350822287508e-38 ;  /* 0x0080000008089820 */ /* 0x002fce0000400000 */
.L_x_1931:
        /* <DEDUP_REMOVED lines=17> */
.L_x_1934:
[----:B------:R-:W-:Y:S05]  /*2900*/  BSYNC B0 ;  /* 0x0000000000007941 */ /* 0x000fea0003800000 */
.L_x_1924:
[----:B------:R-:W-:Y:S01]  /*2910*/  PREEXIT ;  /* 0x000000000000782d */ /* 0x000fe20000000000 */
[----:B------:R-:W-:Y:S05]  /*2920*/  EXIT ;  /* 0x000000000000794d */ /* 0x000fea0003800000 */
        .weak           $__internal_36_$__cuda_sm20_div_rn_f64_full
        .type           $__internal_36_$__cuda_sm20_div_rn_f64_full,@function
        .size           $__internal_36_$__cuda_sm20_div_rn_f64_full,(.L_x_4882 - $__internal_36_$__cuda_sm20_div_rn_f64_full)
$__internal_36_$__cuda_sm20_div_rn_f64_full:
        /* <DEDUP_REMOVED lines=67> */
.L_x_1936:
        /* <DEDUP_REMOVED lines=16> */
.L_x_1939:
[----:B------:R-:W-:Y:S01]  /*2e60*/  LOP3.LUT R15, R7, 0x80000, RZ, 0xfc, !PT ;  /* 0x00080000070f7812 */ /* 0x000fe200078efcff */
[----:B------:R-:W-:Y:S01]  /*2e70*/  IMAD.MOV.U32 R14, RZ, RZ, R6 ;  /* 0x000000ffff0e7224 */ /* 0x000fe200078e0006 */
[----:B------:R-:W-:Y:S06]  /*2e80*/  BRA `(.L_x_1937) ;  /* 0x0000000000087947 */ /* 0x000fec0003800000 */
.L_x_1938:
[----:B------:R-:W-:Y:S01]  /*2e90*/  LOP3.LUT R15, R9, 0x80000, RZ, 0xfc, !PT ;  /* 0x00080000090f7812 */ /* 0x000fe200078efcff */
[----:B------:R-:W-:-:S07]  /*2ea0*/  IMAD.MOV.U32 R14, RZ, RZ, R8 ;  /* 0x000000ffff0e7224 */ /* 0x000fce00078e0008 */
.L_x_1937:
[----:B------:R-:W-:Y:S05]  /*2eb0*/  BSYNC B1 ;  /* 0x0000000000017941 */ /* 0x000fea0003800000 */
.L_x_1935:
[----:B------:R-:W-:Y:S02]  /*2ec0*/  IMAD.MOV.U32 R13, RZ, RZ, 0x0 ;  /* 0x00000000ff0d7424 */ /* 0x000fe400078e00ff */
[----:B------:R-:W-:Y:S02]  /*2ed0*/  IMAD.MOV.U32 R2, RZ, RZ, R14 ;  /* 0x000000ffff027224 */ /* 0x000fe400078e000e */
[----:B------:R-:W-:Y:S01]  /*2ee0*/  IMAD.MOV.U32 R3, RZ, RZ, R15 ;  /* 0x000000ffff037224 */ /* 0x000fe200078e000f */
[----:B------:R-:W-:Y:S06]  /*2ef0*/  RET.REL.NODEC R12 `(_ZN4vllm3moe44grouped_topk_fused_small_expert_count_kernelIf6__halfiLNS0_11ScoringFuncE0ELi384ELb0ELi8EEEvPT_PfPT1_PKT0_llllllbd) ;  /* 0xffffffd00c407950 */ /* 0x000fec0003c3ffff */
.L_x_1940:
        /* <DEDUP_REMOVED lines=16> */
.L_x_4882:


//--------------------- .text._ZN4vllm3moe44grouped_topk_fused_small_expert_count_kernelIf6__halfiLNS0_11ScoringFuncE0ELi512ELb0ELi8EEEvPT_PfPT1_PKT0_llllllbd --------------------------
	.section	.text._ZN4vllm3moe44grouped_topk_fused_small_expert_count_kernelIf6__halfiLNS0_11ScoringFuncE0ELi512ELb0ELi8EEEvPT_PfPT1_PKT0_llllllbd,"ax",@progbits
	.align	128
        .global         _ZN4vllm3moe44grouped_topk_fused_small_expert_count_kernelIf6__halfiLNS0_11ScoringFuncE0ELi512ELb0ELi8EEEvPT_PfPT1_PKT0_llllllbd
        .type           _ZN4vllm3moe44grouped_topk_fused_small_expert_count_kernelIf6__halfiLNS0_11ScoringFuncE0ELi512ELb0ELi8EEEvPT_PfPT1_PKT0_llllllbd,@function
        .size           _ZN4vllm3moe44grouped_topk_fused_small_expert_count_kernelIf6__halfiLNS0_11ScoringFuncE0ELi512ELb0ELi8EEEvPT_PfPT1_PKT0_llllllbd,(.L_x_4883 - _ZN4vllm3moe44grouped_topk_fused_small_expert_count_kernelIf6__halfiLNS0_11ScoringFuncE0ELi512ELb0ELi8EEEvPT_PfPT1_PKT0_llllllbd)
        .other          _ZN4vllm3moe44grouped_topk_fused_small_expert_count_kernelIf6__halfiLNS0_11ScoringFuncE0ELi512ELb0ELi8EEEvPT_PfPT1_PKT0_llllllbd,@"STO_CUDA_ENTRY STV_DEFAULT"
_ZN4vllm3moe44grouped_topk_fused_small_expert_count_kernelIf6__halfiLNS0_11ScoringFuncE0ELi512ELb0ELi8EEEvPT_PfPT1_PKT0_llllllbd:
.text._ZN4vllm3moe44grouped_topk_fused_small_expert_count_kernelIf6__halfiLNS0_11ScoringFuncE0ELi512ELb0ELi8EEEvPT_PfPT1_PKT0_llllllbd:
        /* <DEDUP_REMOVED lines=148> */
.L_x_1944:
        /* <DEDUP_REMOVED lines=98> */
.L_x_1943:
        /* <DEDUP_REMOVED lines=43> */
.L_x_1942:
        /* <DEDUP_REMOVED lines=18> */
.L_x_1945:
[----:B------:R-:W2:Y:S04]  /*1330*/  LDL R2, [R9] ;  /* 0x0000000009027983 */ /* 0x000ea80000100800 */
[----:B-1----:R-:W3:Y:S04]  /*1340*/  LDL R11, [R9+0x20] ;  /* 0x00002000090b7983 */ /* 0x002ee80000100800 */
[----:B--2---:R1:W-:Y:S04]  /*1350*/  STS [R7], R2 ;  /* 0x0000000207007388 */ /* 0x0043e80000000800 */
[----:B---3--:R1:W-:Y:S02]  /*1360*/  STS [R0], R11 ;  /* 0x0000000b00007388 */ /* 0x0083e40000000800 */
.L_x_1946:
[----:B------:R-:W-:Y:S05]  /*1370*/  BSYNC B0 ;  /* 0x0000000000007941 */ /* 0x000fea0003800000 */
.L_x_1941:
        /* <DEDUP_REMOVED lines=36> */
.L_x_1950:
        /* <DEDUP_REMOVED lines=167> */
.L_x_1949:
[----:B------:R-:W-:Y:S05]  /*2030*/  @!P1 BRA `(.L_x_1948) ;  /* 0x0000000000cc9947 */ /* 0x000fea0003800000 */
[----:B------:R-:W-:Y:S02]  /*2040*/  IMAD.MOV.U32 R14, RZ, RZ, R10 ;  /* 0x000000ffff0e7224 */ /* 0x000fe400078e000a */
[C---:B------:R-:W-:Y:S02]  /*2050*/  IMAD R12, R0.reuse, 0x4, R1 ;  /* 0x00000004000c7824 */ /* 0x040fe400078e0201 */
[----:B------:R-:W-:-:S07]  /*2060*/  IMAD R10, R0, 0x4, R3 ;  /* 0x00000004000a7824 */ /* 0x000fce00078e0203 */
.L_x_1951:
        /* <DEDUP_REMOVED lines=48> */
.L_x_1948:
        /* <DEDUP_REMOVED lines=56> */
[----:B0---4-:R-:W-:Y:S05]  /*26f0*/  CALL.REL.NOINC `($__internal_37_$__cuda_sm20_div_rn_f64_full) ;  /* 0x0000000000687944 */ /* 0x011fea0003c00000 */
.L_x_1954:
[----:B------:R-:W-:Y:S05]  /*2700*/  BSYNC B0 ;  /* 0x0000000000007941 */ /* 0x000fea0003800000 */
.L_x_1953:
[----:B------:R-:W-:Y:S01]  /*2710*/  UMOV UR4, 0xf0000000 ;  /* 0xf000000000047882 */ /* 0x000fe20000000000 */
[----:B------:R-:W-:Y:S01]  /*2720*/  UMOV UR5, 0x380fffff ;  /* 0x380fffff00057882 */ /* 0x000fe20000000000 */
[----:B------:R-:W1:Y:S01]  /*2730*/  F2F.F32.F64 R8, R2 ;  /* 0x0000000200087310 */ /* 0x000e620000301000 */
[----:B------:R-:W-:-:S14]  /*2740*/  DSETP.GEU.AND P1, PT, |R2|, UR4, PT ;  /* 0x0000000402007e2a */ /* 0x000fdc000bf2e200 */
[----:B-1----:R-:W-:-:S07]  /*2750*/  @!P1 FMUL R8, R8, 1.175494350822287508e-38 ;  /* 0x0080000008089820 */ /* 0x002fce0000400000 */
.L_x_1952:
        /* <DEDUP_REMOVED lines=17> */
.L_x_1955:
[----:B------:R-:W-:Y:S05]  /*2870*/  BSYNC B0 ;  /* 0x0000000000007941 */ /* 0x000fea0003800000 */
.L_x_1947:
[----:B------:R-:W-:Y:S01]  /*2880*/  PREEXIT ;  /* 0x000000000000782d */ /* 0x000fe20000000000 */
[----:B------:R-:W-:Y:S05]  /*2890*/  EXIT ;  /* 0x000000000000794d */ /* 0x000fea0003800000 */
        .weak           $__internal_37_$__cuda_sm20_div_rn_f64_full
        .type           $__internal_37_$__cuda_sm20_div_rn_f64_full,@function
        .size           $__internal_37_$__cuda_sm20_div_rn_f64_full,(.L_x_4883 - $__internal_37_$__cuda_sm20_div_rn_f64_full)
$__internal_37_$__cuda_sm20_div_rn_f64_full:
        /* <DEDUP_REMOVED lines=67> */
.L_x_1957:
        /* <DEDUP_REMOVED lines=16> */
.L_x_1960:
[----:B------:R-:W-:Y:S01]  /*2dd0*/  LOP3.LUT R15, R7, 0x80000, RZ, 0xfc, !PT ;  /* 0x00080000070f7812 */ /* 0x000fe200078efcff */
[----:B------:R-:W-:Y:S01]  /*2de0*/  IMAD.MOV.U32 R14, RZ, RZ, R6 ;  /* 0x000000ffff0e7224 */ /* 0x000fe200078e0006 */
[----:B------:R-:W-:Y:S06]  /*2df0*/  BRA `(.L_x_1958) ;  /* 0x0000000000087947 */ /* 0x000fec0003800000 */
.L_x_1959:
[----:B------:R-:W-:Y:S01]  /*2e00*/  LOP3.LUT R15, R9, 0x80000, RZ, 0xfc, !PT ;  /* 0x00080000090f7812 */ /* 0x000fe200078efcff */
[----:B------:R-:W-:-:S07]  /*2e10*/  IMAD.MOV.U32 R14, RZ, RZ, R8 ;  /* 0x000000ffff0e7224 */ /* 0x000fce00078e0008 */
.L_x_1958:
[----:B------:R-:W-:Y:S05]  /*2e20*/  BSYNC B1 ;  /* 0x0000000000017941 */ /* 0x000fea0003800000 */
.L_x_1956:
[----:B------:R-:W-:Y:S02]  /*2e30*/  IMAD.MOV.U32 R13, RZ, RZ, 0x0 ;  /* 0x00000000ff0d7424 */ /* 0x000fe400078e00ff */
[----:B------:R-:W-:Y:S02]  /*2e40*/  IMAD.MOV.U32 R2, RZ, RZ, R14 ;  /* 0x000000ffff027224 */ /* 0x000fe400078e000e */
[----:B------:R-:W-:Y:S01]  /*2e50*/  IMAD.MOV.U32 R3, RZ, RZ, R15 ;  /* 0x000000ffff037224 */ /* 0x000fe200078e000f */
[----:B------:R-:W-:Y:S06]  /*2e60*/  RET.REL.NODEC R12 `(_ZN4vllm3moe44grouped_topk_fused_small_expert_count_kernelIf6__halfiLNS0_11ScoringFuncE0ELi512ELb0ELi8EEEvPT_PfPT1_PKT0_llllllbd) ;  /* 0xffffffd00c647950 */ /* 0x000fec0003c3ffff */
.L_x_1961:
        /* <DEDUP_REMOVED lines=9> */
.L_x_4883:


//--------------------- .text._ZN4vllm3moe44grouped_topk_fused_small_expert_count_kernelIf6__halfiLNS0_11ScoringFuncE0ELi512ELb0ELi22EEEvPT_PfPT1_PKT0_llllllbd --------------------------
	.section	.text._ZN4vllm3moe44grouped_topk_fused_small_expert_count_kernelIf6__halfiLNS0_11ScoringFuncE0ELi512ELb0ELi22EEEvPT_PfPT1_PKT0_llllllbd,"ax",@progbits
	.align	128
        .global         _ZN4vllm3moe44grouped_topk_fused_small_expert_count_kernelIf6__halfiLNS0_11ScoringFuncE0ELi512ELb0ELi22EEEvPT_PfPT1_PKT0_llllllbd
        .type           _ZN4vllm3moe44grouped_topk_fused_small_expert_count_kernelIf6__halfiLNS0_11ScoringFuncE0ELi512ELb0ELi22EEEvPT_PfPT1_PKT0_llllllbd,@function
        .size           _ZN4vllm3moe44grouped_topk_fused_small_expert_count_kernelIf6__halfiLNS0_11ScoringFuncE0ELi512ELb0ELi22EEEvPT_PfPT1_PKT0_llllllbd,(.L_x_4884 - _ZN4vllm3moe44grouped_topk_fused_small_expert_count_kernelIf6__halfiLNS0_11ScoringFuncE0ELi512ELb0ELi22EEEvPT_PfPT1_PKT0_llllllbd)
        .other          _ZN4vllm3moe44grouped_topk_fused_small_expert_count_kernelIf6__halfiLNS0_11ScoringFuncE0ELi512ELb0ELi22EEEvPT_PfPT1_PKT0_llllllbd,@"STO_CUDA_ENTRY STV_DEFAULT"
_ZN4vllm3moe44grouped_topk_fused_small_expert_count_kernelIf6__halfiLNS0_11ScoringFuncE0ELi512ELb0ELi22EEEvPT_PfPT1_PKT0_llllllbd:
.text._ZN4vllm3moe44grouped_topk_fused_small_expert_count_kernelIf6__halfiLNS0_11ScoringFuncE0ELi512ELb0ELi22EEEvPT_PfPT1_PKT0_llllllbd:
        /* <DEDUP_REMOVED lines=147> */
.L_x_1965:
        /* <DEDUP_REMOVED lines=98> */
.L_x_1964:
        /* <DEDUP_REMOVED lines=43> */
.L_x_1963:
        /* <DEDUP_REMOVED lines=18> */
.L_x_1966:
[C---:B------:R-:W-:Y:S02]  /*1320*/  IMAD R2, R4.reuse, 0x4, R1 ;  /* 0x0000000404027824 */ /* 0x040fe400078e0201 */
[----:B------:R-:W-:-:S04]  /*1330*/  IMAD R0, R4, 0x4, R3 ;  /* 0x0000000404007824 */ /* 0x000fc800078e0203 */
[----:B------:R-:W3:Y:S04]  /*1340*/  LDL R2, [R2] ;  /* 0x0000000002027983 */ /* 0x000ee80000100800 */
[----:B0-----:R-:W4:Y:S04]  /*1350*/  LDL R9, [R0] ;  /* 0x0000000000097983 */ /* 0x001f280000100800 */
[----:B---3--:R0:W-:Y:S04]  /*1360*/  STS [R7], R2 ;  /* 0x0000000207007388 */ /* 0x0081e80000000800 */
[----:B----4-:R0:W-:Y:S02]  /*1370*/  STS [R8], R9 ;  /* 0x0000000908007388 */ /* 0x0101e40000000800 */
.L_x_1967:
[----:B------:R-:W-:Y:S05]  /*1380*/  BSYNC B0 ;  /* 0x0000000000007941 */ /* 0x000fea0003800000 */
.L_x_1962:
        /* <DEDUP_REMOVED lines=78> */
.L_x_1971:
        /* <DEDUP_REMOVED lines=94> */
.L_x_1970:
        /* <DEDUP_REMOVED lines=43> */
.L_x_1969:
        /* <DEDUP_REMOVED lines=56> */
[----:B--2---:R-:W-:Y:S05]  /*2480*/  CALL.REL.NOINC `($__internal_38_$__cuda_sm20_div_rn_f64_full) ;  /* 0x0000000000687944 */ /* 0x004fea0003c00000 */
.L_x_1974:
[----:B------:R-:W-:Y:S05]  /*2490*/  BSYNC B0 ;  /* 0x0000000000007941 */ /* 0x000fea0003800000 */
.L_x_1973:
[----:B------:R-:W-:Y:S01]  /*24a0*/  UMOV UR4, 0xf0000000 ;  /* 0xf000000000047882 */ /* 0x000fe20000000000 */
[----:B------:R-:W-:Y:S01]  /*24b0*/  UMOV UR5, 0x380fffff ;  /* 0x380fffff00057882 */ /* 0x000fe20000000000 */
[----:B------:R-:W0:Y:S01]  /*24c0*/  F2F.F32.F64 R8, R2 ;  /* 0x0000000200087310 */ /* 0x000e220000301000 */
[----:B------:R-:W-:-:S14]  /*24d0*/  DSETP.GEU.AND P1, PT, |R2|, UR4, PT ;  /* 0x0000000402007e2a */ /* 0x000fdc000bf2e200 */
[----:B0-----:R-:W-:-:S07]  /*24e0*/  @!P1 FMUL R8, R8, 1.175494350822287508e-38 ;  /* 0x0080000008089820 */ /* 0x001fce0000400000 */
.L_x_1972:
        /* <DEDUP_REMOVED lines=17> */
.L_x_1975:
[----:B------:R-:W-:Y:S05]  /*2600*/  BSYNC B0 ;  /* 0x0000000000007941 */ /* 0x000fea0003800000 */
.L_x_1968:
[----:B------:R-:W-:Y:S01]  /*2610*/  PREEXIT ;  /* 0x000000000000782d */ /* 0x000fe20000000000 */
[----:B------:R-:W-:Y:S05]  /*2620*/  EXIT ;  /* 0x000000000000794d */ /* 0x000fea0003800000 */
        .weak           $__internal_38_$__cuda_sm20_div_rn_f64_full
        .type           $__internal_38_$__cuda_sm20_div_rn_f64_full,@function
        .size           $__internal_38_$__cuda_sm20_div_rn_f64_full,(.L_x_4884 - $__internal_38_$__cuda_sm20_div_rn_f64_full)
$__internal_38_$__cuda_sm20_div_rn_f64_full:
        /* <DEDUP_REMOVED lines=67> */
.L_x_1977:
        /* <DEDUP_REMOVED lines=16> */
.L_x_1980:
[----:B------:R-:W-:Y:S01]  /*2b60*/  LOP3.LUT R15, R7, 0x80000, RZ, 0xfc, !PT ;  /* 0x00080000070f7812 */ /* 0x000fe200078efcff */
[----:B------:R-:W-:Y:S01]  /*2b70*/  IMAD.MOV.U32 R14, RZ, RZ, R6 ;  /* 0x000000ffff0e7224 */ /* 0x000fe200078e0006 */
[----:B------:R-:W-:Y:S06]  /*2b80*/  BRA `(.L_x_1978) ;  /* 0x0000000000087947 */ /* 0x000fec0003800000 */
.L_x_1979:
[----:B------:R-:W-:Y:S01]  /*2b90*/  LOP3.LUT R15, R9, 0x80000, RZ, 0xfc, !PT ;  /* 0x00080000090f7812 */ /* 0x000fe200078efcff */
[----:B------:R-:W-:-:S07]  /*2ba0*/  IMAD.MOV.U32 R14, RZ, RZ, R8 ;  /* 0x000000ffff0e7224 */ /* 0x000fce00078e0008 */
.L_x_1978:
[----:B------:R-:W-:Y:S05]  /*2bb0*/  BSYNC B1 ;  /* 0x0000000000017941 */ /* 0x000fea0003800000 */
.L_x_1976:
[----:B------:R-:W-:Y:S02]  /*2bc0*/  IMAD.MOV.U32 R13, RZ, RZ, 0x0 ;  /* 0x00000000ff0d7424 */ /* 0x000fe400078e00ff */
[----:B------:R-:W-:Y:S02]  /*2bd0*/  IMAD.MOV.U32 R2, RZ, RZ, R14 ;  /* 0x000000ffff027224 */ /* 0x000fe400078e000e */
[----:B------:R-:W-:Y:S01]  /*2be0*/  IMAD.MOV.U32 R3, RZ, RZ, R15 ;  /* 0x000000ffff037224 */ /* 0x000fe200078e000f */
[----:B------:R-:W-:Y:S06]  /*2bf0*/  RET.REL.NODEC R12 `(_ZN4vllm3moe44grouped_topk_fused_small_expert_count_kernelIf6__halfiLNS0_11ScoringFuncE0ELi512ELb0ELi22EEEvPT_PfPT1_PKT0_llllllbd) ;  /* 0xffffffd40c007950 */ /* 0x000fec0003c3ffff */
.L_x_1981:
        /* <DEDUP_REMOVED lines=16> */
.L_x_4884:


//--------------------- .text._ZN4vllm3moe44grouped_topk_fused_small_expert_count_kernelIf6__halfiLNS0_11ScoringFuncE0ELi256ELb1ELi8EEEvPT_PfPT1_PKT0_llllllbd --------------------------
	.section	.text._ZN4vllm3moe44grouped_topk_fused_small_expert_count_kernelIf6__halfiLNS0_11ScoringFuncE0ELi256ELb1ELi8EEEvPT_PfPT1_PKT0_llllllbd,"ax",@progbits
	.align	128
        .global         _ZN4vllm3moe44grouped_topk_fused_small_expert_count_kernelIf6__halfiLNS0_11ScoringFuncE0ELi256ELb1ELi8EEEvPT_PfPT1_PKT0_llllllbd
        .type           _ZN4vllm3moe44grouped_topk_fused_small_expert_count_kernelIf6__halfiLNS0_11ScoringFuncE0ELi256ELb1ELi8EEEvPT_PfPT1_PKT0_llllllbd,@function
        .size           _ZN4vllm3moe44grouped_topk_fused_small_expert_count_kernelIf6__halfiLNS0_11ScoringFuncE0ELi256ELb1ELi8EEEvPT_PfPT1_PKT0_llllllbd,(.L_x_4885 - _ZN4vllm3moe44grouped_topk_fused_small_expert_count_kernelIf6__halfiLNS0_11ScoringFuncE0ELi256ELb1ELi8EEEvPT_PfPT1_PKT0_llllllbd)
        .other          _ZN4vllm3moe44grouped_topk_fused_small_expert_count_kernelIf6__halfiLNS0_11ScoringFuncE0ELi256ELb1ELi8EEEvPT_PfPT1_PKT0_llllllbd,@"STO_CUDA_ENTRY STV_DEFAULT"
_ZN4vllm3moe44grouped_topk_fused_small_expert_count_kernelIf6__halfiLNS0_11ScoringFuncE0ELi256ELb1ELi8EEEvPT_PfPT1_PKT0_llllllbd:
.text._ZN4vllm3moe44grouped_topk_fused_small_expert_count_kernelIf6__halfiLNS0_11ScoringFuncE0ELi256ELb1ELi8EEEvPT_PfPT1_PKT0_llllllbd:
        /* <DEDUP_REMOVED lines=133> */
.L_x_1983:
[----:B------:R-:W-:Y:S05]  /*0850*/  BSYNC B0 ;  /* 0x0000000000007941 */ /* 0x000fea0003800000 */
.L_x_1982:
        /* <DEDUP_REMOVED lines=257> */
.L_x_1987:
        /* <DEDUP_REMOVED lines=89> */
.L_x_1986:
        /* <DEDUP_REMOVED lines=38> */
.L_x_1985:
        /* <DEDUP_REMOVED lines=58> */
[----:B------:R-:W-:Y:S05]  /*2400*/  CALL.REL.NOINC `($__internal_39_$__cuda_sm20_div_rn_f64_full) ;  /* 0x0000000000687944 */ /* 0x000fea0003c00000 */
.L_x_1990:
[----:B------:R-:W-:Y:S05]  /*2410*/  BSYNC B0 ;  /* 0x0000000000007941 */ /* 0x000fea0003800000 */
.L_x_1989:
[----:B------:R-:W-:Y:S01]  /*2420*/  UMOV UR4, 0xf0000000 ;  /* 0xf000000000047882 */ /* 0x000fe20000000000 */
[----:B------:R-:W-:Y:S01]  /*2430*/  UMOV UR5, 0x380fffff ;  /* 0x380fffff00057882 */ /* 0x000fe20000000000 */
[----:B------:R-:W0:Y:S01]  /*2440*/  F2F.F32.F64 R8, R2 ;  /* 0x0000000200087310 */ /* 0x000e220000301000 */
[----:B------:R-:W-:-:S14]  /*2450*/  DSETP.GEU.AND P1, PT, |R2|, UR4, PT ;  /* 0x0000000402007e2a */ /* 0x000fdc000bf2e200 */
[----:B0-----:R-:W-:-:S07]  /*2460*/  @!P1 FMUL R8, R8, 1.175494350822287508e-38 ;  /* 0x0080000008089820 */ /* 0x001fce0000400000 */
.L_x_1988:
        /* <DEDUP_REMOVED lines=17> */
.L_x_1991:
[----:B------:R-:W-:Y:S05]  /*2580*/  BSYNC B0 ;  /* 0x0000000000007941 */ /* 0x000fea0003800000 */
.L_x_1984:
[----:B------:R-:W-:Y:S01]  /*2590*/  PREEXIT ;  /* 0x000000000000782d */ /* 0x000fe20000000000 */
[----:B------:R-:W-:Y:S05]  /*25a0*/  EXIT ;  /* 0x000000000000794d */ /* 0x000fea0003800000 */
        .weak           $__internal_39_$__cuda_sm20_div_rn_f64_full
        .type           $__internal_39_$__cuda_sm20_div_rn_f64_full,@function
        .size           $__internal_39_$__cuda_sm20_div_rn_f64_full,(.L_x_4885 - $__internal_39_$__cuda_sm20_div_rn_f64_full)
$__internal_39_$__cuda_sm20_div_rn_f64_full:
        /* <DEDUP_REMOVED lines=67> */
.L_x_1993:
        /* <DEDUP_REMOVED lines=16> */
.L_x_1996:
[----:B------:R-:W-:Y:S01]  /*2ae0*/  LOP3.LUT R15, R7, 0x80000, RZ, 0xfc, !PT ;  /* 0x00080000070f7812 */ /* 0x000fe200078efcff */
[----:B------:R-:W-:Y:S01]  /*2af0*/  IMAD.MOV.U32 R14, RZ, RZ, R6 ;  /* 0x000000ffff0e7224 */ /* 0x000fe200078e0006 */
[----:B------:R-:W-:Y:S06]  /*2b00*/  BRA `(.L_x_1994) ;  /* 0x0000000000087947 */ /* 0x000fec0003800000 */
.L_x_1995:
[----:B------:R-:W-:Y:S01]  /*2b10*/  LOP3.LUT R15, R9, 0x80000, RZ, 0xfc, !PT ;  /* 0x00080000090f7812 */ /* 0x000fe200078efcff */
[----:B------:R-:W-:-:S07]  /*2b20*/  IMAD.MOV.U32 R14, RZ, RZ, R8 ;  /* 0x000000ffff0e7224 */ /* 0x000fce00078e0008 */
.L_x_1994:
[----:B------:R-:W-:Y:S05]  /*2b30*/  BSYNC B1 ;  /* 0x0000000000017941 */ /* 0x000fea0003800000 */
.L_x_1992:
[----:B------:R-:W-:Y:S02]  /*2b40*/  IMAD.MOV.U32 R13, RZ, RZ, 0x0 ;  /* 0x00000000ff0d7424 */ /* 0x000fe400078e00ff */
[----:B------:R-:W-:Y:S02]  /*2b50*/  IMAD.MOV.U32 R2, RZ, RZ, R14 ;  /* 0x000000ffff027224 */ /* 0x000fe400078e000e */
[----:B------:R-:W-:Y:S01]  /*2b60*/  IMAD.MOV.U32 R3, RZ, RZ, R15 ;  /* 0x000000ffff037224 */ /* 0x000fe200078e000f */
[----:B------:R-:W-:Y:S06]  /*2b70*/  RET.REL.NODEC R12 `(_ZN4vllm3moe44grouped_topk_fused_small_expert_count_kernelIf6__halfiLNS0_11ScoringFuncE0ELi256ELb1ELi8EEEvPT_PfPT1_PKT0_llllllbd) ;  /* 0xffffffd40c207950 */ /* 0x000fec0003c3ffff */
.L_x_1997:
        /* <DEDUP_REMOVED lines=16> */
.L_x_4885:


//--------------------- .text._ZN4vllm3moe25grouped_topk_fused_kernelIffiLNS0_11ScoringFuncE0EEEvPT_PfPT1_PKT0_lllllbd --------------------------
	.section	.text._ZN4vllm3moe25grouped_topk_fused_kernelIffiLNS0_11ScoringFuncE0EEEvPT_PfPT1_PKT0_lllllbd,"ax",@progbits
	.align	128
        .global         _ZN4vllm3moe25grouped_topk_fused_kernelIffiLNS0_11ScoringFuncE0EEEvPT_PfPT1_PKT0_lllllbd
        .type           _ZN4vllm3moe25grouped_topk_fused_kernelIffiLNS0_11ScoringFuncE0EEEvPT_PfPT1_PKT0_lllllbd,@function
        .size           _ZN4vllm3moe25grouped_topk_fused_kernelIffiLNS0_11ScoringFuncE0EEEvPT_PfPT1_PKT0_lllllbd,(.L_x_4984 - _ZN4vllm3moe25grouped_topk_fused_kernelIffiLNS0_11ScoringFuncE0EEEvPT_PfPT1_PKT0_lllllbd)
        .other          _ZN4vllm3moe25grouped_topk_fused_kernelIffiLNS0_11ScoringFuncE0EEEvPT_PfPT1_PKT0_lllllbd,@"STO_CUDA_ENTRY STV_DEFAULT"
_ZN4vllm3moe25grouped_topk_fused_kernelIffiLNS0_11ScoringFuncE0EEEvPT_PfPT1_PKT0_lllllbd:
.text._ZN4vllm3moe25grouped_topk_fused_kernelIffiLNS0_11ScoringFuncE0EEEvPT_PfPT1_PKT0_lllllbd:
        /* <DEDUP_REMOVED lines=47> */
[----:B--2---:R-:W-:Y:S01]  /*02f0*/  IMAD.MOV R4, RZ, RZ, -R3 ;  /* 0x000000ffff047224 */ /* 0x004fe200078e0a03 */
[----:B------:R-:W-:Y:S02]  /*0300*/  ULOP3.LUT UR7, UR5, 0xfffffff0, URZ, 0xc0, !UPT ;  /* 0xfffffff005077892 */ /* 0x000fe4000f8ec03f */
[----:B------:R-:W-:Y:S01]  /*0310*/  UIADD3.X UR5, URZ, UR6, URZ, UP0, !UPT ;  /* 0x000000063f057290 */ /* 0x000fe200087fe43f */
[----:B------:R-:W-:Y:S01]  /*0320*/  IMAD R9, R4, R7, RZ ;  /* 0x0000000704097224 */ /* 0x000fe200078e02ff */
[----:B0-----:R-:W-:Y:S01]  /*0330*/  IABS R4, R13 ;  /* 0x0000000d00047213 */ /* 0x001fe20000000000 */
[----:B------:R-:W-:Y:S01]  /*0340*/  ULDC.64 UR8, c[0x0][0x208] ;  /* 0x0000820000087ab9 */ /* 0x000fe20000000a00 */
[----:B------:R-:W-:-:S02]  /*0350*/  IMAD.U32 R10, RZ, RZ, UR7 ;  /* 0x00000007ff0a7e24 */ /* 0x000fc4000f8e00ff */
[----:B------:R-:W-:-:S04]  /*0360*/  IMAD.HI.U32 R3, R3, R9, R2 ;  /* 0x0000000903037227 */ /* 0x000fc800078e0002 */
[----:B------:R-:W-:Y:S02]  /*0370*/  IMAD.U32 R11, RZ, RZ, UR5 ;  /* 0x00000005ff0b7e24 */ /* 0x000fe4000f8e00ff */
[----:B------:R-:W-:-:S04]  /*0380*/  IMAD.HI.U32 R0, R3, R4, RZ ;  /* 0x0000000403007227 */ /* 0x000fc800078e00ff */
[----:B------:R-:W-:-:S04]  /*0390*/  IMAD.MOV R3, RZ, RZ, -R0 ;  /* 0x000000ffff037224 */ /* 0x000fc800078e0a00 */
[----:B------:R-:W-:Y:S02]  /*03a0*/  IMAD R2, R7, R3, R4 ;  /* 0x0000000307027224 */ /* 0x000fe400078e0204 */
[----:B------:R-:W-:-:S03]  /*03b0*/  IMAD R3, R13, UR12, RZ ;  /* 0x0000000c0d037c24 */ /* 0x000fc6000f8e02ff */
[----:B------:R-:W-:-:S13]  /*03c0*/  ISETP.GT.U32.AND P1, PT, R7, R2, PT ;  /* 0x000000020700720c */ /* 0x000fda0003f24070 */
[----:B------:R-:W-:Y:S02]  /*03d0*/  @!P1 IMAD.IADD R2, R2, 0x1, -R7 ;  /* 0x0000000102029824 */ /* 0x000fe400078e0a07 */
[----:B------:R-:W-:Y:S01]  /*03e0*/  @!P1 VIADD R0, R0, 0x1 ;  /* 0x0000000100009836 */ /* 0x000fe20000000000 */
[----:B------:R-:W-:Y:S02]  /*03f0*/  ISETP.NE.AND P1, PT, R12, RZ, PT ;  /* 0x000000ff0c00720c */ /* 0x000fe40003f25270 */
[----:B------:R-:W-:Y:S02]  /*0400*/  ISETP.GE.U32.AND P0, PT, R2, R7, PT ;  /* 0x000000070200720c */ /* 0x000fe40003f06070 */
        /* <DEDUP_REMOVED lines=8> */
[--C-:B------:R-:W-:Y:S01]  /*0490*/  SHF.R.S32.HI R7, RZ, 0x1f, R6.reuse ;  /* 0x0000001fff077819 */ /* 0x100fe20000011406 */
[----:B0-----:R-:W-:Y:S01]  /*04a0*/  IMAD R3, R2, UR11, R3 ;  /* 0x0000000b02037c24 */ /* 0x001fe2000f8e0203 */
[----:B------:R-:W-:Y:S01]  /*04b0*/  LOP3.LUT R2, R5, 0x1f, RZ, 0xc0, !PT ;  /* 0x0000001f05027812 */ /* 0x000fe200078ec0ff */
[----:B------:R-:W-:-:S04]  /*04c0*/  IMAD.WIDE.U32 R8, R13, UR11, R6 ;  /* 0x0000000b0d087c25 */ /* 0x000fc8000f8e0006 */
[----:B------:R-:W-:Y:S02]  /*04d0*/  IMAD.MOV.U32 R4, RZ, RZ, R2 ;  /* 0x000000ffff047224 */ /* 0x000fe400078e0002 */
[----:B------:R-:W-:Y:S01]  /*04e0*/  IMAD.IADD R18, R9, 0x1, R3 ;  /* 0x0000000109127824 */ /* 0x000fe200078e0203 */
[----:B------:R-:W-:Y:S06]  /*04f0*/  @P0 BRA `(.L_x_1999) ;  /* 0x0000000000f00947 */ /* 0x000fec0003800000 */
[----:B------:R-:W-:-:S13]  /*0500*/  ISETP.GE.AND P0, PT, R4, R0, PT ;  /* 0x000000000400720c */ /* 0x000fda0003f06270 */
        /* <DEDUP_REMOVED lines=10> */
.L_x_2003:
[----:B------:R-:W-:Y:S02]  /*05b0*/  VIADD R14, R14, 0xffffffff ;  /* 0xffffffff0e0e7836 */ /* 0x000fe40000000000 */
[----:B------:R-:W-:Y:S02]  /*05c0*/  IMAD.MOV.U32 R17, RZ, RZ, R15 ;  /* 0x000000ffff117224 */ /* 0x000fe400078e000f */
[----:B------:R-:W-:Y:S01]  /*05d0*/  VIADD R15, R15, 0x20 ;  /* 0x000000200f0f7836 */ /* 0x000fe20000000000 */
[----:B------:R-:W-:-:S13]  /*05e0*/  ISETP.NE.AND P0, PT, R14, RZ, PT ;  /* 0x000000ff0e00720c */ /* 0x000fda0003f05270 */
[----:B------:R-:W-:Y:S05]  /*05f0*/  @P0 BRA `(.L_x_2003) ;  /* 0xfffffffc00ec0947 */ /* 0x000fea000383ffff */
[----:B------:R-:W-:Y:S05]  /*0600*/  BSYNC B2 ;  /* 0x0000000000027941 */ /* 0x000fea0003800000 */
.L_x_2002:
[----:B------:R-:W-:Y:S05]  /*0610*/  BSYNC B1 ;  /* 0x0000000000017941 */ /* 0x000fea0003800000 */
.L_x_2001:
        /* <DEDUP_REMOVED lines=11> */
.L_x_2009:
[----:B------:R-:W-:Y:S02]  /*06d0*/  IMAD.MOV.U32 R16, RZ, RZ, R15 ;  /* 0x000000ffff107224 */ /* 0x000fe400078e000f */
[----:B------:R-:W-:-:S05]  /*06e0*/  VIADD R15, R15, 0x200 ;  /* 0x000002000f0f7836 */ /* 0x000fca0000000000 */
[----:B------:R-:W-:-:S13]  /*06f0*/  ISETP.GE.AND P1, PT, R15, R14, PT ;  /* 0x0000000e0f00720c */ /* 0x000fda0003f26270 */
[----:B------:R-:W-:Y:S05]  /*0700*/  @!P1 BRA `(.L_x_2009) ;  /* 0xfffffffc00f09947 */ /* 0x000fea000383ffff */
[----:B------:R-:W-:Y:S05]  /*0710*/  BSYNC B3 ;  /* 0x0000000000037941 */ /* 0x000fea0003800000 */
.L_x_2008:
[----:B------:R-:W-:-:S07]  /*0720*/  VIADD R17, R16, 0x180 ;  /* 0x0000018010117836 */ /* 0x000fce0000000000 */
.L_x_2007:
[----:B------:R-:W-:Y:S05]  /*0730*/  BSYNC B2 ;  /* 0x0000000000027941 */ /* 0x000fea0003800000 */
.L_x_2006:
[----:B------:R-:W-:-:S05]  /*0740*/  IMAD.IADD R14, R0, 0x1, -R15 ;  /* 0x00000001000e7824 */ /* 0x000fca00078e0a0f */
[----:B------:R-:W-:-:S13]  /*0750*/  ISETP.GT.AND P1, PT, R14, 0x80, PT ;  /* 0x000000800e00780c */ /* 0x000fda0003f24270 */
[C---:B------:R-:W-:Y:S01]  /*0760*/  @P1 VIADD R17, R15.reuse, 0x80 ;  /* 0x000000800f111836 */ /* 0x040fe20000000000 */
[----:B------:R-:W-:Y:S01]  /*0770*/  @P1 PLOP3.LUT P0, PT, PT, PT, PT, 0x8, 0x0 ;  /* 0x000000000000181c */ /* 0x000fe20003f0e170 */
[----:B------:R-:W-:-:S05]  /*0780*/  @P1 VIADD R15, R15, 0x100 ;  /* 0x000001000f0f1836 */ /* 0x000fca0000000000 */
[----:B------:R-:W-:-:S13]  /*0790*/  ISETP.LT.OR P0, PT, R15, R0, P0 ;  /* 0x000000000f00720c */ /* 0x000fda0000701670 */
[----:B------:R-:W-:-:S04]  /*07a0*/  @P0 IMAD.MOV.U32 R17, RZ, RZ, R15 ;  /* 0x000000ffff110224 */ /* 0x000fc800078e000f */
[----:B------:R-:W-:-:S07]  /*07b0*/  VIADD R17, R17, 0x60 ;  /* 0x0000006011117836 */ /* 0x000fce0000000000 */
.L_x_2005:
[----:B------:R-:W-:Y:S05]  /*07c0*/  BSYNC B1 ;  /* 0x0000000000017941 */ /* 0x000fea0003800000 */
.L_x_2004:
[----:B------:R-:W-:Y:S01]  /*07d0*/  IADD3 R15, P0, R17, R8, RZ ;  /* 0x00000008110f7210 */ /* 0x000fe20007f1e0ff */
[----:B------:R-:W-:Y:S01]  /*07e0*/  ULDC.64 UR6, c[0x0][0x210] ;  /* 0x0000840000067ab9 */ /* 0x000fe20000000a00 */
[----:B------:R-:W-:Y:S01]  /*07f0*/  SHF.R.S32.HI R9, RZ, 0x1f, R17 ;  /* 0x0000001fff097819 */ /* 0x000fe20000011411 */
[----:B------:R-:W-:Y:S01]  /*0800*/  ULDC.64 UR14, c[0x0][0x228] ;  /* 0x00008a00000e7ab9 */ /* 0x000fe20000000a00 */
[----:B------:R-:W-:-:S03]  /*0810*/  IADD3 R17, P1, R6, R17, RZ ;  /* 0x0000001106117210 */ /* 0x000fc60007f3e0ff */
[----:B------:R-:W-:Y:S01]  /*0820*/  IMAD.X R18, R9, 0x1, R18, P0 ;  /* 0x0000000109127824 */ /* 0x000fe200000e0612 */
[----:B------:R-:W-:Y:S01]  /*0830*/  LEA R8, P0, R15, UR6, 0x2 ;  /* 0x000000060f087c11 */ /* 0x000fe2000f8010ff */
[----:B------:R-:W-:Y:S01]  /*0840*/  IMAD.X R14, R7, 0x1, R9, P1 ;  /* 0x00000001070e7824 */ /* 0x000fe200008e0609 */
[----:B------:R-:W-:Y:S02]  /*0850*/  LEA R6, P1, R17, UR14, 0x2 ;  /* 0x0000000e11067c11 */ /* 0x000fe4000f8210ff */
[----:B------:R-:W-:Y:S02]  /*0860*/  LEA.HI.X R9, R15, UR7, R18, 0x2, P0 ;  /* 0x000000070f097c11 */ /* 0x000fe400080f1412 */
[----:B------:R-:W-:-:S04]  /*0870*/  LEA.HI.X R7, R17, UR15, R14, 0x2, P1 ;  /* 0x0000000f11077c11 */ /* 0x000fc800088f140e */
[----:B------:R-:W2:Y:S04]  /*0880*/  LDG.E R9, desc[UR8][R8.64] ;  /* 0x0000000808097981 */ /* 0x000ea8000c1e1900 */
[----:B------:R-:W2:Y:S02]  /*0890*/  LDG.E R6, desc[UR8][R6.64] ;  /* 0x0000000806067981 */ /* 0x000ea4000c1e1900 */
[----:B--2---:R-:W-:Y:S01]  /*08a0*/  FADD.FTZ R20, R6, R9 ;  /* 0x0000000906147221 */ /* 0x004fe20000010000 */
[----:B------:R-:W-:Y:S06]  /*08b0*/  BRA `(.L_x_2000) ;  /* 0x00000014003c7947 */ /* 0x000fec0003800000 */
.L_x_1999:
        /* <DEDUP_REMOVED lines=8> */
[----:B------:R-:W-:Y:S02]  /*0940*/  IMAD.MOV.U32 R21, RZ, RZ, -0x800000 ;  /* 0xff800000ff157424 */ /* 0x000fe400078e00ff */
[----:B------:R-:W-:Y:S02]  /*0950*/  IMAD.MOV.U32 R25, RZ, RZ, R4 ;  /* 0x000000ffff197224 */ /* 0x000fe400078e0004 */
[----:B------:R-:W-:Y:S02]  /*0960*/  IMAD.IADD R27, R0, 0x1, R15 ;  /* 0x00000001001b7824 */ /* 0x000fe400078e020f */
[----:B------:R-:W-:-:S03]  /*0970*/  IMAD.MOV.U32 R20, RZ, RZ, -0x800000 ;  /* 0xff800000ff147424 */ /* 0x000fc600078e00ff */
[----:B------:R-:W-:-:S04]  /*0980*/  LEA.HI R14, R27, 0x1, RZ, 0x1b ;  /* 0x000000011b0e7811 */ /* 0x000fc800078fd8ff */
[----:B------:R-:W-:-:S13]  /*0990*/  LOP3.LUT P0, R14, R14, 0x3, RZ, 0xc0, !PT ;  /* 0x000000030e0e7812 */ /* 0x000fda000780c0ff */
[----:B------:R-:W-:Y:S05]  /*09a0*/  @!P0 BRA `(.L_x_2011) ;  /* 0x0000000000748947 */ /* 0x000fea0003800000 */
[----:B------:R-:W-:Y:S01]  /*09b0*/  BSSY B2, `(.L_x_2012) ;  /* 0x000001b000027945 */ /* 0x000fe20003800000 */
[----:B------:R-:W-:Y:S02]  /*09c0*/  IMAD.MOV.U32 R20, RZ, RZ, R14 ;  /* 0x000000ffff147224 */ /* 0x000fe400078e000e */
[----:B------:R-:W-:Y:S02]  /*09d0*/  IMAD.MOV.U32 R21, RZ, RZ, -0x800000 ;  /* 0xff800000ff157424 */ /* 0x000fe400078e00ff */
[----:B------:R-:W-:Y:S02]  /*09e0*/  IMAD.MOV.U32 R25, RZ, RZ, R4 ;  /* 0x000000ffff197224 */ /* 0x000fe400078e0004 */
[----:B------:R-:W-:-:S07]  /*09f0*/  IMAD.MOV.U32 R22, RZ, RZ, -0x800000 ;  /* 0xff800000ff167424 */ /* 0x000fce00078e00ff */
.L_x_2013:
        /* <DEDUP_REMOVED lines=10> */
[----:B------:R-:W2:Y:S01]  /*0aa0*/  LDG.E R14, desc[UR8][R14.64] ;  /* 0x000000080e0e7981 */ /* 0x000ea2000c1e1900 */
[----:B------:R-:W-:Y:S02]  /*0ab0*/  IMAD.MOV.U32 R23, RZ, RZ, R22 ;  /* 0x000000ffff177224 */ /* 0x000fe400078e0016 */
[----:B------:R-:W-:Y:S02]  /*0ac0*/  VIADD R20, R20, 0xffffffff ;  /* 0xffffffff14147836 */ /* 0x000fe40000000000 */
[----:B------:R-:W-:-:S03]  /*0ad0*/  VIADD R25, R25, 0x20 ;  /* 0x0000002019197836 */ /* 0x000fc60000000000 */
[----:B------:R-:W-:Y:S01]  /*0ae0*/  ISETP.NE.AND P2, PT, R20, RZ, PT ;  /* 0x000000ff1400720c */ /* 0x000fe20003f45270 */
[----:B--2---:R-:W-:-:S05]  /*0af0*/  FADD.FTZ R24, R14, R17 ;  /* 0x000000110e187221 */ /* 0x004fca0000010000 */
[C---:B------:R-:W-:Y:S02]  /*0b00*/  FSETP.GT.FTZ.AND P0, PT, R24.reuse, R23, PT ;  /* 0x000000171800720b */ /* 0x040fe40003f14000 */
[C---:B------:R-:W-:Y:S02]  /*0b10*/  FSETP.GT.FTZ.AND P1, PT, R24.reuse, R21, PT ;  /* 0x000000151800720b */ /* 0x040fe40003f34000 */
[----:B------:R-:W-:-:S09]  /*0b20*/  FSEL R22, R24, R23, P0 ;  /* 0x0000001718167208 */ /* 0x000fd20000000000 */
[----:B------:R-:W-:-:S05]  /*0b30*/  @!P0 FSEL R23, R24, R21, P1 ;  /* 0x0000001518178208 */ /* 0x000fca0000800000 */
[----:B------:R-:W-:Y:S01]  /*0b40*/  IMAD.MOV.U32 R21, RZ, RZ, R23 ;  /* 0x000000ffff157224 */ /* 0x000fe200078e0017 */
[----:B------:R-:W-:Y:S06]  /*0b50*/  @P2 BRA `(.L_x_2013) ;  /* 0xfffffffc00a82947 */ /* 0x000fec000383ffff */
[----:B------:R-:W-:Y:S05]  /*0b60*/  BSYNC B2 ;  /* 0x0000000000027941 */ /* 0x000fea0003800000 */
.L_x_2012:
[----:B------:R-:W-:-:S07]  /*0b70*/  IMAD.MOV.U32 R20, RZ, RZ, R22 ;  /* 0x000000ffff147224 */ /* 0x000fce00078e0016 */
.L_x_2011:
[----:B------:R-:W-:Y:S05]  /*0b80*/  BSYNC B1 ;  /* 0x0000000000017941 */ /* 0x000fea0003800000 */
.L_x_2010:
[----:B------:R-:W-:-:S13]  /*0b90*/  ISETP.GE.U32.AND P0, PT, R27, 0x60, PT ;  /* 0x000000601b00780c */ /* 0x000fda0003f06070 */
[----:B------:R-:W-:Y:S05]  /*0ba0*/  @!P0 BRA `(.L_x_2000) ;  /* 0x0000001000808947 */ /* 0x000fea0003800000 */
[----:B------:R-:W-:Y:S01]  /*0bb0*/  IMAD.IADD R14, R0, 0x1, -R25 ;  /* 0x00000001000e7824 */ /* 0x000fe200078e0a19 */
[----:B------:R-:W-:Y:S01]  /*0bc0*/  BSSY B1, `(.L_x_2014) ;  /* 0x00000a1000017945 */ /* 0x000fe20003800000 */
[----:B------:R-:W-:-:S03]  /*0bd0*/  PLOP3.LUT P0, PT, PT, PT, PT, 0x80, 0x0 ;  /* 0x000000000000781c */ /* 0x000fc60003f0f070 */
[----:B------:R-:W-:-:S13]  /*0be0*/  ISETP.GT.AND P1, PT, R14, 0x180, PT ;  /* 0x000001800e00780c */ /* 0x000fda0003f24270 */
[----:B------:R-:W-:Y:S05]  /*0bf0*/  @!P1 BRA `(.L_x_2015) ;  /* 0x0000000800749947 */ /* 0x000fea0003800000 */
[----:B------:R-:W-:Y:S01]  /*0c00*/  PLOP3.LUT P0, PT, PT, PT, PT, 0x8, 0x0 ;  /* 0x000000000000781c */ /* 0x000fe20003f0e170 */
[----:B------:R-:W-:-:S12]  /*0c10*/  VIADD R24, R0, 0xfffffe80 ;  /* 0xfffffe8000187836 */ /* 0x000fd80000000000 */
.L_x_2016:
        /* <DEDUP_REMOVED lines=10> */
[----:B------:R-:W2:Y:S04]  /*0cc0*/  LDG.E R34, desc[UR8][R26.64] ;  /* 0x000000081a227981 */ /* 0x000ea8000c1e1900 */
[----:B------:R-:W3:Y:S04]  /*0cd0*/  LDG.E R33, desc[UR8][R26.64+0x80] ;  /* 0x000080081a217981 */ /* 0x000ee8000c1e1900 */
[----:B------:R-:W3:Y:S04]  /*0ce0*/  LDG.E R32, desc[UR8][R22.64+0x80] ;  /* 0x0000800816207981 */ /* 0x000ee8000c1e1900 */
[----:B------:R-:W4:Y:S04]  /*0cf0*/  LDG.E R29, desc[UR8][R26.64+0x100] ;  /* 0x000100081a1d7981 */ /* 0x000f28000c1e1900 */
[----:B------:R-:W4:Y:S04]  /*0d00*/  LDG.E R30, desc[UR8][R22.64+0x100] ;  /* 0x00010008161e7981 */ /* 0x000f28000c1e1900 */
[----:B------:R-:W5:Y:S04]  /*0d10*/  LDG.E R28, desc[UR8][R26.64+0x180] ;  /* 0x000180081a1c7981 */ /* 0x000f68000c1e1900 */
[----:B------:R0:W5:Y:S01]  /*0d20*/  LDG.E R31, desc[UR8][R22.64+0x180] ;  /* 0x00018008161f7981 */ /* 0x000162000c1e1900 */
[----:B------:R-:W-:-:S05]  /*0d30*/  VIADD R15, R25, 0x80 ;  /* 0x00000080190f7836 */ /* 0x000fca0000000000 */
[----:B------:R-:W-:Y:S02]  /*0d40*/  SHF.R.S32.HI R17, RZ, 0x1f, R15 ;  /* 0x0000001fff117819 */ /* 0x000fe4000001140f */
[----:B------:R-:W-:Y:S02]  /*0d50*/  IADD3 R37, P1, R15, R8, RZ ;  /* 0x000000080f257210 */ /* 0x000fe40007f3e0ff */
[----:B------:R-:W-:-:S03]  /*0d60*/  IADD3 R36, P2, R6, R15, RZ ;  /* 0x0000000f06247210 */ /* 0x000fc60007f5e0ff */
[----:B------:R-:W-:Y:S01]  /*0d70*/  IMAD.X R38, R17, 0x1, R18, P1 ;  /* 0x0000000111267824 */ /* 0x000fe200008e0612 */
[----:B------:R-:W-:Y:S01]  /*0d80*/  LEA R14, P1, R37, UR16, 0x2 ;  /* 0x00000010250e7c11 */ /* 0x000fe2000f8210ff */
[----:B------:R-:W-:Y:S01]  /*0d90*/  IMAD.X R17, R7, 0x1, R17, P2 ;  /* 0x0000000107117824 */ /* 0x000fe200010e0611 */
[C---:B------:R-:W-:Y:S02]  /*0da0*/  LEA R16, P2, R36.reuse, UR18, 0x2 ;  /* 0x0000001224107c11 */ /* 0x040fe4000f8410ff */
[----:B------:R-:W-:Y:S02]  /*0db0*/  LEA.HI.X R15, R37, UR17, R38, 0x2, P1 ;  /* 0x00000011250f7c11 */ /* 0x000fe400088f1426 */
[----:B------:R-:W-:-:S03]  /*0dc0*/  LEA.HI.X R17, R36, UR19, R17, 0x2, P2 ;  /* 0x0000001324117c11 */ /* 0x000fc600090f1411 */
[----:B------:R-:W5:Y:S04]  /*0dd0*/  LDG.E R27, desc[UR8][R14.64] ;  /* 0x000000080e1b7981 */ /* 0x000f68000c1e1900 */
[----:B------:R-:W5:Y:S01]  /*0de0*/  LDG.E R26, desc[UR8][R16.64] ;  /* 0x00000008101a7981 */ /* 0x000f62000c1e1900 */
[----:B0-----:R-:W-:Y:S02]  /*0df0*/  IMAD.MOV.U32 R22, RZ, RZ, R20 ;  /* 0x000000ffff167224 */ /* 0x001fe400078e0014 */
[----:B------:R-:W-:Y:S02]  /*0e00*/  VIADD R23, R25, 0x100 ;  /* 0x0000010019177836 */ /* 0x000fe40000000000 */
[----:B--2---:R-:W-:Y:S02]  /*0e10*/  FADD.FTZ R34, R34, R35 ;  /* 0x0000002322227221 */ /* 0x004fe40000010000 */
[----:B------:R-:W2:Y:S03]  /*0e20*/  LDG.E R35, desc[UR8][R14.64+0x100] ;  /* 0x000100080e237981 */ /* 0x000ea6000c1e1900 */
[----:B------:R-:W-:Y:S01]  /*0e30*/  FSETP.GT.FTZ.AND P1, PT, R34, R22, PT ;  /* 0x000000162200720b */ /* 0x000fe20003f34000 */
[----:B---3--:R-:W-:-:S03]  /*0e40*/  FADD.FTZ R33, R33, R32 ;  /* 0x0000002021217221 */ /* 0x008fc60000010000 */
[C---:B------:R-:W-:Y:S01]  /*0e50*/  FSEL R20, R34.reuse, R22, P1 ;  /* 0x0000001622147208 */ /* 0x040fe20000800000 */
[----:B------:R-:W3:Y:S01]  /*0e60*/  LDG.E R32, desc[UR8][R14.64+0x80] ;  /* 0x000080080e207981 */ /* 0x000ee2000c1e1900 */
[----:B------:R-:W-:Y:S02]  /*0e70*/  FSETP.GT.FTZ.AND P2, PT, R34, R21, PT ;  /* 0x000000152200720b */ /* 0x000fe40003f54000 */
[----:B------:R-:W-:Y:S01]  /*0e80*/  FSETP.GT.FTZ.AND P3, PT, R33, R20, PT ;  /* 0x000000142100720b */ /* 0x000fe20003f74000 */
[----:B----4-:R-:W-:-:S04]  /*0e90*/  FADD.FTZ R29, R29, R30 ;  /* 0x0000001e1d1d7221 */ /* 0x010fc80000010000 */
[----:B------:R-:W-:Y:S02]  /*0ea0*/  @!P1 FSEL R22, R34, R21, P2 ;  /* 0x0000001522169208 */ /* 0x000fe40001000000 */
[C---:B------:R-:W-:Y:S01]  /*0eb0*/  FSEL R21, R33.reuse, R20, P3 ;  /* 0x0000001421157208 */ /* 0x040fe20001800000 */
[----:B------:R-:W2:Y:S01]  /*0ec0*/  LDG.E R34, desc[UR8][R16.64+0x100] ;  /* 0x0001000810227981 */ /* 0x000ea2000c1e1900 */
[-C--:B------:R-:W-:Y:S02]  /*0ed0*/  FSETP.GT.FTZ.AND P1, PT, R33, R22.reuse, PT ;  /* 0x000000162100720b */ /* 0x080fe40003f34000 */
[-C--:B------:R-:W-:Y:S01]  /*0ee0*/  FSETP.GT.FTZ.AND P2, PT, R29, R21.reuse, PT ;  /* 0x000000151d00720b */ /* 0x080fe20003f54000 */
[----:B-----5:R-:W-:Y:S01]  /*0ef0*/  FADD.FTZ R31, R28, R31 ;  /* 0x0000001f1c1f7221 */ /* 0x020fe20000010000 */
[----:B------:R-:W-:Y:S01]  /*0f00*/  @!P3 FSEL R20, R33, R22, P1 ;  /* 0x000000162114b208 */ /* 0x000fe20000800000 */
[----:B------:R-:W4:Y:S01]  /*0f10*/  LDG.E R15, desc[UR8][R14.64+0x180] ;  /* 0x000180080e0f7981 */ /* 0x000f22000c1e1900 */
[----:B------:R-:W-:-:S03]  /*0f20*/  FSEL R28, R29, R21, P2 ;  /* 0x000000151d1c7208 */ /* 0x000fc60001000000 */
[----:B------:R-:W3:Y:S01]  /*0f30*/  LDG.E R33, desc[UR8][R16.64+0x80] ;  /* 0x0000800810217981 */ /* 0x000ee2000c1e1900 */
[----:B------:R-:W-:Y:S02]  /*0f40*/  FSETP.GT.FTZ.AND P3, PT, R31, R28, PT ;  /* 0x0000001c1f00720b */ /* 0x000fe40003f74000 */
[----:B------:R-:W-:-:S04]  /*0f50*/  FSETP.GT.FTZ.AND P1, PT, R29, R20, PT ;  /* 0x000000141d00720b */ /* 0x000fc80003f34000 */
[----:B------:R-:W-:Y:S01]  /*0f60*/  @!P2 FSEL R21, R29, R20, P1 ;  /* 0x000000141d15a208 */ /* 0x000fe20000800000 */
[----:B------:R0:W4:Y:S03]  /*0f70*/  LDG.E R16, desc[UR8][R16.64+0x180] ;  /* 0x0001800810107981 */ /* 0x000126000c1e1900 */
[CC--:B------:R-:W-:Y:S02]  /*0f80*/  FSETP.GT.FTZ.AND P1, PT, R31.reuse, R21.reuse, PT ;  /* 0x000000151f00720b */ /* 0x0c0fe40003f34000 */
[C---:B------:R-:W-:Y:S02]  /*0f90*/  FSEL R29, R31.reuse, R28, P3 ;  /* 0x0000001c1f1d7208 */ /* 0x040fe40001800000 */
[----:B------:R-:W-:Y:S02]  /*0fa0*/  @!P3 FSEL R28, R31, R21, P1 ;  /* 0x000000151f1cb208 */ /* 0x000fe40000800000 */
[----:B------:R-:W-:-:S02]  /*0fb0*/  SHF.R.S32.HI R31, RZ, 0x1f, R23 ;  /* 0x0000001fff1f7819 */ /* 0x000fc40000011417 */
[----:B------:R-:W-:Y:S02]  /*0fc0*/  IADD3 R21, P1, R23, R8, RZ ;  /* 0x0000000817157210 */ /* 0x000fe40007f3e0ff */
[----:B------:R-:W-:-:S03]  /*0fd0*/  IADD3 R23, P2, R6, R23, RZ ;  /* 0x0000001706177210 */ /* 0x000fc60007f5e0ff */
[----:B------:R-:W-:Y:S01]  /*0fe0*/  IMAD.X R22, R31, 0x1, R18, P1 ;  /* 0x000000011f167824 */ /* 0x000fe200008e0612 */
[----:B------:R-:W-:Y:S01]  /*0ff0*/  LEA R20, P1, R21, UR16, 0x2 ;  /* 0x0000001015147c11 */ /* 0x000fe2000f8210ff */
[----:B------:R-:W-:-:S03]  /*1000*/  IMAD.X R30, R7, 0x1, R31, P2 ;  /* 0x00000001071e7824 */ /* 0x000fc600010e061f */
[----:B------:R-:W-:Y:S02]  /*1010*/  LEA.HI.X R21, R21, UR17, R22, 0x2, P1 ;  /* 0x0000001115157c11 */ /* 0x000fe400088f1416 */
[----:B------:R-:W-:-:S04]  /*1020*/  LEA R22, P1, R23, UR18, 0x2 ;  /* 0x0000001217167c11 */ /* 0x000fc8000f8210ff */
[----:B------:R-:W-:Y:S02]  /*1030*/  LEA.HI.X R23, R23, UR19, R30, 0x2, P1 ;  /* 0x0000001317177c11 */ /* 0x000fe400088f141e */
[----:B------:R-:W5:Y:S04]  /*1040*/  LDG.E R30, desc[UR8][R20.64] ;  /* 0x00000008141e7981 */ /* 0x000f68000c1e1900 */
[----:B------:R-:W5:Y:S01]  /*1050*/  LDG.E R31, desc[UR8][R22.64] ;  /* 0x00000008161f7981 */ /* 0x000f62000c1e1900 */
[----:B------:R-:W-:-:S03]  /*1060*/  FADD.FTZ R36, R26, R27 ;  /* 0x0000001b1a247221 */ /* 0x000fc60000010000 */
[----:B------:R-:W5:Y:S04]  /*1070*/  LDG.E R26, desc[UR8][R22.64+0x80] ;  /* 0x00008008161a7981 */ /* 0x000f68000c1e1900 */
[----:B------:R-:W5:Y:S01]  /*1080*/  LDG.E R27, desc[UR8][R20.64+0x80] ;  /* 0x00008008141b7981 */ /* 0x000f62000c1e1900 */
[CC--:B------:R-:W-:Y:S02]  /*1090*/  FSETP.GT.FTZ.AND P1, PT, R36.reuse, R29.reuse, PT ;  /* 0x0000001d2400720b */ /* 0x0c0fe40003f34000 */
[----:B------:R-:W-:Y:S01]  /*10a0*/  FSETP.GT.FTZ.AND P2, PT, R36, R28, PT ;  /* 0x0000001c2400720b */ /* 0x000fe20003f54000 */
[----:B0-----:R-:W-:Y:S02]  /*10b0*/  VIADD R17, R25, 0x180 ;  /* 0x0000018019117836 */ /* 0x001fe40000000000 */
[----:B--2---:R-:W-:Y:S01]  /*10c0*/  FADD.FTZ R34, R34, R35 ;  /* 0x0000002322227221 */ /* 0x004fe20000010000 */
[----:B---3--:R-:W-:Y:S01]  /*10d0*/  FADD.FTZ R32, R33, R32 ;  /* 0x0000002021207221 */ /* 0x008fe20000010000 */
[----:B------:R-:W-:-:S06]  /*10e0*/  FSEL R33, R36, R29, P1 ;  /* 0x0000001d24217208 */ /* 0x000fcc0000800000 */
[----:B------:R-:W-:Y:S02]  /*10f0*/  @!P1 FSEL R29, R36, R28, P2 ;  /* 0x0000001c241d9208 */ /* 0x000fe40001000000 */
[----:B------:R-:W-:-:S04]  /*1100*/  FSETP.GT.FTZ.AND P1, PT, R32, R33, PT ;  /* 0x000000212000720b */ /* 0x000fc80003f34000 */
[C---:B------:R-:W-:Y:S02]  /*1110*/  FSEL R28, R32.reuse, R33, P1 ;  /* 0x00000021201c7208 */ /* 0x040fe40000800000 */
[----:B------:R-:W-:Y:S02]  /*1120*/  FSETP.GT.FTZ.AND P2, PT, R32, R29, PT ;  /* 0x0000001d2000720b */ /* 0x000fe40003f54000 */
[----:B------:R-:W-:-:S05]  /*1130*/  FSETP.GT.FTZ.AND P3, PT, R34, R28, PT ;  /* 0x0000001c2200720b */ /* 0x000fca0003f74000 */
[----:B------:R-:W-:Y:S01]  /*1140*/  @!P1 FSEL R33, R32, R29, P2 ;  /* 0x0000001d20219208 */ /* 0x000fe20001000000 */
[----:B----4-:R-:W-:Y:S01]  /*1150*/  FADD.FTZ R36, R16, R15 ;  /* 0x0000000f10247221 */ /* 0x010fe20000010000 */
[C---:B------:R-:W-:Y:S01]  /*1160*/  FSEL R35, R34.reuse, R28, P3 ;  /* 0x0000001c22237208 */ /* 0x040fe20001800000 */
[----:B------:R-:W2:Y:S01]  /*1170*/  LDG.E R32, desc[UR8][R22.64+0x100] ;  /* 0x0001000816207981 */ /* 0x000ea2000c1e1900 */
[CC--:B------:R-:W-:Y:S02]  /*1180*/  FSETP.GT.FTZ.AND P1, PT, R34.reuse, R33.reuse, PT ;  /* 0x000000212200720b */ /* 0x0c0fe40003f34000 */
[----:B------:R-:W-:Y:S01]  /*1190*/  SHF.R.S32.HI R15, RZ, 0x1f, R17 ;  /* 0x0000001fff0f7819 */ /* 0x000fe20000011411 */
[----:B------:R0:W3:Y:S01]  /*11a0*/  LDG.E R29, desc[UR8][R22.64+0x180] ;  /* 0x00018008161d7981 */ /* 0x0000e2000c1e1900 */
[----:B------:R-:W-:Y:S02]  /*11b0*/  @!P3 FSEL R28, R34, R33, P1 ;  /* 0x00000021221cb208 */ /* 0x000fe40000800000 */
[----:B------:R-:W-:Y:S01]  /*11c0*/  IADD3 R37, P1, R17, R8, RZ ;  /* 0x0000000811257210 */ /* 0x000fe20007f3e0ff */
[----:B------:R-:W2:Y:S01]  /*11d0*/  LDG.E R33, desc[UR8][R20.64+0x100] ;  /* 0x0001000814217981 */ /* 0x000ea2000c1e1900 */
[----:B------:R-:W-:-:S03]  /*11e0*/  IADD3 R17, P2, R6, R17, RZ ;  /* 0x0000001106117210 */ /* 0x000fc60007f5e0ff */
[----:B------:R-:W-:Y:S01]  /*11f0*/  IMAD.X R38, R15, 0x1, R18, P1 ;  /* 0x000000010f267824 */ /* 0x000fe200008e0612 */
[CC--:B------:R-:W-:Y:S01]  /*1200*/  FSETP.GT.FTZ.AND P1, PT, R36.reuse, R35.reuse, PT ;  /* 0x000000232400720b */ /* 0x0c0fe20003f34000 */
[----:B0-----:R-:W-:Y:S01]  /*1210*/  IMAD.X R22, R7, 0x1, R15, P2 ;  /* 0x0000000107167824 */ /* 0x001fe200010e060f */
[----:B------:R0:W3:Y:S01]  /*1220*/  LDG.E R34, desc[UR8][R20.64+0x180] ;  /* 0x0001800814227981 */ /* 0x0000e2000c1e1900 */
[----:B------:R-:W-:Y:S02]  /*1230*/  LEA R16, P3, R17, UR18, 0x2 ;  /* 0x0000001211107c11 */ /* 0x000fe4000f8610ff */
[----:B------:R-:W-:Y:S01]  /*1240*/  LEA R14, P2, R37, UR16, 0x2 ;  /* 0x00000010250e7c11 */ /* 0x000fe2000f8410ff */
[----:B-----5:R-:W-:Y:S01]  /*1250*/  FADD.FTZ R30, R31, R30 ;  /* 0x0000001e1f1e7221 */ /* 0x020fe20000010000 */
[----:B------:R-:W-:Y:S02]  /*1260*/  LEA.HI.X R17, R17, UR19, R22, 0x2, P3 ;  /* 0x0000001311117c11 */ /* 0x000fe400098f1416 */
[----:B0-----:R-:W-:-:S03]  /*1270*/  FSEL R21, R36, R35, P1 ;  /* 0x0000002324157208 */ /* 0x001fc60000800000 */
[----:B------:R-:W4:Y:S01]  /*1280*/  LDG.E R23, desc[UR8][R16.64] ;  /* 0x0000000810177981 */ /* 0x000f22000c1e1900 */
[----:B------:R-:W-:Y:S02]  /*1290*/  LEA.HI.X R15, R37, UR17, R38, 0x2, P2 ;  /* 0x00000011250f7c11 */ /* 0x000fe400090f1426 */
[----:B------:R-:W-:Y:S02]  /*12a0*/  FSETP.GT.FTZ.AND P3, PT, R30, R21, PT ;  /* 0x000000151e00720b */ /* 0x000fe40003f74000 */
[CC--:B------:R-:W-:Y:S01]  /*12b0*/  FSETP.GT.FTZ.AND P2, PT, R36.reuse, R28.reuse, PT ;  /* 0x0000001c2400720b */ /* 0x0c0fe20003f54000 */
[----:B------:R-:W5:Y:S03]  /*12c0*/  LDG.E R31, desc[UR8][R14.64+0x80] ;  /* 0x000080080e1f7981 */ /* 0x000f66000c1e1900 */
[----:B------:R-:W-:Y:S01]  /*12d0*/  @!P1 FSEL R35, R36, R28, P2 ;  /* 0x0000001c24239208 */ /* 0x000fe20001000000 */
[----:B------:R-:W-:Y:S01]  /*12e0*/  FADD.FTZ R26, R26, R27 ;  /* 0x0000001b1a1a7221 */ /* 0x000fe20000010000 */
[----:B------:R-:W4:Y:S02]  /*12f0*/  LDG.E R28, desc[UR8][R14.64] ;  /* 0x000000080e1c7981 */ /* 0x000f24000c1e1900 */
[----:B------:R-:W-:-:S02]  /*1300*/  FSETP.GT.FTZ.AND P1, PT, R30, R35, PT ;  /* 0x000000231e00720b */ /* 0x000fc40003f34000 */
[C---:B------:R-:W-:Y:S01]  /*1310*/  FSEL R20, R30.reuse, R21, P3 ;  /* 0x000000151e147208 */ /* 0x040fe20001800000 */
[----:B------:R-:W5:Y:S01]  /*1320*/  LDG.E R27, desc[UR8][R16.64+0x100] ;  /* 0x00010008101b7981 */ /* 0x000f62000c1e1900 */
[----:B------:R-:W-:-:S03]  /*1330*/  @!P3 FSEL R21, R30, R35, P1 ;  /* 0x000000231e15b208 */ /* 0x000fc60000800000 */
[----:B------:R-:W5:Y:S04]  /*1340*/  LDG.E R30, desc[UR8][R16.64+0x80] ;  /* 0x00008008101e7981 */ /* 0x000f68000c1e1900 */
[----:B------:R-:W5:Y:S04]  /*1350*/  LDG.E R36, desc[UR8][R14.64+0x100] ;  /* 0x000100080e247981 */ /* 0x000f68000c1e1900 */
[----:B------:R-:W5:Y:S04]  /*1360*/  LDG.E R35, desc[UR8][R16.64+0x180] ;  /* 0x0001800810237981 */ /* 0x000f68000c1e1900 */
[----:B------:R0:W5:Y:S01]  /*1370*/  LDG.E R38, desc[UR8][R14.64+0x180] ;  /* 0x000180080e267981 */ /* 0x000162000c1e1900 */
[----:B------:R-:W-:-:S04]  /*1380*/  FSETP.GT.FTZ.AND P1, PT, R26, R20, PT ;  /* 0x000000141a00720b */ /* 0x000fc80003f34000 */
[C---:B------:R-:W-:Y:S02]  /*1390*/  FSEL R22, R26.reuse, R20, P1 ;  /* 0x000000141a167208 */ /* 0x040fe40000800000 */
[----:B------:R-:W-:-:S07]  /*13a0*/  FSETP.GT.FTZ.AND P2, PT, R26, R21, PT ;  /* 0x000000151a00720b */ /* 0x000fce0003f54000 */
[----:B------:R-:W-:Y:S01]  /*13b0*/  @!P1 FSEL R20, R26, R21, P2 ;  /* 0x000000151a149208 */ /* 0x000fe20001000000 */
[----:B------:R-:W-:Y:S02]  /*13c0*/  VIADD R25, R25, 0x200 ;  /* 0x0000020019197836 */ /* 0x000fe40000000000 */
[----:B--2---:R-:W-:-:S05]  /*13d0*/  FADD.FTZ R33, R32, R33 ;  /* 0x0000002120217221 */ /* 0x004fca0000010000 */
[----:B------:R-:W-:Y:S01]  /*13e0*/  FSETP.GT.FTZ.AND P3, PT, R33, R22, PT ;  /* 0x000000162100720b */ /* 0x000fe20003f74000 */
[----:B---3--:R-:W-:-:S03]  /*13f0*/  FADD.FTZ R29, R29, R34 ;  /* 0x000000221d1d7221 */ /* 0x008fc60000010000 */
[C---:B------:R-:W-:Y:S02]  /*1400*/  FSEL R21, R33.reuse, R22, P3 ;  /* 0x0000001621157208 */ /* 0x040fe40001800000 */
[----:B------:R-:W-:Y:S02]  /*1410*/  FSETP.GT.FTZ.AND P1, PT, R33, R20, PT ;  /* 0x000000142100720b */ /* 0x000fe40003f34000 */
[----:B------:R-:W-:-:S04]  /*1420*/  FSETP.GT.FTZ.AND P2, PT, R29, R21, PT ;  /* 0x000000151d00720b */ /* 0x000fc80003f54000 */
[----:B0-----:R-:W-:Y:S02]  /*1430*/  FSEL R14, R29, R21, P2 ;  /* 0x000000151d0e7208 */ /* 0x001fe40001000000 */
[----:B------:R-:W-:-:S04]  /*1440*/  @!P3 FSEL R22, R33, R20, P1 ;  /* 0x000000142116b208 */ /* 0x000fc80000800000 */
[----:B------:R-:W-:Y:S01]  /*1450*/  FSETP.GT.FTZ.AND P1, PT, R29, R22, PT ;  /* 0x000000161d00720b */ /* 0x000fe20003f34000 */
[----:B----4-:R-:W-:-:S05]  /*1460*/  FADD.FTZ R23, R23, R28 ;  /* 0x0000001c17177221 */ /* 0x010fca0000010000 */
[----:B------:R-:W-:Y:S02]  /*1470*/  FSETP.GT.FTZ.AND P3, PT, R23, R14, PT ;  /* 0x0000000e1700720b */ /* 0x000fe40003f74000 */
[----:B------:R-:W-:Y:S01]  /*1480*/  @!P2 FSEL R21, R29, R22, P1 ;  /* 0x000000161d15a208 */ /* 0x000fe20000800000 */
[----:B-----5:R-:W-:Y:S01]  /*1490*/  FADD.FTZ R30, R30, R31 ;  /* 0x0000001f1e1e7221 */ /* 0x020fe20000010000 */
[C---:B------:R-:W-:Y:S02]  /*14a0*/  FSEL R15, R23.reuse, R14, P3 ;  /* 0x0000000e170f7208 */ /* 0x040fe40001800000 */
[----:B------:R-:W-:Y:S02]  /*14b0*/  FSETP.GT.FTZ.AND P1, PT, R23, R21, PT ;  /* 0x000000151700720b */ /* 0x000fe40003f34000 */
[----:B------:R-:W-:Y:S01]  /*14c0*/  FSETP.GT.FTZ.AND P2, PT, R30, R15, PT ;  /* 0x0000000f1e00720b */ /* 0x000fe20003f54000 */
[----:B------:R-:W-:-:S03]  /*14d0*/  FADD.FTZ R27, R27, R36 ;  /* 0x000000241b1b7221 */ /* 0x000fc60000010000 */
[C---:B------:R-:W-:Y:S02]  /*14e0*/  FSEL R16, R30.reuse, R15, P2 ;  /* 0x0000000f1e107208 */ /* 0x040fe40001000000 */
[----:B------:R-:W-:Y:S02]  /*14f0*/  @!P3 FSEL R14, R23, R21, P1 ;  /* 0x00000015170eb208 */ /* 0x000fe40000800000 */
[----:B------:R-:W-:Y:S02]  /*1500*/  FSETP.GT.FTZ.AND P3, PT, R27, R16, PT ;  /* 0x000000101b00720b */ /* 0x000fe40003f74000 */
[----:B------:R-:W-:-:S04]  /*1510*/  FSETP.GT.FTZ.AND P1, PT, R30, R14, PT ;  /* 0x0000000e1e00720b */ /* 0x000fc80003f34000 */
[----:B------:R-:W-:Y:S01]  /*1520*/  @!P2 FSEL R15, R30, R14, P1 ;  /* 0x0000000e1e0fa208 */ /* 0x000fe20000800000 */
[----:B------:R-:W-:-:S03]  /*1530*/  FADD.FTZ R35, R35, R38 ;  /* 0x0000002623237221 */ /* 0x000fc60000010000 */
[CC--:B------:R-:W-:Y:S02]  /*1540*/  FSETP.GT.FTZ.AND P1, PT, R27.reuse, R15.reuse, PT ;  /* 0x0000000f1b00720b */ /* 0x0c0fe40003f34000 */
[C---:B------:R-:W-:Y:S02]  /*1550*/  FSEL R21, R27.reuse, R16, P3 ;  /* 0x000000101b157208 */ /* 0x040fe40001800000 */
[----:B------:R-:W-:Y:S02]  /*1560*/  @!P3 FSEL R16, R27, R15, P1 ;  /* 0x0000000f1b10b208 */ /* 0x000fe40000800000 */
[----:B------:R-:W-:Y:S02]  /*1570*/  ISETP.GE.AND P3, PT, R25, R24, PT ;  /* 0x000000181900720c */ /* 0x000fe40003f66270 */
[C---:B------:R-:W-:Y:S02]  /*1580*/  FSETP.GT.FTZ.AND P2, PT, R35.reuse, R21, PT ;  /* 0x000000152300720b */ /* 0x040fe40003f54000 */
[----:B------:R-:W-:-:S02]  /*1590*/  FSETP.GT.FTZ.AND P1, PT, R35, R16, PT ;  /* 0x000000102300720b */ /* 0x000fc40003f34000 */
[----:B------:R-:W-:-:S09]  /*15a0*/  FSEL R20, R35, R21, P2 ;  /* 0x0000001523147208 */ /* 0x000fd20001000000 */
[----:B------:R-:W-:Y:S01]  /*15b0*/  @!P2 FSEL R21, R35, R16, P1 ;  /* 0x000000102315a208 */ /* 0x000fe20000800000 */
[----:B------:R-:W-:Y:S06]  /*15c0*/  @!P3 BRA `(.L_x_2016) ;  /* 0xfffffff40094b947 */ /* 0x000fec000383ffff */
.L_x_2015:
[----:B------:R-:W-:Y:S05]  /*15d0*/  BSYNC B1 ;  /* 0x0000000000017941 */ /* 0x000fea0003800000 */
.L_x_2014:
[----:B------:R-:W-:Y:S01]  /*15e0*/  IMAD.IADD R14, R0, 0x1, -R25 ;  /* 0x00000001000e7824 */ /* 0x000fe200078e0a19 */
[----:B------:R-:W-:Y:S04]  /*15f0*/  BSSY B1, `(.L_x_2017) ;  /* 0x0000052000017945 */ /* 0x000fe80003800000 */
[----:B------:R-:W-:-:S13]  /*1600*/  ISETP.GT.AND P1, PT, R14, 0x80, PT ;  /* 0x000000800e00780c */ /* 0x000fda0003f24270 */
[----:B------:R-:W-:Y:S05]  /*1610*/  @!P1 BRA `(.L_x_2018) ;  /* 0x00000004003c9947 */ /* 0x000fea0003800000 */
[----:B------:R-:W-:Y:S01]  /*1620*/  SHF.R.S32.HI R15, RZ, 0x1f, R25 ;  /* 0x0000001fff0f7819 */ /* 0x000fe20000011419 */
[----:B------:R-:W-:Y:S01]  /*1630*/  ULDC.64 UR20, c[0x0][0x210] ;  /* 0x0000840000147ab9 */ /* 0x000fe20000000a00 */
[----:B------:R-:W-:Y:S01]  /*1640*/  IADD3 R16, P0, R25, R8, RZ ;  /* 0x0000000819107210 */ /* 0x000fe20007f1e0ff */
[----:B------:R-:W-:Y:S01]  /*1650*/  ULDC.64 UR22, c[0x0][0x228] ;  /* 0x00008a0000167ab9 */ /* 0x000fe20000000a00 */
        /* <DEDUP_REMOVED lines=8> */
[----:B------:R-:W2:Y:S01]  /*16e0*/  LDG.E R30, desc[UR8][R26.64] ;  /* 0x000000081a1e7981 */ /* 0x000ea2000c1e1900 */
[----:B------:R-:W-:-:S03]  /*16f0*/  VIADD R15, R25, 0x80 ;  /* 0x00000080190f7836 */ /* 0x000fc60000000000 */
[----:B------:R-:W3:Y:S04]  /*1700*/  LDG.E R29, desc[UR8][R26.64+0x80] ;  /* 0x000080081a1d7981 */ /* 0x000ee8000c1e1900 */
[----:B------:R-:W3:Y:S01]  /*1710*/  LDG.E R32, desc[UR8][R22.64+0x80] ;  /* 0x0000800816207981 */ /* 0x000ee2000c1e1900 */
[----:B------:R-:W-:Y:S02]  /*1720*/  SHF.R.S32.HI R17, RZ, 0x1f, R15 ;  /* 0x0000001fff117819 */ /* 0x000fe4000001140f */
[----:B------:R-:W-:Y:S01]  /*1730*/  IADD3 R36, P0, R15, R8, RZ ;  /* 0x000000080f247210 */ /* 0x000fe20007f1e0ff */
[----:B------:R-:W4:Y:S01]  /*1740*/  LDG.E R28, desc[UR8][R26.64+0x100] ;  /* 0x000100081a1c7981 */ /* 0x000f22000c1e1900 */
[----:B------:R-:W-:-:S03]  /*1750*/  IADD3 R34, P1, R6, R15, RZ ;  /* 0x0000000f06227210 */ /* 0x000fc60007f3e0ff */
[----:B------:R-:W4:Y:S01]  /*1760*/  LDG.E R31, desc[UR8][R22.64+0x100] ;  /* 0x00010008161f7981 */ /* 0x000f22000c1e1900 */
[----:B------:R-:W-:Y:S01]  /*1770*/  IMAD.X R15, R17, 0x1, R18, P0 ;  /* 0x00000001110f7824 */ /* 0x000fe200000e0612 */
[----:B------:R-:W-:Y:S01]  /*1780*/  LEA R14, P0, R36, UR20, 0x2 ;  /* 0x00000014240e7c11 */ /* 0x000fe2000f8010ff */
[----:B------:R-:W-:Y:S01]  /*1790*/  IMAD.X R17, R7, 0x1, R17, P1 ;  /* 0x0000000107117824 */ /* 0x000fe200008e0611 */
[----:B------:R-:W-:Y:S01]  /*17a0*/  LEA R16, P1, R34, UR22, 0x2 ;  /* 0x0000001622107c11 */ /* 0x000fe2000f8210ff */
[----:B------:R-:W5:Y:S01]  /*17b0*/  LDG.E R24, desc[UR8][R26.64+0x180] ;  /* 0x000180081a187981 */ /* 0x000f62000c1e1900 */
[----:B------:R-:W-:-:S03]  /*17c0*/  LEA.HI.X R15, R36, UR21, R15, 0x2, P0 ;  /* 0x00000015240f7c11 */ /* 0x000fc600080f140f */
[----:B------:R0:W5:Y:S01]  /*17d0*/  LDG.E R33, desc[UR8][R22.64+0x180] ;  /* 0x0001800816217981 */ /* 0x000162000c1e1900 */
[----:B------:R-:W-:-:S03]  /*17e0*/  LEA.HI.X R17, R34, UR23, R17, 0x2, P1 ;  /* 0x0000001722117c11 */ /* 0x000fc600088f1411 */
[----:B------:R-:W5:Y:S04]  /*17f0*/  LDG.E R37, desc[UR8][R14.64] ;  /* 0x000000080e257981 */ /* 0x000f68000c1e1900 */
[----:B------:R-:W5:Y:S04]  /*1800*/  LDG.E R34, desc[UR8][R16.64] ;  /* 0x0000000810227981 */ /* 0x000f68000c1e1900 */
[----:B------:R-:W5:Y:S04]  /*1810*/  LDG.E R27, desc[UR8][R16.64+0x80] ;  /* 0x00008008101b7981 */ /* 0x000f68000c1e1900 */
[----:B------:R-:W5:Y:S04]  /*1820*/  LDG.E R23, desc[UR8][R16.64+0x100] ;  /* 0x0001000810177981 */ /* 0x000f68000c1e1900 */
[----:B------:R-:W5:Y:S04]  /*1830*/  LDG.E R26, desc[UR8][R14.64+0x100] ;  /* 0x000100080e1a7981 */ /* 0x000f68000c1e1900 */
[----:B------:R-:W5:Y:S01]  /*1840*/  LDG.E R36, desc[UR8][R14.64+0x180] ;  /* 0x000180080e247981 */ /* 0x000f62000c1e1900 */
[----:B--2---:R-:W-:-:S03]  /*1850*/  FADD.FTZ R35, R30, R35 ;  /* 0x000000231e237221 */ /* 0x004fc60000010000 */
[----:B------:R1:W2:Y:S02]  /*1860*/  LDG.E R30, desc[UR8][R14.64+0x80] ;  /* 0x000080080e1e7981 */ /* 0x0002a4000c1e1900 */
[CC--:B------:R-:W-:Y:S02]  /*1870*/  FSETP.GT.FTZ.AND P0, PT, R35.reuse, R20.reuse, PT ;  /* 0x000000142300720b */ /* 0x0c0fe40003f14000 */
[C---:B------:R-:W-:Y:S02]  /*1880*/  FSETP.GT.FTZ.AND P1, PT, R35.reuse, R21, PT ;  /* 0x000000152300720b */ /* 0x040fe40003f34000 */
[----:B0-----:R-:W-:-:S09]  /*1890*/  FSEL R22, R35, R20, P0 ;  /* 0x0000001423167208 */ /* 0x001fd20000000000 */
[----:B------:R-:W-:Y:S02]  /*18a0*/  @!P0 FSEL R20, R35, R21, P1 ;  /* 0x0000001523148208 */ /* 0x000fe40000800000 */
[----:B------:R0:W2:Y:S01]  /*18b0*/  LDG.E R21, desc[UR8][R16.64+0x180] ;  /* 0x0001800810157981 */ /* 0x0000a2000c1e1900 */
[----:B---3--:R-:W-:Y:S01]  /*18c0*/  FADD.FTZ R29, R29, R32 ;  /* 0x000000201d1d7221 */ /* 0x008fe20000010000 */
[----:B----4-:R-:W-:-:S04]  /*18d0*/  FADD.FTZ R31, R28, R31 ;  /* 0x0000001f1c1f7221 */ /* 0x010fc80000010000 */
[----:B------:R-:W-:-:S04]  /*18e0*/  FSETP.GT.FTZ.AND P0, PT, R29, R22, PT ;  /* 0x000000161d00720b */ /* 0x000fc80003f14000 */
[C---:B------:R-:W-:Y:S02]  /*18f0*/  FSEL R28, R29.reuse, R22, P0 ;  /* 0x000000161d1c7208 */ /* 0x040fe40000000000 */
[----:B------:R-:W-:Y:S02]  /*1900*/  FSETP.GT.FTZ.AND P1, PT, R29, R20, PT ;  /* 0x000000141d00720b */ /* 0x000fe40003f34000 */
[----:B------:R-:W-:Y:S01]  /*1910*/  FSETP.GT.FTZ.AND P2, PT, R31, R28, PT ;  /* 0x0000001c1f00720b */ /* 0x000fe20003f54000 */
[----:B-----5:R-:W-:-:S03]  /*1920*/  FADD.FTZ R33, R24, R33 ;  /* 0x0000002118217221 */ /* 0x020fc60000010000 */
[----:B------:R-:W-:Y:S02]  /*1930*/  FSEL R24, R31, R28, P2 ;  /* 0x0000001c1f187208 */ /* 0x000fe40001000000 */
[----:B------:R-:W-:Y:S02]  /*1940*/  @!P0 FSEL R22, R29, R20, P1 ;  /* 0x000000141d168208 */ /* 0x000fe40000800000 */
[----:B------:R-:W-:Y:S02]  /*1950*/  FSETP.GT.FTZ.AND P1, PT, R33, R24, PT ;  /* 0x000000182100720b */ /* 0x000fe40003f34000 */
[----:B------:R-:W-:Y:S01]  /*1960*/  FSETP.GT.FTZ.AND P0, PT, R31, R22, PT ;  /* 0x000000161f00720b */ /* 0x000fe20003f14000 */
[----:B------:R-:W-:Y:S01]  /*1970*/  FADD.FTZ R37, R34, R37 ;  /* 0x0000002522257221 */ /* 0x000fe20000010000 */
[----:B-1----:R-:W-:Y:S02]  /*1980*/  FSEL R14, R33, R24, P1 ;  /* 0x00000018210e7208 */ /* 0x002fe40000800000 */
[----:B------:R-:W-:-:S02]  /*1990*/  @!P2 FSEL R28, R31, R22, P0 ;  /* 0x000000161f1ca208 */ /* 0x000fc40000000000 */
[----:B------:R-:W-:Y:S02]  /*19a0*/  FSETP.GT.FTZ.AND P2, PT, R37, R14, PT ;  /* 0x0000000e2500720b */ /* 0x000fe40003f54000 */
[----:B------:R-:W-:Y:S02]  /*19b0*/  FSETP.GT.FTZ.AND P0, PT, R33, R28, PT ;  /* 0x0000001c2100720b */ /* 0x000fe40003f14000 */
[----:B------:R-:W-:Y:S02]  /*19c0*/  FSEL R15, R37, R14, P2 ;  /* 0x0000000e250f7208 */ /* 0x000fe40001000000 */
[----:B------:R-:W-:Y:S01]  /*19d0*/  @!P1 FSEL R24, R33, R28, P0 ;  /* 0x0000001c21189208 */ /* 0x000fe20000000000 */
[----:B------:R-:W-:-:S03]  /*19e0*/  FADD.FTZ R23, R23, R26 ;  /* 0x0000001a17177221 */ /* 0x000fc60000010000 */
[----:B------:R-:W-:-:S04]  /*19f0*/  FSETP.GT.FTZ.AND P0, PT, R37, R24, PT ;  /* 0x000000182500720b */ /* 0x000fc80003f14000 */
[----:B------:R-:W-:Y:S01]  /*1a00*/  @!P2 FSEL R14, R37, R24, P0 ;  /* 0x00000018250ea208 */ /* 0x000fe20000000000 */
[----:B------:R-:W-:Y:S02]  /*1a10*/  VIADD R25, R25, 0x100 ;  /* 0x0000010019197836 */ /* 0x000fe40000000000 */
[----:B--2---:R-:W-:-:S05]  /*1a20*/  FADD.FTZ R27, R27, R30 ;  /* 0x0000001e1b1b7221 */ /* 0x004fca0000010000 */
[----:B------:R-:W-:-:S04]  /*1a30*/  FSETP.GT.FTZ.AND P1, PT, R27, R15, PT ;  /* 0x0000000f1b00720b */ /* 0x000fc80003f34000 */
[C---:B0-----:R-:W-:Y:S02]  /*1a40*/  FSEL R16, R27.reuse, R15, P1 ;  /* 0x0000000f1b107208 */ /* 0x041fe40000800000 */
[----:B------:R-:W-:Y:S02]  /*1a50*/  FSETP.GT.FTZ.AND P0, PT, R27, R14, PT ;  /* 0x0000000e1b00720b */ /* 0x000fe40003f14000 */
[----:B------:R-:W-:Y:S01]  /*1a60*/  FSETP.GT.FTZ.AND P2, PT, R23, R16, PT ;  /* 0x000000101700720b */ /* 0x000fe20003f54000 */
[----:B------:R-:W-:-:S03]  /*1a70*/  FADD.FTZ R36, R21, R36 ;  /* 0x0000002415247221 */ /* 0x000fc60000010000 */
[----:B------:R-:W-:Y:S02]  /*1a80*/  FSEL R21, R23, R16, P2 ;  /* 0x0000001017157208 */ /* 0x000fe40001000000 */
[----:B------:R-:W-:Y:S02]  /*1a90*/  @!P1 FSEL R15, R27, R14, P0 ;  /* 0x0000000e1b0f9208 */ /* 0x000fe40000000000 */
[----:B------:R-:W-:Y:S02]  /*1aa0*/  FSETP.GT.FTZ.AND P1, PT, R36, R21, PT ;  /* 0x000000152400720b */ /* 0x000fe40003f34000 */
[----:B------:R-:W-:-:S04]  /*1ab0*/  FSETP.GT.FTZ.AND P0, PT, R23, R15, PT ;  /* 0x0000000f1700720b */ /* 0x000fc80003f14000 */
[----:B------:R-:W-:-:S04]  /*1ac0*/  @!P2 FSEL R16, R23, R15, P0 ;  /* 0x0000000f1710a208 */ /* 0x000fc80000000000 */
[CC--:B------:R-:W-:Y:S02]  /*1ad0*/  FSETP.GT.FTZ.AND P2, PT, R36.reuse, R16.reuse, PT ;  /* 0x000000102400720b */ /* 0x0c0fe40003f54000 */
[C---:B------:R-:W-:Y:S02]  /*1ae0*/  FSEL R20, R36.reuse, R21, P1 ;  /* 0x0000001524147208 */ /* 0x040fe40000800000 */
[----:B------:R-:W-:Y:S02]  /*1af0*/  PLOP3.LUT P0, PT, PT, PT, PT, 0x8, 0x0 ;  /* 0x000000000000781c */ /* 0x000fe40003f0e170 */
[----:B------:R-:W-:-:S11]  /*1b00*/  @!P1 FSEL R21, R36, R16, P2 ;  /* 0x0000001024159208 */ /* 0x000fd60001000000 */
.L_x_2018:
[----:B------:R-:W-:Y:S05]  /*1b10*/  BSYNC B1 ;  /* 0x0000000000017941 */ /* 0x000fea0003800000 */
.L_x_2017:
[----:B------:R-:W-:-:S13]  /*1b20*/  ISETP.LT.OR P0, PT, R25, R0, P0 ;  /* 0x000000001900720c */ /* 0x000fda0000701670 */
[----:B------:R-:W-:Y:S05]  /*1b30*/  @!P0 BRA `(.L_x_2000) ;  /* 0x00000000009c8947 */ /* 0x000fea0003800000 */
        /* <DEDUP_REMOVED lines=8> */
[C---:B------:R-:W-:Y:S02]  /*1bc0*/  LEA R8, P1, R14.reuse, UR22, 0x2 ;  /* 0x000000160e087c11 */ /* 0x040fe4000f8210ff */
        /* <DEDUP_REMOVED lines=9> */
[----:B------:R-:W5:Y:S01]  /*1c60*/  LDG.E R25, desc[UR8][R6.64+0x180] ;  /* 0x0001800806197981 */ /* 0x000f62000c1e1900 */
[----:B--2---:R-:W-:-:S05]  /*1c70*/  FADD.FTZ R14, R14, R15 ;  /* 0x0000000f0e0e7221 */ /* 0x004fca0000010000 */
[----:B------:R-:W-:Y:S01]  /*1c80*/  FSETP.GT.FTZ.AND P0, PT, R14, R20, PT ;  /* 0x000000140e00720b */ /* 0x000fe20003f14000 */
[----:B---3--:R-:W-:-:S03]  /*1c90*/  FADD.FTZ R16, R16, R17 ;  /* 0x0000001110107221 */ /* 0x008fc60000010000 */
[C---:B------:R-:W-:Y:S02]  /*1ca0*/  FSEL R15, R14.reuse, R20, P0 ;  /* 0x000000140e0f7208 */ /* 0x040fe40000000000 */
[----:B------:R-:W-:Y:S02]  /*1cb0*/  FSETP.GT.FTZ.AND P1, PT, R14, R21, PT ;  /* 0x000000150e00720b */ /* 0x000fe40003f34000 */
[----:B------:R-:W-:Y:S01]  /*1cc0*/  FSETP.GT.FTZ.AND P2, PT, R16, R15, PT ;  /* 0x0000000f1000720b */ /* 0x000fe20003f54000 */
[----:B----4-:R-:W-:-:S04]  /*1cd0*/  FADD.FTZ R18, R18, R23 ;  /* 0x0000001712127221 */ /* 0x010fc80000010000 */
[----:B------:R-:W-:Y:S02]  /*1ce0*/  @!P0 FSEL R20, R14, R21, P1 ;  /* 0x000000150e148208 */ /* 0x000fe40000800000 */
[C---:B------:R-:W-:Y:S02]  /*1cf0*/  FSEL R14, R16.reuse, R15, P2 ;  /* 0x0000000f100e7208 */ /* 0x040fe40001000000 */
[----:B------:R-:W-:Y:S02]  /*1d00*/  FSETP.GT.FTZ.AND P0, PT, R16, R20, PT ;  /* 0x000000141000720b */ /* 0x000fe40003f14000 */
[----:B------:R-:W-:Y:S01]  /*1d10*/  FSETP.GT.FTZ.AND P1, PT, R18, R14, PT ;  /* 0x0000000e1200720b */ /* 0x000fe20003f34000 */
[----:B-----5:R-:W-:Y:S01]  /*1d20*/  FADD.FTZ R22, R22, R25 ;  /* 0x0000001916167221 */ /* 0x020fe20000010000 */
[----:B------:R-:W-:Y:S02]  /*1d30*/  @!P2 FSEL R15, R16, R20, P0 ;  /* 0x00000014100fa208 */ /* 0x000fe40000000000 */
[----:B------:R-:W-:-:S02]  /*1d40*/  FSEL R21, R18, R14, P1 ;  /* 0x0000000e12157208 */ /* 0x000fc40000800000 */
[----:B------:R-:W-:Y:S02]  /*1d50*/  FSETP.GT.FTZ.AND P0, PT, R18, R15, PT ;  /* 0x0000000f1200720b */ /* 0x000fe40003f14000 */
[----:B------:R-:W-:-:S05]  /*1d60*/  FSETP.GT.FTZ.AND P2, PT, R22, R21, PT ;  /* 0x000000151600720b */ /* 0x000fca0003f54000 */
[----:B------:R-:W-:-:S04]  /*1d70*/  @!P1 FSEL R14, R18, R15, P0 ;  /* 0x0000000f120e9208 */ /* 0x000fc80000000000 */
[CC--:B------:R-:W-:Y:S02]  /*1d80*/  FSETP.GT.FTZ.AND P0, PT, R22.reuse, R14.reuse, PT ;  /* 0x0000000e1600720b */ /* 0x0c0fe40003f14000 */
[C---:B------:R-:W-:Y:S02]  /*1d90*/  FSEL R20, R22.reuse, R21, P2 ;  /* 0x0000001516147208 */ /* 0x040fe40001000000 */
[----:B------:R-:W-:-:S09]  /*1da0*/  @!P2 FSEL R21, R22, R14, P0 ;  /* 0x0000000e1615a208 */ /* 0x000fd20000000000 */
.L_x_2000:
[----:B------:R-:W-:Y:S05]  /*1db0*/  BSYNC B0 ;  /* 0x0000000000007941 */ /* 0x000fea0003800000 */
.L_x_1998:
        /* <DEDUP_REMOVED lines=39> */
.L_x_2019:
        /* <DEDUP_REMOVED lines=8> */
[----:B0-----:R-:W0:Y:S10]  /*20b0*/  LDC R7, c[0x0][0x248] ;  /* 0x00009200ff077b82 */ /* 0x001e340000000800 */
[----:B------:R-:W-:-:S05]  /*20c0*/  @!P0 IMAD.WIDE.U32 R10, R4, 0x4, R10 ;  /* 0x00000004040a8825 */ /* 0x000fca00078e000a */
[----:B------:R1:W2:Y:S01]  /*20d0*/  @!P0 LD.E R8, desc[UR8][R10.64] ;  /* 0x000000080a088980 */ /* 0x0002a2000c101900 */
[----:B------:R-:W-:Y:S01]  /*20e0*/  USHF.R.U32.HI UR5, URZ, 0x5, UR5 ;  /* 0x000000053f057899 */ /* 0x000fe20008011605 */
[----:B------:R-:W-:Y:S01]  /*20f0*/  LOP3.LUT R15, R5, 0xffffffe0, RZ, 0xc0, !PT ;  /* 0xffffffe0050f7812 */ /* 0x000fe200078ec0ff */
[----:B------:R-:W-:Y:S02]  /*2100*/  IMAD.MOV.U32 R19, RZ, RZ, -0x800000 ;  /* 0xff800000ff137424 */ /* 0x000fe400078e00ff */
[----:B------:R-:W-:Y:S01]  /*2110*/  ULEA UR6, UR5, 0xff, 0x7 ;  /* 0x000000ff05067891 */ /* 0x000fe2000f8e383f */
[----:B------:R-:W-:Y:S01]  /*2120*/  IMAD.MOV.U32 R21, RZ, RZ, RZ ;  /* 0x000000ffff157224 */ /* 0x000fe200078e00ff */
[----:B------:R-:W-:Y:S01]  /*2130*/  UISETP.NE.AND UP0, UPT, UR5, URZ, UPT ;  /* 0x0000003f0500728c */ /* 0x000fe2000bf05270 */
[----:B------:R-:W-:Y:S01]  /*2140*/  IMAD.MOV.U32 R14, RZ, RZ, RZ ;  /* 0x000000ffff0e7224 */ /* 0x000fe200078e00ff */
[----:B------:R-:W-:Y:S01]  /*2150*/  ULOP3.LUT UR6, UR6, 0xffffff00, URZ, 0xc0, !UPT ;  /* 0xffffff0006067892 */ /* 0x000fe2000f8ec03f */
[----:B-1----:R-:W-:-:S02]  /*2160*/  IMAD.IADD R10, R4, 0x1, R15 ;  /* 0x00000001040a7824 */ /* 0x002fc400078e020f */
[----:B0-----:R-:W-:Y:S01]  /*2170*/  VIADD R6, R7, 0xffffffff ;  /* 0xffffffff07067836 */ /* 0x001fe20000000000 */
[----:B------:R-:W-:Y:S02]  /*2180*/  USEL UR6, UR6, URZ, UP0 ;  /* 0x0000003f06067287 */ /* 0x000fe40008000000 */
[----:B------:R-:W-:Y:S02]  /*2190*/  LEA R11, R10, UR4, 0x2 ;  /* 0x000000040a0b7c11 */ /* 0x000fe4000f8e10ff */
        /* <DEDUP_REMOVED lines=39> */
.L_x_2023:
[----:B------:R-:W-:Y:S05]  /*2410*/  BSYNC B0 ;  /* 0x0000000000007941 */ /* 0x000fea0003800000 */
.L_x_2022:
        /* <DEDUP_REMOVED lines=13> */
.L_x_2025:
[----:B------:R-:W-:Y:S05]  /*24f0*/  BSYNC B0 ;  /* 0x0000000000007941 */ /* 0x000fea0003800000 */
.L_x_2024:
        /* <DEDUP_REMOVED lines=13> */
.L_x_2027:
[----:B------:R-:W-:Y:S05]  /*25d0*/  BSYNC B0 ;  /* 0x0000000000007941 */ /* 0x000fea0003800000 */
.L_x_2026:
        /* <DEDUP_REMOVED lines=13> */
.L_x_2029:
[----:B------:R-:W-:Y:S05]  /*26b0*/  BSYNC B0 ;  /* 0x0000000000007941 */ /* 0x000fea0003800000 */
.L_x_2028:
        /* <DEDUP_REMOVED lines=13> */
.L_x_2031:
[----:B------:R-:W-:Y:S05]  /*2790*/  BSYNC B0 ;  /* 0x0000000000007941 */ /* 0x000fea0003800000 */
.L_x_2030:
        /* <DEDUP_REMOVED lines=11> */
.L_x_2033:
[----:B------:R-:W-:Y:S05]  /*2850*/  BSYNC B0 ;  /* 0x0000000000007941 */ /* 0x000fea0003800000 */
.L_x_2032:
        /* <DEDUP_REMOVED lines=15> */
.L_x_2035:
[----:B------:R-:W-:Y:S05]  /*2950*/  BSYNC B0 ;  /* 0x0000000000007941 */ /* 0x000fea0003800000 */
.L_x_2034:
        /* <DEDUP_REMOVED lines=11> */
.L_x_2037:
[----:B------:R-:W-:Y:S05]  /*2a10*/  BSYNC B0 ;  /* 0x0000000000007941 */ /* 0x000fea0003800000 */
.L_x_2036:
        /* <DEDUP_REMOVED lines=13> */
.L_x_2039:
[----:B------:R-:W-:Y:S05]  /*2af0*/  BSYNC B0 ;  /* 0x0000000000007941 */ /* 0x000fea0003800000 */
.L_x_2038:
        /* <DEDUP_REMOVED lines=11> */
.L_x_2041:
[----:B------:R-:W-:Y:S05]  /*2bb0*/  BSYNC B0 ;  /* 0x0000000000007941 */ /* 0x000fea0003800000 */
.L_x_2040:
        /* <DEDUP_REMOVED lines=12> */
.L_x_2043:
[----:B------:R-:W-:Y:S05]  /*2c80*/  BSYNC B0 ;  /* 0x0000000000007941 */ /* 0x000fea0003800000 */
.L_x_2042:
        /* <DEDUP_REMOVED lines=10> */
.L_x_2045:
[----:B------:R-:W-:Y:S05]  /*2d30*/  BSYNC B0 ;  /* 0x0000000000007941 */ /* 0x000fea0003800000 */
.L_x_2044:
        /* <DEDUP_REMOVED lines=12> */
.L_x_2047:
[----:B------:R-:W-:Y:S05]  /*2e00*/  BSYNC B0 ;  /* 0x0000000000007941 */ /* 0x000fea0003800000 */
.L_x_2046:
        /* <DEDUP_REMOVED lines=10> */
.L_x_2049:
[----:B------:R-:W-:Y:S05]  /*2eb0*/  BSYNC B0 ;  /* 0x0000000000007941 */ /* 0x000fea0003800000 */
.L_x_2048:
        /* <DEDUP_REMOVED lines=12> */
.L_x_2051:
[----:B------:R-:W-:Y:S05]  /*2f80*/  BSYNC B0 ;  /* 0x0000000000007941 */ /* 0x000fea0003800000 */
.L_x_2050:
        /* <DEDUP_REMOVED lines=18> */
.L_x_2053:
[----:B------:R-:W-:Y:S05]  /*30b0*/  BSYNC B0 ;  /* 0x0000000000007941 */ /* 0x000fea0003800000 */
.L_x_2052:
        /* <DEDUP_REMOVED lines=12> */
.L_x_2055:
[----:B------:R-:W-:Y:S05]  /*3180*/  BSYNC B0 ;  /* 0x0000000000007941 */ /* 0x000fea0003800000 */
.L_x_2054:
        /* <DEDUP_REMOVED lines=10> */
.L_x_2057:
[----:B------:R-:W-:Y:S05]  /*3230*/  BSYNC B0 ;  /* 0x0000000000007941 */ /* 0x000fea0003800000 */
.L_x_2056:
        /* <DEDUP_REMOVED lines=12> */
.L_x_2059:
[----:B------:R-:W-:Y:S05]  /*3300*/  BSYNC B0 ;  /* 0x0000000000007941 */ /* 0x000fea0003800000 */
.L_x_2058:
        /* <DEDUP_REMOVED lines=10> */
.L_x_2061:
[----:B------:R-:W-:Y:S05]  /*33b0*/  BSYNC B0 ;  /* 0x0000000000007941 */ /* 0x000fea0003800000 */
.L_x_2060:
[----:B------:R-:W-:Y:S01]  /*33c0*/  ISETP.NE.XOR P0, PT, R16, RZ, P0 ;  /* 0x000000ff1000720c */ /* 0x000fe20000705a70 */
[----:B------:R-:W-:-:S03]  /*33d0*/  IMAD.MOV.U32 R21, RZ, RZ, RZ ;  /* 0x000000ffff157224 */ /* 0x000fc600078e00ff */
[----:B------:R-:W-:Y:S02]  /*33e0*/  SEL R14, R14, R23, P0 ;  /* 0x000000170e0e7207 */ /* 0x000fe40000000000 */
[----:B------:R-:W-:-:S07]  /*33f0*/  FSEL R19, R19, R18, P0 ;  /* 0x0000001213137208 */ /* 0x000fce0000000000 */
.L_x_2021:
[----:B------:R-:W-:-:S04]  /*3400*/  PRMT R12, R12, 0x9910, RZ ;  /* 0x000099100c0c7816 */ /* 0x000fc800000000ff */
[----:B------:R-:W-:-:S13]  /*3410*/  ISETP.NE.AND P0, PT, R12, RZ, PT ;  /* 0x000000ff0c00720c */ /* 0x000fda0003f05270 */
[----:B------:R1:W-:Y:S04]  /*3420*/  @P0 STS [R9+-0x80], R8 ;  /* 0xffff800809000388 */ /* 0x0003e80000000800 */
[----:B------:R1:W-:Y:S01]  /*3430*/  @P0 STS [R17+-0x80], R4 ;  /* 0xffff800411000388 */ /* 0x0003e20000000800 */
[----:B------:R-:W-:Y:S01]  /*3440*/  NOP ;  /* 0x0000000000007918 */ /* 0x000fe20000000000 */
.L_x_2020:
[----:B------:R-:W-:-:S13]  /*3450*/  ISETP.NE.AND P0, PT, R21, RZ, PT ;  /* 0x000000ff1500720c */ /* 0x000fda0003f05270 */
[----:B------:R-:W-:Y:S05]  /*3460*/  @!P0 BRA `(.L_x_2062) ;  /* 0x0000001000448947 */ /* 0x000fea0003800000 */
[----:B------:R-:W-:Y:S01]  /*3470*/  ISETP.GE.AND P0, PT, R4, R21, PT ;  /* 0x000000150400720c */ /* 0x000fe20003f06270 */
[----:B------:R-:W-:Y:S01]  /*3480*/  IMAD.MOV.U32 R12, RZ, RZ, -0x800000 ;  /* 0xff800000ff0c7424 */ /* 0x000fe200078e00ff */
[C---:B01----:R-:W-:Y:S01]  /*3490*/  LOP3.LUT R9, R5.reuse, 0x1, RZ, 0xc0, !PT ;  /* 0x0000000105097812 */ /* 0x043fe200078ec0ff */
        /* <DEDUP_REMOVED lines=15> */
.L_x_2064:
[----:B------:R-:W-:Y:S05]  /*3590*/  BSYNC B0 ;  /* 0x0000000000007941 */ /* 0x000fea0003800000 */
.L_x_2063:
        /* <DEDUP_REMOVED lines=13> */
.L_x_2066:
[----:B------:R-:W-:Y:S05]  /*3670*/  BSYNC B0 ;  /* 0x0000000000007941 */ /* 0x000fea0003800000 */
.L_x_2065:
        /* <DEDUP_REMOVED lines=13> */
.L_x_2068:
[----:B------:R-:W-:Y:S05]  /*3750*/  BSYNC B0 ;  /* 0x0000000000007941 */ /* 0x000fea0003800000 */
.L_x_2067:
        /* <DEDUP_REMOVED lines=13> */
.L_x_2070:
[----:B------:R-:W-:Y:S05]  /*3830*/  BSYNC B0 ;  /* 0x0000000000007941 */ /* 0x000fea0003800000 */
.L_x_2069:
        /* <DEDUP_REMOVED lines=13> */
.L_x_2072:
[----:B------:R-:W-:Y:S05]  /*3910*/  BSYNC B0 ;  /* 0x0000000000007941 */ /* 0x000fea0003800000 */
.L_x_2071:
        /* <DEDUP_REMOVED lines=11> */
.L_x_2074:
[----:B------:R-:W-:Y:S05]  /*39d0*/  BSYNC B0 ;  /* 0x0000000000007941 */ /* 0x000fea0003800000 */
.L_x_2073:
        /* <DEDUP_REMOVED lines=15> */
.L_x_2076:
[----:B------:R-:W-:Y:S05]  /*3ad0*/  BSYNC B0 ;  /* 0x0000000000007941 */ /* 0x000fea0003800000 */
.L_x_2075:
        /* <DEDUP_REMOVED lines=11> */
.L_x_2078:
[----:B------:R-:W-:Y:S05]  /*3b90*/  BSYNC B0 ;  /* 0x0000000000007941 */ /* 0x000fea0003800000 */
.L_x_2077:
        /* <DEDUP_REMOVED lines=13> */
.L_x_2080:
[----:B------:R-:W-:Y:S05]  /*3c70*/  BSYNC B0 ;  /* 0x0000000000007941 */ /* 0x000fea0003800000 */
.L_x_2079:
        /* <DEDUP_REMOVED lines=11> */
.L_x_2082:
[----:B------:R-:W-:Y:S05]  /*3d30*/  BSYNC B0 ;  /* 0x0000000000007941 */ /* 0x000fea0003800000 */
.L_x_2081:
        /* <DEDUP_REMOVED lines=12> */
.L_x_2084:
[----:B------:R-:W-:Y:S05]  /*3e00*/  BSYNC B0 ;  /* 0x0000000000007941 */ /* 0x000fea0003800000 */
.L_x_2083:
        /* <DEDUP_REMOVED lines=10> */
.L_x_2086:
[----:B------:R-:W-:Y:S05]  /*3eb0*/  BSYNC B0 ;  /* 0x0000000000007941 */ /* 0x000fea0003800000 */
.L_x_2085:
        /* <DEDUP_REMOVED lines=12> */
.L_x_2088:
[----:B------:R-:W-:Y:S05]  /*3f80*/  BSYNC B0 ;  /* 0x0000000000007941 */ /* 0x000fea0003800000 */
.L_x_2087:
        /* <DEDUP_REMOVED lines=10> */
.L_x_2090:
[----:B------:R-:W-:Y:S05]  /*4030*/  BSYNC B0 ;  /* 0x0000000000007941 */ /* 0x000fea0003800000 */
.L_x_2089:
        /* <DEDUP_REMOVED lines=12> */
.L_x_2092:
[----:B------:R-:W-:Y:S05]  /*4100*/  BSYNC B0 ;  /* 0x0000000000007941 */ /* 0x000fea0003800000 */
.L_x_2091:
        /* <DEDUP_REMOVED lines=19> */
.L_x_2094:
[----:B------:R-:W-:Y:S05]  /*4240*/  BSYNC B0 ;  /* 0x0000000000007941 */ /* 0x000fea0003800000 */
.L_x_2093:
        /* <DEDUP_REMOVED lines=12> */
.L_x_2096:
[----:B------:R-:W-:Y:S05]  /*4310*/  BSYNC B0 ;  /* 0x0000000000007941 */ /* 0x000fea0003800000 */
.L_x_2095:
        /* <DEDUP_REMOVED lines=10> */
.L_x_2098:
[----:B------:R-:W-:Y:S05]  /*43c0*/  BSYNC B0 ;  /* 0x0000000000007941 */ /* 0x000fea0003800000 */
.L_x_2097:
        /* <DEDUP_REMOVED lines=12> */
.L_x_2100:
[----:B------:R-:W-:Y:S05]  /*4490*/  BSYNC B0 ;  /* 0x0000000000007941 */ /* 0x000fea0003800000 */
.L_x_2099:
        /* <DEDUP_REMOVED lines=10> */
.L_x_2102:
[----:B------:R-:W-:Y:S05]  /*4540*/  BSYNC B0 ;  /* 0x0000000000007941 */ /* 0x000fea0003800000 */
.L_x_2101:
[----:B------:R-:W-:-:S04]  /*4550*/  ISETP.NE.XOR P0, PT, R9, RZ, P0 ;  /* 0x000000ff0900720c */ /* 0x000fc80000705a70 */
[----:B------:R-:W-:Y:S02]  /*4560*/  SEL R14, R14, R19, P0 ;  /* 0x000000130e0e7207 */ /* 0x000fe40000000000 */
[----:B------:R-:W-:-:S07]  /*4570*/  FSEL R19, R16, R17, P0 ;  /* 0x0000001110137208 */ /* 0x000fce0000000000 */
.L_x_2062:
[----:B------:R-:W-:-:S13]  /*4580*/  ISETP.GE.AND P0, PT, R7, 0x1, PT ;  /* 0x000000010700780c */ /* 0x000fda0003f06270 */
[----:B------:R-:W-:Y:S05]  /*4590*/  @!P0 BRA `(.L_x_2103) ;  /* 0x0000003000048947 */ /* 0x000fea0003800000 */
[----:B------:R-:W2:Y:S02]  /*45a0*/  SHFL.IDX PT, R6, R19, R6, 0x1f ;  /* 0x00001f0613067589 */ /* 0x000ea400000e0000 */
[----:B--2---:R-:W-:-:S13]  /*45b0*/  FSETP.NEU.FTZ.AND P0, PT, R6, -INF , PT ;  /* 0xff8000000600780b */ /* 0x004fda0003f1d000 */
[----:B------:R-:W-:Y:S05]  /*45c0*/  @!P0 BRA `(.L_x_2103) ;  /* 0x0000002c00f88947 */ /* 0x000fea0003800000 */
[----:B01----:R-:W0:Y:S01]  /*45d0*/  LDC.64 R16, c[0x0][0x210] ;  /* 0x00008400ff107b82 */ /* 0x003e220000000a00 */
[----:B------:R-:W-:Y:S01]  /*45e0*/  IMAD.WIDE.U32 R8, R13, UR11, RZ ;  /* 0x0000000b0d087c25 */ /* 0x000fe2000f8e00ff */
[----:B------:R-:W-:Y:S01]  /*45f0*/  SHF.R.U32.HI R12, RZ, 0x3, R5 ;  /* 0x00000003ff0c7819 */ /* 0x000fe20000011605 */
[----:B------:R-:W-:Y:S01]  /*4600*/  BSSY B0, `(.L_x_2104) ;  /* 0x0000186000007945 */ /* 0x000fe20003800000 */
[----:B------:R-:W-:Y:S01]  /*4610*/  ISETP.GE.AND P1, PT, R4, R7, PT ;  /* 0x000000070400720c */ /* 0x000fe20003f26270 */
[----:B------:R-:W-:Y:S01]  /*4620*/  VIADD R6, R0, 0xffffffff ;  /* 0xffffffff00067836 */ /* 0x000fe20000000000 */
[----:B------:R-:W-:Y:S01]  /*4630*/  LOP3.LUT R30, R5, 0x1, RZ, 0xc0, !PT ;  /* 0x00000001051e7812 */ /* 0x000fe200078ec0ff */
[----:B------:R-:W-:Y:S01]  /*4640*/  IMAD.IADD R9, R3, 0x1, R9 ;  /* 0x0000000103097824 */ /* 0x000fe200078e0209 */
[----:B------:R-:W1:Y:S01]  /*4650*/  LDC R18, c[0x0][0x250] ;  /* 0x00009400ff127b82 */ /* 0x000e620000000800 */
[--C-:B------:R-:W-:Y:S01]  /*4660*/  SHF.R.U32.HI R7, RZ, 0x1, R5.reuse ;  /* 0x00000001ff077819 */ /* 0x100fe20000011605 */
[----:B------:R-:W-:Y:S01]  /*4670*/  IMAD.MOV.U32 R23, RZ, RZ, RZ ;  /* 0x000000ffff177224 */ /* 0x000fe200078e00ff */
[----:B------:R-:W-:Y:S01]  /*4680*/  SHF.R.S32.HI R3, RZ, 0x1f, R6 ;  /* 0x0000001fff037819 */ /* 0x000fe20000011406 */
[----:B------:R-:W-:Y:S01]  /*4690*/  IMAD.MOV.U32 R21, RZ, RZ, -0x800000 ;  /* 0xff800000ff157424 */ /* 0x000fe200078e00ff */
[----:B------:R-:W-:Y:S01]  /*46a0*/  ISETP.NE.U32.AND P5, PT, R30, 0x1, PT ;  /* 0x000000011e00780c */ /* 0x000fe20003fa5070 */
[----:B------:R-:W-:Y:S01]  /*46b0*/  IMAD.MOV.U32 R20, RZ, RZ, RZ ;  /* 0x000000ffff147224 */ /* 0x000fe200078e00ff */
[----:B------:R-:W-:Y:S01]  /*46c0*/  LEA.HI R6, R3, R6, RZ, 0x5 ;  /* 0x0000000603067211 */ /* 0x000fe200078f28ff */
[----:B------:R-:W-:Y:S01]  /*46d0*/  IMAD.MOV.U32 R19, RZ, RZ, RZ ;  /* 0x000000ffff137224 */ /* 0x000fe200078e00ff */
[----:B------:R-:W-:-:S02]  /*46e0*/  SHF.R.U32.HI R13, RZ, 0x4, R5 ;  /* 0x00000004ff0d7819 */ /* 0x000fc40000011605 */
[----:B------:R-:W-:Y:S02]  /*46f0*/  LOP3.LUT R6, R6, 0xffffffe0, RZ, 0xc0, !PT ;  /* 0xffffffe006067812 */ /* 0x000fe400078ec0ff */
[----:B------:R-:W-:Y:S02]  /*4700*/  SEL R14, R14, RZ, !P1 ;  /* 0x000000ff0e0e7207 */ /* 0x000fe40004800000 */
[----:B------:R-:W-:Y:S01]  /*4710*/  LOP3.LUT R29, R5, 0x2, RZ, 0xc0, !PT ;  /* 0x00000002051d7812 */ /* 0x000fe200078ec0ff */
[----:B------:R-:W-:Y:S01]  /*4720*/  VIADD R6, R6, 0x20 ;  /* 0x0000002006067836 */ /* 0x000fe20000000000 */
[----:B0-----:R-:W-:Y:S02]  /*4730*/  LEA R2, P0, R8, R16, 0x2 ;  /* 0x0000001008027211 */ /* 0x001fe400078010ff */
[----:B------:R-:W-:Y:S02]  /*4740*/  LOP3.LUT R16, R12, 0x1, RZ, 0xc0, !PT ;  /* 0x000000010c107812 */ /* 0x000fe400078ec0ff */
[----:B------:R-:W-:-:S02]  /*4750*/  LEA.HI.X R3, R8, R17, R9, 0x2, P0 ;  /* 0x0000001108037211 */ /* 0x000fc400000f1409 */
[----:B------:R-:W-:Y:S01]  /*4760*/  SHF.R.U32.HI R9, RZ, 0x2, R5 ;  /* 0x00000002ff097819 */ /* 0x000fe20000011605 */
[----:B-1----:R-:W-:Y:S01]  /*4770*/  VIADD R12, R18, 0xffffffff ;  /* 0xffffffff120c7836 */ /* 0x002fe20000000000 */
[----:B------:R-:W-:Y:S01]  /*4780*/  LOP3.LUT R8, R7, 0x1, RZ, 0xc0, !PT ;  /* 0x0000000107087812 */ /* 0x000fe200078ec0ff */
[----:B------:R-:W-:Y:S01]  /*4790*/  IMAD.MOV.U32 R18, RZ, RZ, -0x800000 ;  /* 0xff800000ff127424 */ /* 0x000fe200078e00ff */
[----:B------:R-:W-:Y:S02]  /*47a0*/  LOP3.LUT R9, R9, 0x1, RZ, 0xc0, !PT ;  /* 0x0000000109097812 */ /* 0x000fe400078ec0ff */
[----:B------:R-:W-:Y:S02]  /*47b0*/  ISETP.NE.AND P0, PT, R0, RZ, PT ;  /* 0x000000ff0000720c */ /* 0x000fe40003f05270 */
[----:B------:R-:W-:Y:S02]  /*47c0*/  ISETP.EQ.U32.XOR P1, PT, R9, 0x1, !P5 ;  /* 0x000000010900780c */ /* 0x000fe40006f22870 */
[----:B------:R-:W-:-:S02]  /*47d0*/  ISETP.EQ.U32.XOR P2, PT, R8, 0x1, !P5 ;  /* 0x000000010800780c */ /* 0x000fc40006f42870 */
[----:B------:R-:W-:Y:S02]  /*47e0*/  ISETP.NE.U32.AND P3, PT, R9, 0x1, PT ;  /* 0x000000010900780c */ /* 0x000fe40003f65070 */
[----:B------:R-:W-:Y:S02]  /*47f0*/  SHF.R.S32.HI R7, RZ, 0x1f, R12 ;  /* 0x0000001fff077819 */ /* 0x000fe4000001140c */
[----:B------:R-:W-:Y:S02]  /*4800*/  LOP3.LUT R17, R13, 0x1, RZ, 0xc0, !PT ;  /* 0x000000010d117812 */ /* 0x000fe400078ec0ff */
[----:B------:R-:W-:Y:S02]  /*4810*/  P2R R33, PR, RZ, 0x2 ;  /* 0x00000002ff217803 */ /* 0x000fe40000000000 */
[----:B------:R-:W-:Y:S02]  /*4820*/  SEL R13, R6, RZ, P0 ;  /* 0x000000ff060d7207 */ /* 0x000fe40000000000 */
[----:B------:R-:W-:-:S02]  /*4830*/  P2R R31, PR, RZ, 0x4 ;  /* 0x00000004ff1f7803 */ /* 0x000fc40000000000 */
[C---:B------:R-:W-:Y:S02]  /*4840*/  ISETP.EQ.U32.XOR P1, PT, R16.reuse, 0x1, !P5 ;  /* 0x000000011000780c */ /* 0x040fe40006f22870 */
[----:B------:R-:W-:Y:S02]  /*4850*/  LEA.HI R7, R7, R12, RZ, 0x5 ;  /* 0x0000000c07077211 */ /* 0x000fe400078f28ff */
[----:B------:R-:W-:Y:S02]  /*4860*/  ISETP.EQ.U32.XOR P0, PT, R16, 0x1, !P3 ;  /* 0x000000011000780c */ /* 0x000fe40005f02870 */
[----:B------:R-:W-:Y:S02]  /*4870*/  ISETP.NE.U32.AND P2, PT, R8, 0x1, PT ;  /* 0x000000010800780c */ /* 0x000fe40003f45070 */
[C---:B------:R-:W-:Y:S02]  /*4880*/  LOP3.LUT R28, R5.reuse, 0x4, RZ, 0xc0, !PT ;  /* 0x00000004051c7812 */ /* 0x040fe400078ec0ff */
[----:B------:R-:W-:-:S02]  /*4890*/  LOP3.LUT R27, R5, 0x8, RZ, 0xc0, !PT ;  /* 0x00000008051b7812 */ /* 0x000fc400078ec0ff */
[----:B------:R-:W-:Y:S01]  /*48a0*/  LOP3.LUT R22, R5, 0x10, RZ, 0xc0, !PT ;  /* 0x0000001005167812 */ /* 0x000fe200078ec0ff */
[----:B------:R-:W-:Y:S01]  /*48b0*/  IMAD.MOV.U32 R5, RZ, RZ, -0x1 ;  /* 0xffffffffff057424 */ /* 0x000fe200078e00ff */
[----:B------:R-:W-:Y:S02]  /*48c0*/  ISETP.NE.U32.AND P4, PT, R16, 0x1, PT ;  /* 0x000000011000780c */ /* 0x000fe40003f85070 */
[----:B------:R-:W-:Y:S02]  /*48d0*/  P2R R36, PR, RZ, 0x2 ;  /* 0x00000002ff247803 */ /* 0x000fe40000000000 */
[----:B------:R-:W-:Y:S02]  /*48e0*/  LOP3.LUT R7, R7, 0xffffffe0, RZ, 0xc0, !PT ;  /* 0xffffffe007077812 */ /* 0x000fe400078ec0ff */
[----:B------:R-:W-:Y:S02]  /*48f0*/  P2R R34, PR, RZ, 0x1 ;  /* 0x00000001ff227803 */ /* 0x000fe40000000000 */
[----:B------:R-:W-:Y:S01]  /*4900*/  ISETP.EQ.U32.XOR P1, PT, R9, 0x1, !P2 ;  /* 0x000000010900780c */ /* 0x000fe20005722870 */
[----:B------:R-:W-:Y:S01]  /*4910*/  IMAD.IADD R12, R12, 0x1, -R7 ;  /* 0x000000010c0c7824 */ /* 0x000fe200078e0a07 */
[----:B------:R-:W-:-:S02]  /*4920*/  ISETP.EQ.U32.XOR P0, PT, R16, 0x1, !P2 ;  /* 0x000000011000780c */ /* 0x000fc40005702870 */
[C---:B------:R-:W-:Y:S02]  /*4930*/  ISETP.EQ.U32.XOR P5, PT, R17.reuse, 0x1, !P5 ;  /* 0x000000011100780c */ /* 0x040fe40006fa2870 */
[C---:B------:R-:W-:Y:S02]  /*4940*/  ISETP.EQ.U32.XOR P4, PT, R17.reuse, 0x1, !P4 ;  /* 0x000000011100780c */ /* 0x040fe40006782870 */
[C---:B------:R-:W-:Y:S02]  /*4950*/  ISETP.EQ.U32.XOR P3, PT, R17.reuse, 0x1, !P3 ;  /* 0x000000011100780c */ /* 0x040fe40005f62870 */
[----:B------:R-:W-:Y:S01]  /*4960*/  ISETP.EQ.U32.XOR P2, PT, R17, 0x1, !P2 ;  /* 0x000000011100780c */ /* 0x000fe20005742870 */
[----:B------:R-:W-:Y:S01]  /*4970*/  IMAD.MOV.U32 R17, RZ, RZ, RZ ;  /* 0x000000ffff117224 */ /* 0x000fe200078e00ff */
[----:B------:R-:W-:Y:S02]  /*4980*/  P2R R32, PR, RZ, 0x2 ;  /* 0x00000002ff207803 */ /* 0x000fe40000000000 */
[----:B------:R-:W-:-:S02]  /*4990*/  P2R R35, PR, RZ, 0x1 ;  /* 0x00000001ff237803 */ /* 0x000fc40000000000 */
[----:B------:R-:W-:-:S07]  /*49a0*/  SHF.L.U32 R16, R5, R4, RZ ;  /* 0x0000000405107219 */ /* 0x000fce00000006ff */
.L_x_2151:
[----:B------:R-:W-:-:S03]  /*49b0*/  UMOV UR5, 0xffffffff ;  /* 0xffffffff00057882 */ /* 0x000fc60000000000 */
[----:B-1234-:R-:W-:Y:S05]  /*49c0*/  BRA.DIV UR5, `(.L_x_2105) ;  /* 0x0000003205487947 */ /* 0x01efea000b800000 */
[----:B------:R0:W1:Y:S02]  /*49d0*/  SHFL.IDX PT, R5, R14, R23, 0x1f ;  /* 0x00001f170e057589 */ /* 0x00006400000e0000 */
.L_x_2227:
        /* <DEDUP_REMOVED lines=9> */
.L_x_2150:
        /* <DEDUP_REMOVED lines=12> */
[----:B------:R-:W2:Y:S01]  /*4b30*/  LDG.E R37, desc[UR8][R6.64] ;  /* 0x0000000806257981 */ /* 0x000ea2000c1e1900 */
[----:B------:R-:W-:Y:S02]  /*4b40*/  IMAD.MOV.U32 R38, RZ, RZ, R5 ;  /* 0x000000ffff267224 */ /* 0x000fe400078e0005 */
[----:B--2---:R-:W-:-:S07]  /*4b50*/  FADD.FTZ R37, R40, R37 ;  /* 0x0000002528257221 */ /* 0x004fce0000010000 */
.L_x_2107:
        /* <DEDUP_REMOVED lines=38> */
.L_x_2111:
[----:B------:R-:W-:Y:S05]  /*4dc0*/  BSYNC B1 ;  /* 0x0000000000017941 */ /* 0x000fea0003800000 */
.L_x_2110:
        /* <DEDUP_REMOVED lines=11> */
.L_x_2113:
[----:B------:R-:W-:Y:S05]  /*4e80*/  BSYNC B1 ;  /* 0x0000000000017941 */ /* 0x000fea0003800000 */
.L_x_2112:
        /* <DEDUP_REMOVED lines=13> */
.L_x_2115:
[----:B------:R-:W-:Y:S05]  /*4f60*/  BSYNC B1 ;  /* 0x0000000000017941 */ /* 0x000fea0003800000 */
.L_x_2114:
        /* <DEDUP_REMOVED lines=11> */
.L_x_2117:
[----:B------:R-:W-:Y:S05]  /*5020*/  BSYNC B1 ;  /* 0x0000000000017941 */ /* 0x000fea0003800000 */
.L_x_2116:
        /* <DEDUP_REMOVED lines=13> */
.L_x_2119:
[----:B------:R-:W-:Y:S05]  /*5100*/  BSYNC B1 ;  /* 0x0000000000017941 */ /* 0x000fea0003800000 */
.L_x_2118:
        /* <DEDUP_REMOVED lines=11> */
.L_x_2121:
[----:B------:R-:W-:Y:S05]  /*51c0*/  BSYNC B1 ;  /* 0x0000000000017941 */ /* 0x000fea0003800000 */
.L_x_2120:
        /* <DEDUP_REMOVED lines=13> */
.L_x_2123:
[----:B------:R-:W-:Y:S05]  /*52a0*/  BSYNC B1 ;  /* 0x0000000000017941 */ /* 0x000fea0003800000 */
.L_x_2122:
        /* <DEDUP_REMOVED lines=10> */
.L_x_2125:
[----:B------:R-:W-:Y:S05]  /*5350*/  BSYNC B1 ;  /* 0x0000000000017941 */ /* 0x000fea0003800000 */
.L_x_2124:
        /* <DEDUP_REMOVED lines=12> */
.L_x_2127:
[----:B------:R-:W-:Y:S05]  /*5420*/  BSYNC B1 ;  /* 0x0000000000017941 */ /* 0x000fea0003800000 */
.L_x_2126:
        /* <DEDUP_REMOVED lines=10> */
.L_x_2129:
[----:B------:R-:W-:Y:S05]  /*54d0*/  BSYNC B1 ;  /* 0x0000000000017941 */ /* 0x000fea0003800000 */
.L_x_2128:
        /* <DEDUP_REMOVED lines=12> */
.L_x_2131:
[----:B------:R-:W-:Y:S05]  /*55a0*/  BSYNC B1 ;  /* 0x0000000000017941 */ /* 0x000fea0003800000 */
.L_x_2130:
        /* <DEDUP_REMOVED lines=10> */
.L_x_2133:
[----:B------:R-:W-:Y:S05]  /*5650*/  BSYNC B1 ;  /* 0x0000000000017941 */ /* 0x000fea0003800000 */
.L_x_2132:
        /* <DEDUP_REMOVED lines=12> */
.L_x_2135:
[----:B------:R-:W-:Y:S05]  /*5720*/  BSYNC B1 ;  /* 0x0000000000017941 */ /* 0x000fea0003800000 */
.L_x_2134:
        /* <DEDUP_REMOVED lines=10> */
.L_x_2137:
[----:B------:R-:W-:Y:S05]  /*57d0*/  BSYNC B1 ;  /* 0x0000000000017941 */ /* 0x000fea0003800000 */
.L_x_2136:
        /* <DEDUP_REMOVED lines=12> */
.L_x_2139:
[----:B------:R-:W-:Y:S05]  /*58a0*/  BSYNC B1 ;  /* 0x0000000000017941 */ /* 0x000fea0003800000 */
.L_x_2138:
        /* <DEDUP_REMOVED lines=19> */
.L_x_2141:
[----:B------:R-:W-:Y:S05]  /*59e0*/  BSYNC B1 ;  /* 0x0000000000017941 */ /* 0x000fea0003800000 */
.L_x_2140:
        /* <DEDUP_REMOVED lines=12> */
.L_x_2143:
[----:B------:R-:W-:Y:S05]  /*5ab0*/  BSYNC B1 ;  /* 0x0000000000017941 */ /* 0x000fea0003800000 */
.L_x_2142:
        /* <DEDUP_REMOVED lines=10> */
.L_x_2145:
[----:B------:R-:W-:Y:S05]  /*5b60*/  BSYNC B1 ;  /* 0x0000000000017941 */ /* 0x000fea0003800000 */
.L_x_2144:
        /* <DEDUP_REMOVED lines=12> */
.L_x_2147:
[----:B------:R-:W-:Y:S05]  /*5c30*/  BSYNC B1 ;  /* 0x0000000000017941 */ /* 0x000fea0003800000 */
.L_x_2146:
        /* <DEDUP_REMOVED lines=10> */
.L_x_2149:
[----:B------:R-:W-:Y:S05]  /*5ce0*/  BSYNC B1 ;  /* 0x0000000000017941 */ /* 0x000fea0003800000 */
.L_x_2148:
[----:B------:R-:W-:Y:S01]  /*5cf0*/  ISETP.NE.XOR P0, PT, R30, RZ, P0 ;  /* 0x000000ff1e00720c */ /* 0x000fe20000705a70 */
[----:B------:R-:W-:-:S03]  /*5d00*/  VIADD R19, R19, 0xffffffe0 ;  /* 0xffffffe013137836 */ /* 0x000fc60000000000 */
[----:B------:R-:W-:Y:S02]  /*5d10*/  FSEL R21, R40, R21, P0 ;  /* 0x0000001528157208 */ /* 0x000fe40000000000 */
[----:B------:R-:W-:-:S03]  /*5d20*/  SEL R20, R17, R20, P0 ;  /* 0x0000001411147207 */ /* 0x000fc60000000000 */
[----:B------:R1:W2:Y:S04]  /*5d30*/  SHFL.IDX PT, R18, R21, R12, 0x1f ;  /* 0x00001f0c15127589 */ /* 0x0002a800000e0000 */
[----:B------:R1:W3:Y:S02]  /*5d40*/  SHFL.IDX PT, R17, R20, R12, 0x1f ;  /* 0x00001f0c14117589 */ /* 0x0002e400000e0000 */
.L_x_2109:
[----:B------:R-:W-:-:S04]  /*5d50*/  PRMT R7, R7, 0x9910, RZ ;  /* 0x0000991007077816 */ /* 0x000fc800000000ff */
[----:B------:R-:W-:-:S13]  /*5d60*/  ISETP.NE.AND P0, PT, R7, RZ, PT ;  /* 0x000000ff0700720c */ /* 0x000fda0003f05270 */
[----:B------:R4:W-:Y:S04]  /*5d70*/  @P0 STS [R6+-0x80], R37 ;  /* 0xffff802506000388 */ /* 0x0009e80000000800 */
[----:B------:R4:W-:Y:S01]  /*5d80*/  @P0 STS [R39+-0x80], R38 ;  /* 0xffff802627000388 */ /* 0x0009e20000000800 */
[----:B------:R-:W-:Y:S01]  /*5d90*/  NOP ;  /* 0x0000000000007918 */ /* 0x000fe20000000000 */
.L_x_2108:
        /* <DEDUP_REMOVED lines=8> */
.L_x_2106:
[----:B0-----:R-:W-:Y:S01]  /*5e20*/  VIADD R23, R23, 0x1 ;  /* 0x0000000117177836 */ /* 0x001fe20000000000 */
[----:B------:R-:W-:-:S04]  /*5e30*/  ULDC UR5, c[0x0][0x248] ;  /* 0x0000920000057ab9 */ /* 0x000fc80000000800 */
[----:B------:R-:W-:-:S13]  /*5e40*/  ISETP.GE.AND P0, PT, R23, UR5, PT ;  /* 0x0000000517007c0c */ /* 0x000fda000bf06270 */
[----:B------:R-:W-:Y:S05]  /*5e50*/  @!P0 BRA `(.L_x_2151) ;  /* 0xffffffe800d48947 */ /* 0x000fea000383ffff */
[----:B------:R-:W-:Y:S05]  /*5e60*/  BSYNC B0 ;  /* 0x0000000000007941 */ /* 0x000fea0003800000 */
.L_x_2104:
[----:B------:R-:W-:-:S13]  /*5e70*/  ISETP.NE.AND P0, PT, R19, RZ, PT ;  /* 0x000000ff1300720c */ /* 0x000fda0003f05270 */
[----:B------:R-:W-:Y:S05]  /*5e80*/  @!P0 BRA `(.L_x_2152) ;  /* 0x0000001000c08947 */ /* 0x000fea0003800000 */
[----:B------:R-:W-:Y:S01]  /*5e90*/  ISETP.GE.AND P0, PT, R4, R19, PT ;  /* 0x000000130400720c */ /* 0x000fe20003f06270 */
[----:B----4-:R-:W-:Y:S01]  /*5ea0*/  IMAD.MOV.U32 R6, RZ, RZ, -0x800000 ;  /* 0xff800000ff067424 */ /* 0x010fe200078e00ff */
[----:B------:R-:W-:Y:S01]  /*5eb0*/  UMOV UR5, 0xffffffff ;  /* 0xffffffff00057882 */ /* 0x000fe20000000000 */
[----:B------:R-:W-:-:S10]  /*5ec0*/  IMAD.MOV.U32 R8, RZ, RZ, RZ ;  /* 0x000000ffff087224 */ /* 0x000fd400078e00ff */
[----:B------:R0:W4:Y:S04]  /*5ed0*/  @!P0 LDS R6, [R11] ;  /* 0x000000000b068984 */ /* 0x0001280000000800 */
[----:B------:R0:W0:Y:S01]  /*5ee0*/  @!P0 LDS R8, [R10] ;  /* 0x000000000a088984 */ /* 0x0000220000000800 */
[----:B------:R-:W-:Y:S05]  /*5ef0*/  BRA.DIV UR5, `(.L_x_2153) ;  /* 0x0000001e05207947 */ /* 0x000fea000b800000 */
[----:B----4-:R4:W1:Y:S04]  /*5f00*/  SHFL.BFLY PT, R9, R6, 0x1, 0x1f ;  /* 0x0c201f0006097f89 */ /* 0x01086800000e0000 */
[----:B0-----:R4:W0:Y:S02]  /*5f10*/  SHFL.BFLY PT, R3, R8, 0x1, 0x1f ;  /* 0x0c201f0008037f89 */ /* 0x00182400000e0000 */
.L_x_2231:
[----:B-1----:R-:W-:Y:S01]  /*5f20*/  FSETP.GT.FTZ.AND P0, PT, R6, R9, PT ;  /* 0x000000090600720b */ /* 0x002fe20003f14000 */
[----:B------:R-:W-:Y:S01]  /*5f30*/  BSSY B0, `(.L_x_2154) ;  /* 0x0000005000007945 */ /* 0x000fe20003800000 */
[----:B------:R-:W-:-:S11]  /*5f40*/  PLOP3.LUT P1, PT, PT, PT, PT, 0x80, 0x0 ;  /* 0x000000000000781c */ /* 0x000fd60003f2f070 */
[----:B------:R-:W-:Y:S05]  /*5f50*/  @P0 BRA `(.L_x_2155) ;  /* 0x0000000000080947 */ /* 0x000fea0003800000 */
[----:B------:R-:W-:-:S04]  /*5f60*/  FSETP.NEU.FTZ.AND P1, PT, R6, R9, PT ;  /* 0x000000090600720b */ /* 0x000fc80003f3d000 */
[----:B0-----:R-:W-:-:S13]  /*5f70*/  ISETP.LT.AND P1, PT, R8, R3, !P1 ;  /* 0x000000030800720c */ /* 0x001fda0004f21270 */
.L_x_2155:
[----:B------:R-:W-:Y:S05]  /*5f80*/  BSYNC B0 ;  /* 0x0000000000007941 */ /* 0x000fea0003800000 */
.L_x_2154:
[----:B------:R-:W-:Y:S01]  /*5f90*/  ISETP.NE.AND P0, PT, R31, RZ, PT ;  /* 0x000000ff1f00720c */ /* 0x000fe20003f05270 */
[----:B------:R-:W-:-:S03]  /*5fa0*/  UMOV UR5, 0xffffffff ;  /* 0xffffffff00057882 */ /* 0x000fc60000000000 */
[----:B------:R-:W-:Y:S02]  /*5fb0*/  PLOP3.LUT P0, PT, P0, P1, PT, 0x28, 0x0 ;  /* 0x000000000000781c */ /* 0x000fe40000702570 */
[----:B------:R-:W-:Y:S02]  /*5fc0*/  PLOP3.LUT P1, PT, PT, PT, PT, 0x80, 0x0 ;  /* 0x000000000000781c */ /* 0x000fe40003f2f070 */
[----:B0---4-:R-:W-:Y:S02]  /*5fd0*/  SEL R8, R3, R8, P0 ;  /* 0x0000000803087207 */ /* 0x011fe40000000000 */
[----:B------:R-:W-:Y:S01]  /*5fe0*/  FSEL R9, R9, R6, P0 ;  /* 0x0000000609097208 */ /* 0x000fe20000000000 */
[----:B------:R-:W-:Y:S08]  /*5ff0*/  BRA.DIV UR5, `(.L_x_2156) ;  /* 0x0000001e05287947 */ /* 0x000ff0000b800000 */
[----:B------:R0:W1:Y:S04]  /*6000*/  SHFL.BFLY PT, R6, R9, 0x2, 0x1f ;  /* 0x0c401f0009067f89 */ /* 0x00006800000e0000 */
[----:B------:R0:W4:Y:S02]  /*6010*/  SHFL.BFLY PT, R3, R8, 0x2, 0x1f ;  /* 0x0c401f0008037f89 */ /* 0x00012400000e0000 */
.L_x_2235:
[----:B-1----:R-:W-:Y:S01]  /*6020*/  FSETP.GT.FTZ.AND P0, PT, R9, R6, PT ;  /* 0x000000060900720b */ /* 0x002fe20003f14000 */
[----:B------:R-:W-:-:S12]  /*6030*/  BSSY B0, `(.L_x_2157) ;  /* 0x0000004000007945 */ /* 0x000fd80003800000 */
[----:B------:R-:W-:Y:S05]  /*6040*/  @P0 BRA `(.L_x_2158) ;  /* 0x0000000000080947 */ /* 0x000fea0003800000 */
[----:B------:R-:W-:-:S04]  /*6050*/  FSETP.NEU.FTZ.AND P1, PT, R9, R6, PT ;  /* 0x000000060900720b */ /* 0x000fc80003f3d000 */
[----:B----4-:R-:W-:-:S13]  /*6060*/  ISETP.LT.AND P1, PT, R8, R3, !P1 ;  /* 0x000000030800720c */ /* 0x010fda0004f21270 */
.L_x_2158:
[----:B------:R-:W-:Y:S05]  /*6070*/  BSYNC B0 ;  /* 0x0000000000007941 */ /* 0x000fea0003800000 */
.L_x_2157:
[----:B------:R-:W-:Y:S01]  /*6080*/  ISETP.NE.AND P0, PT, R32, RZ, PT ;  /* 0x000000ff2000720c */ /* 0x000fe20003f05270 */
[----:B------:R-:W-:-:S03]  /*6090*/  UMOV UR5, 0xffffffff ;  /* 0xffffffff00057882 */ /* 0x000fc60000000000 */
[----:B------:R-:W-:-:S04]  /*60a0*/  PLOP3.LUT P0, PT, P0, P1, PT, 0x28, 0x0 ;  /* 0x000000000000781c */ /* 0x000fc80000702570 */
[----:B0---4-:R-:W-:Y:S02]  /*60b0*/  SEL R8, R3, R8, P0 ;  /* 0x0000000803087207 */ /* 0x011fe40000000000 */
[----:B------:R-:W-:Y:S01]  /*60c0*/  FSEL R9, R6, R9, P0 ;  /* 0x0000000906097208 */ /* 0x000fe20000000000 */
[----:B------:R-:W-:Y:S06]  /*60d0*/  BRA.DIV UR5, `(.L_x_2159) ;  /* 0x0000001e05387947 */ /* 0x000fec000b800000 */
[----:B------:R0:W1:Y:S04]  /*60e0*/  SHFL.BFLY PT, R6, R9, 0x1, 0x1f ;  /* 0x0c201f0009067f89 */ /* 0x00006800000e0000 */
[----:B------:R0:W4:Y:S02]  /*60f0*/  SHFL.BFLY PT, R3, R8, 0x1, 0x1f ;  /* 0x0c201f0008037f89 */ /* 0x00012400000e0000 */
.L_x_2239:
[----:B-1----:R-:W-:Y:S01]  /*6100*/  FSETP.GT.FTZ.AND P0, PT, R9, R6, PT ;  /* 0x000000060900720b */ /* 0x002fe20003f14000 */
[----:B------:R-:W-:Y:S01]  /*6110*/  BSSY B0, `(.L_x_2160) ;  /* 0x0000005000007945 */ /* 0x000fe20003800000 */
[----:B------:R-:W-:-:S11]  /*6120*/  PLOP3.LUT P1, PT, PT, PT, PT, 0x80, 0x0 ;  /* 0x000000000000781c */ /* 0x000fd60003f2f070 */
[----:B------:R-:W-:Y:S05]  /*6130*/  @P0 BRA `(.L_x_2161) ;  /* 0x0000000000080947 */ /* 0x000fea0003800000 */
[----:B------:R-:W-:-:S04]  /*6140*/  FSETP.NEU.FTZ.AND P1, PT, R9, R6, PT ;  /* 0x000000060900720b */ /* 0x000fc80003f3d000 */
[----:B----4-:R-:W-:-:S13]  /*6150*/  ISETP.LT.AND P1, PT, R8, R3, !P1 ;  /* 0x000000030800720c */ /* 0x010fda0004f21270 */
.L_x_2161:
[----:B------:R-:W-:Y:S05]  /*6160*/  BSYNC B0 ;  /* 0x0000000000007941 */ /* 0x000fea0003800000 */
.L_x_2160:
        /* <DEDUP_REMOVED lines=9> */
.L_x_2243:
[----:B-1----:R-:W-:Y:S01]  /*6200*/  FSETP.GT.FTZ.AND P0, PT, R9, R6, PT ;  /* 0x000000060900720b */ /* 0x002fe20003f14000 */
[----:B------:R-:W-:-:S12]  /*6210*/  BSSY B0, `(.L_x_2163) ;  /* 0x0000004000007945 */ /* 0x000fd80003800000 */
[----:B------:R-:W-:Y:S05]  /*6220*/  @P0 BRA `(.L_x_2164) ;  /* 0x0000000000080947 */ /* 0x000fea0003800000 */
[----:B------:R-:W-:-:S04]  /*6230*/  FSETP.NEU.FTZ.AND P1, PT, R9, R6, PT ;  /* 0x000000060900720b */ /* 0x000fc80003f3d000 */
[----:B----4-:R-:W-:-:S13]  /*6240*/  ISETP.LT.AND P1, PT, R8, R3, !P1 ;  /* 0x000000030800720c */ /* 0x010fda0004f21270 */
.L_x_2164:
[----:B------:R-:W-:Y:S05]  /*6250*/  BSYNC B0 ;  /* 0x0000000000007941 */ /* 0x000fea0003800000 */
.L_x_2163:
        /* <DEDUP_REMOVED lines=8> */
.L_x_2247:
[----:B-1----:R-:W-:Y:S01]  /*62e0*/  FSETP.GT.FTZ.AND P0, PT, R9, R6, PT ;  /* 0x000000060900720b */ /* 0x002fe20003f14000 */
[----:B------:R-:W-:Y:S01]  /*62f0*/  BSSY B0, `(.L_x_2166) ;  /* 0x0000005000007945 */ /* 0x000fe20003800000 */
[----:B------:R-:W-:-:S11]  /*6300*/  PLOP3.LUT P1, PT, PT, PT, PT, 0x80, 0x0 ;  /* 0x000000000000781c */ /* 0x000fd60003f2f070 */
[----:B------:R-:W-:Y:S05]  /*6310*/  @P0 BRA `(.L_x_2167) ;  /* 0x0000000000080947 */ /* 0x000fea0003800000 */
[----:B------:R-:W-:-:S04]  /*6320*/  FSETP.NEU.FTZ.AND P1, PT, R9, R6, PT ;  /* 0x000000060900720b */ /* 0x000fc80003f3d000 */
[----:B----4-:R-:W-:-:S13]  /*6330*/  ISETP.LT.AND P1, PT, R8, R3, !P1 ;  /* 0x000000030800720c */ /* 0x010fda0004f21270 */
.L_x_2167:
[----:B------:R-:W-:Y:S05]  /*6340*/  BSYNC B0 ;  /* 0x0000000000007941 */ /* 0x000fea0003800000 */
.L_x_2166:
        /* <DEDUP_REMOVED lines=9> */
.L_x_2251:
[----:B-1----:R-:W-:Y:S01]  /*63e0*/  FSETP.GT.FTZ.AND P0, PT, R9, R6, PT ;  /* 0x000000060900720b */ /* 0x002fe20003f14000 */
[----:B------:R-:W-:-:S12]  /*63f0*/  BSSY B0, `(.L_x_2169) ;  /* 0x0000004000007945 */ /* 0x000fd80003800000 */
[----:B------:R-:W-:Y:S05]  /*6400*/  @P0 BRA `(.L_x_2170) ;  /* 0x0000000000080947 */ /* 0x000fea0003800000 */
[----:B------:R-:W-:-:S04]  /*6410*/  FSETP.NEU.FTZ.AND P1, PT, R9, R6, PT ;  /* 0x000000060900720b */ /* 0x000fc80003f3d000 */
[----:B----4-:R-:W-:-:S13]  /*6420*/  ISETP.LT.AND P1, PT, R8, R3, !P1 ;  /* 0x000000030800720c */ /* 0x010fda0004f21270 */
.L_x_2170:
[----:B------:R-:W-:Y:S05]  /*6430*/  BSYNC B0 ;  /* 0x0000000000007941 */ /* 0x000fea0003800000 */
.L_x_2169:
        /* <DEDUP_REMOVED lines=8> */
.L_x_2255:
[----:B-1----:R-:W-:Y:S01]  /*64c0*/  FSETP.GT.FTZ.AND P6, PT, R9, R6, PT ;  /* 0x000000060900720b */ /* 0x002fe20003fd4000 */
[----:B------:R-:W-:Y:S01]  /*64d0*/  BSSY B0, `(.L_x_2172) ;  /* 0x0000006000007945 */ /* 0x000fe20003800000 */
[----:B------:R-:W-:Y:S02]  /*64e0*/  PLOP3.LUT P1, PT, PT, PT, PT, 0x80, 0x0 ;  /* 0x000000000000781c */ /* 0x000fe40003f2f070 */
[----:B------:R-:W-:-:S09]  /*64f0*/  PLOP3.LUT P0, PT, PT, PT, PT, 0x80, 0x0 ;  /* 0x000000000000781c */ /* 0x000fd20003f0f070 */
[----:B------:R-:W-:Y:S05]  /*6500*/  @P6 BRA `(.L_x_2173) ;  /* 0x0000000000086947 */ /* 0x000fea0003800000 */
[----:B------:R-:W-:-:S04]  /*6510*/  FSETP.NEU.FTZ.AND P0, PT, R9, R6, PT ;  /* 0x000000060900720b */ /* 0x000fc80003f1d000 */
[----:B----4-:R-:W-:-:S13]  /*6520*/  ISETP.LT.AND P0, PT, R8, R3, !P0 ;  /* 0x000000030800720c */ /* 0x010fda0004701270 */
.L_x_2173:
[----:B------:R-:W-:Y:S05]  /*6530*/  BSYNC B0 ;  /* 0x0000000000007941 */ /* 0x000fea0003800000 */
.L_x_2172:
[----:B------:R-:W-:Y:S01]  /*6540*/  UMOV UR5, 0xffffffff ;  /* 0xffffffff00057882 */ /* 0x000fe20000000000 */
[----:B------:R-:W-:-:S04]  /*6550*/  PLOP3.LUT P0, PT, P4, P0, PT, 0x28, 0x0 ;  /* 0x000000000000781c */ /* 0x000fc80002700570 */
[----:B0---4-:R-:W-:Y:S02]  /*6560*/  SEL R8, R3, R8, P0 ;  /* 0x0000000803087207 */ /* 0x011fe40000000000 */
[----:B------:R-:W-:Y:S01]  /*6570*/  FSEL R9, R6, R9, P0 ;  /* 0x0000000906097208 */ /* 0x000fe20000000000 */
[----:B------:R-:W-:Y:S06]  /*6580*/  BRA.DIV UR5, `(.L_x_2174) ;  /* 0x0000001e05747947 */ /* 0x000fec000b800000 */
[----:B------:R0:W1:Y:S04]  /*6590*/  SHFL.BFLY PT, R6, R9, 0x4, 0x1f ;  /* 0x0c801f0009067f89 */ /* 0x00006800000e0000 */
[----:B------:R0:W4:Y:S02]  /*65a0*/  SHFL.BFLY PT, R3, R8, 0x4, 0x1f ;  /* 0x0c801f0008037f89 */ /* 0x00012400000e0000 */
.L_x_2259:
[----:B-1----:R-:W-:Y:S01]  /*65b0*/  FSETP.GT.FTZ.AND P0, PT, R9, R6, PT ;  /* 0x000000060900720b */ /* 0x002fe20003f14000 */
[----:B------:R-:W-:-:S12]  /*65c0*/  BSSY B0, `(.L_x_2175) ;  /* 0x0000004000007945 */ /* 0x000fd80003800000 */
[----:B------:R-:W-:Y:S05]  /*65d0*/  @P0 BRA `(.L_x_2176) ;  /* 0x0000000000080947 */ /* 0x000fea0003800000 */
[----:B------:R-:W-:-:S04]  /*65e0*/  FSETP.NEU.FTZ.AND P1, PT, R9, R6, PT ;  /* 0x000000060900720b */ /* 0x000fc80003f3d000 */
[----:B----4-:R-:W-:-:S13]  /*65f0*/  ISETP.LT.AND P1, PT, R8, R3, !P1 ;  /* 0x000000030800720c */ /* 0x010fda0004f21270 */
.L_x_2176:
[----:B------:R-:W-:Y:S05]  /*6600*/  BSYNC B0 ;  /* 0x0000000000007941 */ /* 0x000fea0003800000 */
.L_x_2175:
[----:B------:R-:W-:Y:S01]  /*6610*/  UMOV UR5, 0xffffffff ;  /* 0xffffffff00057882 */ /* 0x000fe20000000000 */
[----:B------:R-:W-:-:S04]  /*6620*/  PLOP3.LUT P1, PT, P3, P1, PT, 0x28, 0x0 ;  /* 0x000000000000781c */ /* 0x000fc80001f22570 */
[----:B0---4-:R-:W-:Y:S02]  /*6630*/  SEL R8, R3, R8, P1 ;  /* 0x0000000803087207 */ /* 0x011fe40000800000 */
[----:B------:R-:W-:Y:S01]  /*6640*/  FSEL R9, R6, R9, P1 ;  /* 0x0000000906097208 */ /* 0x000fe20000800000 */
[----:B------:R-:W-:Y:S06]  /*6650*/  BRA.DIV UR5, `(.L_x_2177) ;  /* 0x0000001e05887947 */ /* 0x000fec000b800000 */
[----:B------:R0:W1:Y:S04]  /*6660*/  SHFL.BFLY PT, R6, R9, 0x2, 0x1f ;  /* 0x0c401f0009067f89 */ /* 0x00006800000e0000 */
[----:B------:R0:W4:Y:S02]  /*6670*/  SHFL.BFLY PT, R3, R8, 0x2, 0x1f ;  /* 0x0c401f0008037f89 */ /* 0x00012400000e0000 */
.L_x_2263:
[----:B-1----:R-:W-:Y:S01]  /*6680*/  FSETP.GT.FTZ.AND P3, PT, R9, R6, PT ;  /* 0x000000060900720b */ /* 0x002fe20003f74000 */
[----:B------:R-:W-:Y:S01]  /*6690*/  BSSY B0, `(.L_x_2178) ;  /* 0x0000006000007945 */ /* 0x000fe20003800000 */
[----:B------:R-:W-:Y:S02]  /*66a0*/  PLOP3.LUT P1, PT, PT, PT, PT, 0x80, 0x0 ;  /* 0x000000000000781c */ /* 0x000fe40003f2f070 */
[----:B------:R-:W-:-:S09]  /*66b0*/  PLOP3.LUT P0, PT, PT, PT, PT, 0x80, 0x0 ;  /* 0x000000000000781c */ /* 0x000fd20003f0f070 */
[----:B------:R-:W-:Y:S05]  /*66c0*/  @P3 BRA `(.L_x_2179) ;  /* 0x0000000000083947 */ /* 0x000fea0003800000 */
[----:B------:R-:W-:-:S04]  /*66d0*/  FSETP.NEU.FTZ.AND P0, PT, R9, R6, PT ;  /* 0x000000060900720b */ /* 0x000fc80003f1d000 */
[----:B----4-:R-:W-:-:S13]  /*66e0*/  ISETP.LT.AND P0, PT, R8, R3, !P0 ;  /* 0x000000030800720c */ /* 0x010fda0004701270 */
.L_x_2179:
[----:B------:R-:W-:Y:S05]  /*66f0*/  BSYNC B0 ;  /* 0x0000000000007941 */ /* 0x000fea0003800000 */
.L_x_2178:
[----:B------:R-:W-:Y:S01]  /*6700*/  UMOV UR5, 0xffffffff ;  /* 0xffffffff00057882 */ /* 0x000fe20000000000 */
[----:B------:R-:W-:-:S04]  /*6710*/  PLOP3.LUT P0, PT, P2, P0, PT, 0x28, 0x0 ;  /* 0x000000000000781c */ /* 0x000fc80001700570 */
[----:B0---4-:R-:W-:Y:S02]  /*6720*/  SEL R8, R3, R8, P0 ;  /* 0x0000000803087207 */ /* 0x011fe40000000000 */
[----:B------:R-:W-:Y:S01]  /*6730*/  FSEL R9, R6, R9, P0 ;  /* 0x0000000906097208 */ /* 0x000fe20000000000 */
[----:B------:R-:W-:Y:S06]  /*6740*/  BRA.DIV UR5, `(.L_x_2180) ;  /* 0x0000001e05947947 */ /* 0x000fec000b800000 */
[----:B------:R0:W1:Y:S04]  /*6750*/  SHFL.BFLY PT, R6, R9, 0x1, 0x1f ;  /* 0x0c201f0009067f89 */ /* 0x00006800000e0000 */
[----:B------:R0:W4:Y:S02]  /*6760*/  SHFL.BFLY PT, R3, R8, 0x1, 0x1f ;  /* 0x0c201f0008037f89 */ /* 0x00012400000e0000 */
.L_x_2267:
[----:B-1----:R-:W-:Y:S01]  /*6770*/  FSETP.GT.FTZ.AND P0, PT, R9, R6, PT ;  /* 0x000000060900720b */ /* 0x002fe20003f14000 */
[----:B------:R-:W-:-:S12]  /*6780*/  BSSY B0, `(.L_x_2181) ;  /* 0x0000004000007945 */ /* 0x000fd80003800000 */
[----:B------:R-:W-:Y:S05]  /*6790*/  @P0 BRA `(.L_x_2182) ;  /* 0x0000000000080947 */ /* 0x000fea0003800000 */
[----:B------:R-:W-:-:S04]  /*67a0*/  FSETP.NEU.FTZ.AND P1, PT, R9, R6, PT ;  /* 0x000000060900720b */ /* 0x000fc80003f3d000 */
[----:B----4-:R-:W-:-:S13]  /*67b0*/  ISETP.LT.AND P1, PT, R8, R3, !P1 ;  /* 0x000000030800720c */ /* 0x010fda0004f21270 */
.L_x_2182:
[----:B------:R-:W-:Y:S05]  /*67c0*/  BSYNC B0 ;  /* 0x0000000000007941 */ /* 0x000fea0003800000 */
.L_x_2181:
[----:B------:R-:W-:Y:S01]  /*67d0*/  UMOV UR5, 0xffffffff ;  /* 0xffffffff00057882 */ /* 0x000fe20000000000 */
[----:B------:R-:W-:-:S04]  /*67e0*/  PLOP3.LUT P1, PT, P5, P1, PT, 0x28, 0x0 ;  /* 0x000000000000781c */ /* 0x000fc80002f22570 */
[----:B0---4-:R-:W-:Y:S02]  /*67f0*/  SEL R8, R3, R8, P1 ;  /* 0x0000000803087207 */ /* 0x011fe40000800000 */
[----:B------:R-:W-:Y:S01]  /*6800*/  FSEL R9, R6, R9, P1 ;  /* 0x0000000906097208 */ /* 0x000fe20000800000 */
[----:B------:R-:W-:Y:S06]  /*6810*/  BRA.DIV UR5, `(.L_x_2183) ;  /* 0x0000001e05a87947 */ /* 0x000fec000b800000 */
[----:B------:R0:W1:Y:S04]  /*6820*/  SHFL.BFLY PT, R6, R9, 0x10, 0x1f ;  /* 0x0e001f0009067f89 */ /* 0x00006800000e0000 */
[----:B------:R0:W4:Y:S02]  /*6830*/  SHFL.BFLY PT, R3, R8, 0x10, 0x1f ;  /* 0x0e001f0008037f89 */ /* 0x00012400000e0000 */
.L_x_2271:
[----:B-1----:R-:W-:Y:S01]  /*6840*/  FSETP.GT.FTZ.AND P2, PT, R9, R6, PT ;  /* 0x000000060900720b */ /* 0x002fe20003f54000 */
[----:B------:R-:W-:Y:S01]  /*6850*/  BSSY B0, `(.L_x_2184) ;  /* 0x0000006000007945 */ /* 0x000fe20003800000 */
[----:B------:R-:W-:Y:S02]  /*6860*/  PLOP3.LUT P1, PT, PT, PT, PT, 0x80, 0x0 ;  /* 0x000000000000781c */ /* 0x000fe40003f2f070 */
[----:B------:R-:W-:-:S09]  /*6870*/  PLOP3.LUT P0, PT, PT, PT, PT, 0x80, 0x0 ;  /* 0x000000000000781c */ /* 0x000fd20003f0f070 */
[----:B------:R-:W-:Y:S05]  /*6880*/  @P2 BRA `(.L_x_2185) ;  /* 0x0000000000082947 */ /* 0x000fea0003800000 */
[----:B------:R-:W-:-:S04]  /*6890*/  FSETP.NEU.FTZ.AND P0, PT, R9, R6, PT ;  /* 0x000000060900720b */ /* 0x000fc80003f1d000 */
[----:B----4-:R-:W-:-:S13]  /*68a0*/  ISETP.LT.AND P0, PT, R8, R3, !P0 ;  /* 0x000000030800720c */ /* 0x010fda0004701270 */
.L_x_2185:
[----:B------:R-:W-:Y:S05]  /*68b0*/  BSYNC B0 ;  /* 0x0000000000007941 */ /* 0x000fea0003800000 */
.L_x_2184:
[----:B------:R-:W-:Y:S01]  /*68c0*/  UMOV UR5, 0xffffffff ;  /* 0xffffffff00057882 */ /* 0x000fe20000000000 */
[----:B------:R-:W-:-:S04]  /*68d0*/  ISETP.EQ.XOR P0, PT, R22, RZ, P0 ;  /* 0x000000ff1600720c */ /* 0x000fc80000702a70 */
[----:B0---4-:R-:W-:Y:S02]  /*68e0*/  SEL R8, R8, R3, P0 ;  /* 0x0000000308087207 */ /* 0x011fe40000000000 */
[----:B------:R-:W-:Y:S01]  /*68f0*/  FSEL R9, R9, R6, P0 ;  /* 0x0000000609097208 */ /* 0x000fe20000000000 */
[----:B------:R-:W-:Y:S06]  /*6900*/  BRA.DIV UR5, `(.L_x_2186) ;  /* 0x0000001e05b47947 */ /* 0x000fec000b800000 */
[----:B------:R0:W1:Y:S04]  /*6910*/  SHFL.BFLY PT, R6, R9, 0x8, 0x1f ;  /* 0x0d001f0009067f89 */ /* 0x00006800000e0000 */
[----:B------:R0:W4:Y:S02]  /*6920*/  SHFL.BFLY PT, R3, R8, 0x8, 0x1f ;  /* 0x0d001f0008037f89 */ /* 0x00012400000e0000 */
.L_x_2275:
[----:B-1----:R-:W-:Y:S01]  /*6930*/  FSETP.GT.FTZ.AND P0, PT, R9, R6, PT ;  /* 0x000000060900720b */ /* 0x002fe20003f14000 */
[----:B------:R-:W-:-:S12]  /*6940*/  BSSY B0, `(.L_x_2187) ;  /* 0x0000004000007945 */ /* 0x000fd80003800000 */
[----:B------:R-:W-:Y:S05]  /*6950*/  @P0 BRA `(.L_x_2188) ;  /* 0x0000000000080947 */ /* 0x000fea0003800000 */
[----:B------:R-:W-:-:S04]  /*6960*/  FSETP.NEU.FTZ.AND P1, PT, R9, R6, PT ;  /* 0x000000060900720b */ /* 0x000fc80003f3d000 */
[----:B----4-:R-:W-:-:S13]  /*6970*/  ISETP.LT.AND P1, PT, R8, R3, !P1 ;  /* 0x000000030800720c */ /* 0x010fda0004f21270 */
.L_x_2188:
[----:B------:R-:W-:Y:S05]  /*6980*/  BSYNC B0 ;  /* 0x0000000000007941 */ /* 0x000fea0003800000 */
.L_x_2187:
[----:B------:R-:W-:Y:S01]  /*6990*/  UMOV UR5, 0xffffffff ;  /* 0xffffffff00057882 */ /* 0x000fe20000000000 */
[----:B------:R-:W-:-:S04]  /*69a0*/  ISETP.EQ.XOR P1, PT, R27, RZ, P1 ;  /* 0x000000ff1b00720c */ /* 0x000fc80000f22a70 */
[----:B0---4-:R-:W-:Y:S02]  /*69b0*/  SEL R8, R8, R3, P1 ;  /* 0x0000000308087207 */ /* 0x011fe40000800000 */
[----:B------:R-:W-:Y:S01]  /*69c0*/  FSEL R9, R9, R6, P1 ;  /* 0x0000000609097208 */ /* 0x000fe20000800000 */
[----:B------:R-:W-:Y:S06]  /*69d0*/  BRA.DIV UR5, `(.L_x_2189) ;  /* 0x0000001e05c87947 */ /* 0x000fec000b800000 */
[----:B------:R0:W1:Y:S04]  /*69e0*/  SHFL.BFLY PT, R6, R9, 0x4, 0x1f ;  /* 0x0c801f0009067f89 */ /* 0x00006800000e0000 */
[----:B------:R0:W4:Y:S02]  /*69f0*/  SHFL.BFLY PT, R3, R8, 0x4, 0x1f ;  /* 0x0c801f0008037f89 */ /* 0x00012400000e0000 */
.L_x_2279:
[----:B-1----:R-:W-:Y:S01]  /*6a00*/  FSETP.GT.FTZ.AND P2, PT, R9, R6, PT ;  /* 0x000000060900720b */ /* 0x002fe20003f54000 */
[----:B------:R-:W-:Y:S01]  /*6a10*/  BSSY B0, `(.L_x_2190) ;  /* 0x0000006000007945 */ /* 0x000fe20003800000 */
[----:B------:R-:W-:Y:S02]  /*6a20*/  PLOP3.LUT P1, PT, PT, PT, PT, 0x80, 0x0 ;  /* 0x000000000000781c */ /* 0x000fe40003f2f070 */
[----:B------:R-:W-:-:S09]  /*6a30*/  PLOP3.LUT P0, PT, PT, PT, PT, 0x80, 0x0 ;  /* 0x000000000000781c */ /* 0x000fd20003f0f070 */
[----:B------:R-:W-:Y:S05]  /*6a40*/  @P2 BRA `(.L_x_2191) ;  /* 0x0000000000082947 */ /* 0x000fea0003800000 */
[----:B------:R-:W-:-:S04]  /*6a50*/  FSETP.NEU.FTZ.AND P0, PT, R9, R6, PT ;  /* 0x000000060900720b */ /* 0x000fc80003f1d000 */
[----:B----4-:R-:W-:-:S13]  /*6a60*/  ISETP.LT.AND P0, PT, R8, R3, !P0 ;  /* 0x000000030800720c */ /* 0x010fda0004701270 */
.L_x_2191:
[----:B------:R-:W-:Y:S05]  /*6a70*/  BSYNC B0 ;  /* 0x0000000000007941 */ /* 0x000fea0003800000 */
.L_x_2190:
[----:B------:R-:W-:Y:S01]  /*6a80*/  UMOV UR5, 0xffffffff ;  /* 0xffffffff00057882 */ /* 0x000fe20000000000 */
[----:B------:R-:W-:-:S04]  /*6a90*/  ISETP.EQ.XOR P0, PT, R28, RZ, P0 ;  /* 0x000000ff1c00720c */ /* 0x000fc80000702a70 */
[----:B0---4-:R-:W-:Y:S02]  /*6aa0*/  SEL R8, R8, R3, P0 ;  /* 0x0000000308087207 */ /* 0x011fe40000000000 */
[----:B------:R-:W-:Y:S01]  /*6ab0*/  FSEL R9, R9, R6, P0 ;  /* 0x0000000609097208 */ /* 0x000fe20000000000 */
[----:B------:R-:W-:Y:S06]  /*6ac0*/  BRA.DIV UR5, `(.L_x_2192) ;  /* 0x0000001e05d47947 */ /* 0x000fec000b800000 */
[----:B------:R0:W1:Y:S04]  /*6ad0*/  SHFL.BFLY PT, R6, R9, 0x2, 0x1f ;  /* 0x0c401f0009067f89 */ /* 0x00006800000e0000 */
[----:B------:R0:W4:Y:S02]  /*6ae0*/  SHFL.BFLY PT, R3, R8, 0x2, 0x1f ;  /* 0x0c401f0008037f89 */ /* 0x00012400000e0000 */
.L_x_2283:
[----:B-1----:R-:W-:Y:S01]  /*6af0*/  FSETP.GT.FTZ.AND P0, PT, R9, R6, PT ;  /* 0x000000060900720b */ /* 0x002fe20003f14000 */
[----:B------:R-:W-:-:S12]  /*6b00*/  BSSY B0, `(.L_x_2193) ;  /* 0x0000004000007945 */ /* 0x000fd80003800000 */
[----:B------:R-:W-:Y:S05]  /*6b10*/  @P0 BRA `(.L_x_2194) ;  /* 0x0000000000080947 */ /* 0x000fea0003800000 */
[----:B------:R-:W-:-:S04]  /*6b20*/  FSETP.NEU.FTZ.AND P1, PT, R9, R6, PT ;  /* 0x000000060900720b */ /* 0x000fc80003f3d000 */
[----:B----4-:R-:W-:-:S13]  /*6b30*/  ISETP.LT.AND P1, PT, R8, R3, !P1 ;  /* 0x000000030800720c */ /* 0x010fda0004f21270 */
.L_x_2194:
[----:B------:R-:W-:Y:S05]  /*6b40*/  BSYNC B0 ;  /* 0x0000000000007941 */ /* 0x000fea0003800000 */
.L_x_2193:
[----:B------:R-:W-:Y:S01]  /*6b50*/  UMOV UR5, 0xffffffff ;  /* 0xffffffff00057882 */ /* 0x000fe20000000000 */
[----:B------:R-:W-:-:S04]  /*6b60*/  ISETP.EQ.XOR P1, PT, R29, RZ, P1 ;  /* 0x000000ff1d00720c */ /* 0x000fc80000f22a70 */
[----:B0---4-:R-:W-:Y:S02]  /*6b70*/  SEL R8, R8, R3, P1 ;  /* 0x0000000308087207 */ /* 0x011fe40000800000 */
[----:B------:R-:W-:Y:S01]  /*6b80*/  FSEL R9, R9, R6, P1 ;  /* 0x0000000609097208 */ /* 0x000fe20000800000 */
[----:B------:R-:W-:Y:S06]  /*6b90*/  BRA.DIV UR5, `(.L_x_2195) ;  /* 0x0000001e05e87947 */ /* 0x000fec000b800000 */
[----:B------:R0:W1:Y:S04]  /*6ba0*/  SHFL.BFLY PT, R6, R9, 0x1, 0x1f ;  /* 0x0c201f0009067f89 */ /* 0x00006800000e0000 */
[----:B------:R0:W4:Y:S02]  /*6bb0*/  SHFL.BFLY PT, R3, R8, 0x1, 0x1f ;  /* 0x0c201f0008037f89 */ /* 0x00012400000e0000 */
.L_x_2287:
[----:B-1----:R-:W-:Y:S01]  /*6bc0*/  FSETP.GT.FTZ.AND P1, PT, R9, R6, PT ;  /* 0x000000060900720b */ /* 0x002fe20003f34000 */
[----:B------:R-:W-:Y:S01]  /*6bd0*/  BSSY B0, `(.L_x_2196) ;  /* 0x0000005000007945 */ /* 0x000fe20003800000 */
[----:B------:R-:W-:-:S11]  /*6be0*/  PLOP3.LUT P0, PT, PT, PT, PT, 0x80, 0x0 ;  /* 0x000000000000781c */ /* 0x000fd60003f0f070 */
[----:B------:R-:W-:Y:S05]  /*6bf0*/  @P1 BRA `(.L_x_2197) ;  /* 0x0000000000081947 */ /* 0x000fea0003800000 */
[----:B------:R-:W-:-:S04]  /*6c00*/  FSETP.NEU.FTZ.AND P0, PT, R9, R6, PT ;  /* 0x000000060900720b */ /* 0x000fc80003f1d000 */
[----:B----4-:R-:W-:-:S13]  /*6c10*/  ISETP.LT.AND P0, PT, R8, R3, !P0 ;  /* 0x000000030800720c */ /* 0x010fda0004701270 */
.L_x_2197:
[----:B------:R-:W-:Y:S05]  /*6c20*/  BSYNC B0 ;  /* 0x0000000000007941 */ /* 0x000fea0003800000 */
.L_x_2196:
[----:B------:R-:W-:Y:S01]  /*6c30*/  ISETP.EQ.XOR P0, PT, R30, RZ, P0 ;  /* 0x000000ff1e00720c */ /* 0x000fe20000702a70 */
[----:B------:R-:W-:-:S03]  /*6c40*/  UMOV UR5, 0xffffffff ;  /* 0xffffffff00057882 */ /* 0x000fc60000000000 */
[----:B------:R-:W-:Y:S02]  /*6c50*/  FSEL R6, R9, R6, P0 ;  /* 0x0000000609067208 */ /* 0x000fe40000000000 */
[----:B----4-:R-:W-:Y:S02]  /*6c60*/  SEL R3, R8, R3, P0 ;  /* 0x0000000308037207 */ /* 0x010fe40000000000 */
        /* <DEDUP_REMOVED lines=11> */
[----:B------:R1:W4:Y:S04]  /*6d20*/  SHFL.BFLY PT, R6, R21, 0x10, 0x1f ;  /* 0x0e001f0015067f89 */ /* 0x00032800000e0000 */
[----:B------:R1:W0:Y:S02]  /*6d30*/  SHFL.BFLY PT, R3, R20, 0x10, 0x1f ;  /* 0x0e001f0014037f89 */ /* 0x00022400000e0000 */
.L_x_2291:
[----:B----4-:R-:W-:Y:S01]  /*6d40*/  FSETP.GT.FTZ.AND P0, PT, R21, R6, PT ;  /* 0x000000061500720b */ /* 0x010fe20003f14000 */
[----:B------:R-:W-:-:S12]  /*6d50*/  BSSY B0, `(.L_x_2199) ;  /* 0x0000004000007945 */ /* 0x000fd80003800000 */
[----:B------:R-:W-:Y:S05]  /*6d60*/  @P0 BRA `(.L_x_2200) ;  /* 0x0000000000080947 */ /* 0x000fea0003800000 */
[----:B------:R-:W-:-:S04]  /*6d70*/  FSETP.NEU.FTZ.AND P1, PT, R21, R6, PT ;  /* 0x000000061500720b */ /* 0x000fc80003f3d000 */
[----:B0-----:R-:W-:-:S13]  /*6d80*/  ISETP.LT.AND P1, PT, R20, R3, !P1 ;  /* 0x000000031400720c */ /* 0x001fda0004f21270 */
.L_x_2200:
[----:B------:R-:W-:Y:S05]  /*6d90*/  BSYNC B0 ;  /* 0x0000000000007941 */ /* 0x000fea0003800000 */
.L_x_2199:
[----:B------:R-:W-:Y:S01]  /*6da0*/  UMOV UR5, 0xffffffff ;  /* 0xffffffff00057882 */ /* 0x000fe20000000000 */
[----:B------:R-:W-:-:S04]  /*6db0*/  ISETP.NE.XOR P1, PT, R22, RZ, P1 ;  /* 0x000000ff1600720c */ /* 0x000fc80000f25a70 */
[----:B01----:R-:W-:Y:S02]  /*6dc0*/  SEL R20, R20, R3, P1 ;  /* 0x0000000314147207 */ /* 0x003fe40000800000 */
[----:B------:R-:W-:Y:S01]  /*6dd0*/  FSEL R21, R21, R6, P1 ;  /* 0x0000000615157208 */ /* 0x000fe20000800000 */
[----:B------:R-:W-:Y:S06]  /*6de0*/  BRA.DIV UR5, `(.L_x_2201) ;  /* 0x0000001e05e47947 */ /* 0x000fec000b800000 */
[----:B------:R0:W1:Y:S04]  /*6df0*/  SHFL.BFLY PT, R6, R21, 0x8, 0x1f ;  /* 0x0d001f0015067f89 */ /* 0x00006800000e0000 */
[----:B------:R0:W4:Y:S02]  /*6e00*/  SHFL.BFLY PT, R3, R20, 0x8, 0x1f ;  /* 0x0d001f0014037f89 */ /* 0x00012400000e0000 */
.L_x_2295:
[----:B-1----:R-:W-:Y:S01]  /*6e10*/  FSETP.GT.FTZ.AND P2, PT, R21, R6, PT ;  /* 0x000000061500720b */ /* 0x002fe20003f54000 */
[----:B------:R-:W-:Y:S01]  /*6e20*/  BSSY B0, `(.L_x_2202) ;  /* 0x0000006000007945 */ /* 0x000fe20003800000 */
[----:B------:R-:W-:Y:S02]  /*6e30*/  PLOP3.LUT P1, PT, PT, PT, PT, 0x80, 0x0 ;  /* 0x000000000000781c */ /* 0x000fe40003f2f070 */
[----:B------:R-:W-:-:S09]  /*6e40*/  PLOP3.LUT P0, PT, PT, PT, PT, 0x80, 0x0 ;  /* 0x000000000000781c */ /* 0x000fd20003f0f070 */
[----:B------:R-:W-:Y:S05]  /*6e50*/  @P2 BRA `(.L_x_2203) ;  /* 0x0000000000082947 */ /* 0x000fea0003800000 */
[----:B------:R-:W-:-:S04]  /*6e60*/  FSETP.NEU.FTZ.AND P0, PT, R21, R6, PT ;  /* 0x000000061500720b */ /* 0x000fc80003f1d000 */
[----:B----4-:R-:W-:-:S13]  /*6e70*/  ISETP.LT.AND P0, PT, R20, R3, !P0 ;  /* 0x000000031400720c */ /* 0x010fda0004701270 */
.L_x_2203:
[----:B------:R-:W-:Y:S05]  /*6e80*/  BSYNC B0 ;  /* 0x0000000000007941 */ /* 0x000fea0003800000 */
.L_x_2202:
[----:B------:R-:W-:Y:S01]  /*6e90*/  UMOV UR5, 0xffffffff ;  /* 0xffffffff00057882 */ /* 0x000fe20000000000 */
[----:B------:R-:W-:-:S04]  /*6ea0*/  ISETP.NE.XOR P0, PT, R27, RZ, P0 ;  /* 0x000000ff1b00720c */ /* 0x000fc80000705a70 */
[----:B0---4-:R-:W-:Y:S02]  /*6eb0*/  SEL R20, R20, R3, P0 ;  /* 0x0000000314147207 */ /* 0x011fe40000000000 */
[----:B------:R-:W-:Y:S01]  /*6ec0*/  FSEL R21, R21, R6, P0 ;  /* 0x0000000615157208 */ /* 0x000fe20000000000 */
[----:B------:R-:W-:Y:S06]  /*6ed0*/  BRA.DIV UR5, `(.L_x_2204) ;  /* 0x0000001e05f07947 */ /* 0x000fec000b800000 */
[----:B------:R0:W1:Y:S04]  /*6ee0*/  SHFL.BFLY PT, R6, R21, 0x4, 0x1f ;  /* 0x0c801f0015067f89 */ /* 0x00006800000e0000 */
[----:B------:R0:W4:Y:S02]  /*6ef0*/  SHFL.BFLY PT, R3, R20, 0x4, 0x1f ;  /* 0x0c801f0014037f89 */ /* 0x00012400000e0000 */
.L_x_2299:
[----:B-1----:R-:W-:Y:S01]  /*6f00*/  FSETP.GT.FTZ.AND P0, PT, R21, R6, PT ;  /* 0x000000061500720b */ /* 0x002fe20003f14000 */
[----:B------:R-:W-:-:S12]  /*6f10*/  BSSY B0, `(.L_x_2205) ;  /* 0x0000004000007945 */ /* 0x000fd80003800000 */
[----:B------:R-:W-:Y:S05]  /*6f20*/  @P0 BRA `(.L_x_2206) ;  /* 0x0000000000080947 */ /* 0x000fea0003800000 */
[----:B------:R-:W-:-:S04]  /*6f30*/  FSETP.NEU.FTZ.AND P1, PT, R21, R6, PT ;  /* 0x000000061500720b */ /* 0x000fc80003f3d000 */
[----:B----4-:R-:W-:-:S13]  /*6f40*/  ISETP.LT.AND P1, PT, R20, R3, !P1 ;  /* 0x000000031400720c */ /* 0x010fda0004f21270 */
.L_x_2206:
[----:B------:R-:W-:Y:S05]  /*6f50*/  BSYNC B0 ;  /* 0x0000000000007941 */ /* 0x000fea0003800000 */
.L_x_2205:
[----:B------:R-:W-:Y:S01]  /*6f60*/  UMOV UR5, 0xffffffff ;  /* 0xffffffff00057882 */ /* 0x000fe20000000000 */
[----:B------:R-:W-:-:S04]  /*6f70*/  ISETP.NE.XOR P1, PT, R28, RZ, P1 ;  /* 0x000000ff1c00720c */ /* 0x000fc80000f25a70 */
[----:B0---4-:R-:W-:Y:S02]  /*6f80*/  SEL R20, R20, R3, P1 ;  /* 0x0000000314147207 */ /* 0x011fe40000800000 */
[----:B------:R-:W-:Y:S01]  /*6f90*/  FSEL R21, R21, R6, P1 ;  /* 0x0000000615157208 */ /* 0x000fe20000800000 */
[----:B------:R-:W-:Y:S06]  /*6fa0*/  BRA.DIV UR5, `(.L_x_2207) ;  /* 0x0000002205047947 */ /* 0x000fec000b800000 */
[----:B------:R0:W1:Y:S04]  /*6fb0*/  SHFL.BFLY PT, R6, R21, 0x2, 0x1f ;  /* 0x0c401f0015067f89 */ /* 0x00006800000e0000 */
[----:B------:R0:W4:Y:S02]  /*6fc0*/  SHFL.BFLY PT, R3, R20, 0x2, 0x1f ;  /* 0x0c401f0014037f89 */ /* 0x00012400000e0000 */
.L_x_2303:
[----:B-1----:R-:W-:Y:S01]  /*6fd0*/  FSETP.GT.FTZ.AND P2, PT, R21, R6, PT ;  /* 0x000000061500720b */ /* 0x002fe20003f54000 */
[----:B------:R-:W-:Y:S01]  /*6fe0*/  BSSY B0, `(.L_x_2208) ;  /* 0x0000006000007945 */ /* 0x000fe20003800000 */
[----:B------:R-:W-:Y:S02]  /*6ff0*/  PLOP3.LUT P1, PT, PT, PT, PT, 0x80, 0x0 ;  /* 0x000000000000781c */ /* 0x000fe40003f2f070 */
[----:B------:R-:W-:-:S09]  /*7000*/  PLOP3.LUT P0, PT, PT, PT, PT, 0x80, 0x0 ;  /* 0x000000000000781c */ /* 0x000fd20003f0f070 */
[----:B------:R-:W-:Y:S05]  /*7010*/  @P2 BRA `(.L_x_2209) ;  /* 0x0000000000082947 */ /* 0x000fea0003800000 */
[----:B------:R-:W-:-:S04]  /*7020*/  FSETP.NEU.FTZ.AND P0, PT, R21, R6, PT ;  /* 0x000000061500720b */ /* 0x000fc80003f1d000 */
[----:B----4-:R-:W-:-:S13]  /*7030*/  ISETP.LT.AND P0, PT, R20, R3, !P0 ;  /* 0x000000031400720c */ /* 0x010fda0004701270 */
.L_x_2209:
[----:B------:R-:W-:Y:S05]  /*7040*/  BSYNC B0 ;  /* 0x0000000000007941 */ /* 0x000fea0003800000 */
.L_x_2208:
[----:B------:R-:W-:Y:S01]  /*7050*/  UMOV UR5, 0xffffffff ;  /* 0xffffffff00057882 */ /* 0x000fe20000000000 */
[----:B------:R-:W-:-:S04]  /*7060*/  ISETP.NE.XOR P0, PT, R29, RZ, P0 ;  /* 0x000000ff1d00720c */ /* 0x000fc80000705a70 */
[----:B0---4-:R-:W-:Y:S02]  /*7070*/  SEL R20, R20, R3, P0 ;  /* 0x0000000314147207 */ /* 0x011fe40000000000 */
[----:B------:R-:W-:Y:S01]  /*7080*/  FSEL R21, R21, R6, P0 ;  /* 0x0000000615157208 */ /* 0x000fe20000000000 */
[----:B------:R-:W-:Y:S06]  /*7090*/  BRA.DIV UR5, `(.L_x_2210) ;  /* 0x0000002205107947 */ /* 0x000fec000b800000 */
[----:B------:R0:W1:Y:S04]  /*70a0*/  SHFL.BFLY PT, R6, R21, 0x1, 0x1f ;  /* 0x0c201f0015067f89 */ /* 0x00006800000e0000 */
[----:B------:R0:W4:Y:S02]  /*70b0*/  SHFL.BFLY PT, R3, R20, 0x1, 0x1f ;  /* 0x0c201f0014037f89 */ /* 0x00012400000e0000 */
.L_x_2307:
[----:B-1----:R-:W-:Y:S01]  /*70c0*/  FSETP.GT.FTZ.AND P0, PT, R21, R6, PT ;  /* 0x000000061500720b */ /* 0x002fe20003f14000 */
[----:B------:R-:W-:-:S12]  /*70d0*/  BSSY B0, `(.L_x_2211) ;  /* 0x0000004000007945 */ /* 0x000fd80003800000 */
[----:B------:R-:W-:Y:S05]  /*70e0*/  @P0 BRA `(.L_x_2212) ;  /* 0x0000000000080947 */ /* 0x000fea0003800000 */
[----:B------:R-:W-:-:S04]  /*70f0*/  FSETP.NEU.FTZ.AND P1, PT, R21, R6, PT ;  /* 0x000000061500720b */ /* 0x000fc80003f3d000 */
[----:B----4-:R-:W-:-:S13]  /*7100*/  ISETP.LT.AND P1, PT, R20, R3, !P1 ;  /* 0x000000031400720c */ /* 0x010fda0004f21270 */
.L_x_2212:
[----:B------:R-:W-:Y:S05]  /*7110*/  BSYNC B0 ;  /* 0x0000000000007941 */ /* 0x000fea0003800000 */
.L_x_2211:
[----:B------:R-:W-:Y:S01]  /*7120*/  UMOV UR5, 0xffffffff ;  /* 0xffffffff00057882 */ /* 0x000fe20000000000 */
[----:B------:R-:W-:-:S04]  /*7130*/  ISETP.NE.XOR P1, PT, R30, RZ, P1 ;  /* 0x000000ff1e00720c */ /* 0x000fc80000f25a70 */
[----:B0---4-:R-:W-:Y:S02]  /*7140*/  SEL R20, R20, R3, P1 ;  /* 0x0000000314147207 */ /* 0x011fe40000800000 */
[----:B------:R-:W-:Y:S01]  /*7150*/  FSEL R6, R21, R6, P1 ;  /* 0x0000000615067208 */ /* 0x000fe20000800000 */
[----:B------:R-:W-:Y:S06]  /*7160*/  BRA.DIV UR5, `(.L_x_2213) ;  /* 0x0000002205247947 */ /* 0x000fec000b800000 */
.L_x_2310:
[----:B------:R-:W-:-:S03]  /*7170*/  UMOV UR5, 0xffffffff ;  /* 0xffffffff00057882 */ /* 0x000fc60000000000 */
[----:B------:R-:W-:Y:S05]  /*7180*/  BRA.DIV UR5, `(.L_x_2214) ;  /* 0x0000002205407947 */ /* 0x000fea000b800000 */
.L_x_2152:
[----:B------:R-:W0:Y:S01]  /*7190*/  LDC R13, c[0x0][0x250] ;  /* 0x00009400ff0d7b82 */ /* 0x000e220000000800 */
[----:B------:R-:W-:Y:S01]  /*71a0*/  ULDC.U8 UR5, c[0x0][0x258] ;  /* 0x0000960000057ab9 */ /* 0x000fe20000000000 */
[----:B0-----:R-:W-:-:S13]  /*71b0*/  ISETP.GE.AND P2, PT, R4, R13, PT ;  /* 0x0000000d0400720c */ /* 0x001fda0003f46270 */
[----:B-1----:R-:W0:Y:S01]  /*71c0*/  @!P2 S2R R5, SR_CTAID.X ;  /* 0x000000000005a919 */ /* 0x002e220000002500 */
[----:B----4-:R-:W1:Y:S01]  /*71d0*/  @!P2 LDC.64 R6, c[0x0][0x238] ;  /* 0x00008e00ff06ab82 */ /* 0x010e620000000a00 */
[----:B------:R-:W-:-:S07]  /*71e0*/  @!P2 SHF.R.S32.HI R21, RZ, 0x1f, R20 ;  /* 0x0000001fff15a819 */ /* 0x000fce0000011414 */
[----:B------:R-:W4:Y:S01]  /*71f0*/  @!P2 LDC.64 R8, c[0x0][0x210] ;  /* 0x00008400ff08ab82 */ /* 0x000f220000000a00 */
[----:B0-----:R-:W-:-:S05]  /*7200*/  @!P2 SHF.R.S32.HI R3, RZ, 0x1f, R5 ;  /* 0x0000001fff03a819 */ /* 0x001fca0000011405 */
[-C--:B-1----:R-:W-:Y:S02]  /*7210*/  @!P2 IMAD R0, R3, R6.reuse, RZ ;  /* 0x000000060300a224 */ /* 0x082fe400078e02ff */
[----:B------:R-:W-:-:S04]  /*7220*/  @!P2 IMAD.WIDE.U32 R2, R5, R6, R20 ;  /* 0x000000060502a225 */ /* 0x000fc800078e0014 */
[----:B------:R-:W-:Y:S01]  /*7230*/  @!P2 IMAD R7, R5, R7, R0 ;  /* 0x000000070507a224 */ /* 0x000fe200078e0200 */
[----:B----4-:R-:W-:-:S03]  /*7240*/  @!P2 LEA R6, P0, R2, R8, 0x2 ;  /* 0x000000080206a211 */ /* 0x010fc600078010ff */
[----:B------:R-:W-:-:S05]  /*7250*/  @!P2 IMAD.IADD R0, R7, 0x1, R3 ;  /* 0x000000010700a824 */ /* 0x000fca00078e0203 */
[----:B------:R-:W-:Y:S02]  /*7260*/  @!P2 LEA.HI.X R7, R2, R9, R0, 0x2, P0 ;  /* 0x000000090207a211 */ /* 0x000fe400000f1400 */
[----:B------:R-:W-:-:S06]  /*7270*/  CS2R R8, SRZ ;  /* 0x0000000000087805 */ /* 0x000fcc000001ff00 */
[----:B------:R0:W5:Y:S01]  /*7280*/  @!P2 LDG.E R8, desc[UR8][R6.64] ;  /* 0x000000080608a981 */ /* 0x000162000c1e1900 */
[----:B------:R-:W-:Y:S01]  /*7290*/  UPRMT UR5, UR5, 0x8880, URZ ;  /* 0x0000888005057896 */ /* 0x000fe2000800003f */
[----:B------:R-:W-:Y:S02]  /*72a0*/  @!P2 IMAD.MOV.U32 R9, RZ, RZ, R20 ;  /* 0x000000ffff09a224 */ /* 0x000fe400078e0014 */
[----:B------:R-:W-:-:S03]  /*72b0*/  IMAD.MOV.U32 R0, RZ, RZ, 0x1e3ce508 ;  /* 0x1e3ce508ff007424 */ /* 0x000fc600078e00ff */
        /* <DEDUP_REMOVED lines=13> */
.L_x_2319:
[----:B-1----:R-:W-:-:S04]  /*7390*/  FADD.FTZ R3, R11, R3 ;  /* 0x000000030b037221 */ /* 0x002fc80000010000 */
[----:B------:R-:W-:-:S07]  /*73a0*/  FADD.FTZ R0, R3, 9.999999682655225389e-21 ;  /* 0x1e3ce50803007421 */ /* 0x000fce0000010000 */
.L_x_2215:
[----:B------:R-:W-:Y:S04]  /*73b0*/  BSSY B0, `(.L_x_2217) ;  /* 0x000001d000007945 */ /* 0x000fe80003800000 */
[----:B------:R-:W-:Y:S05]  /*73c0*/  @P2 BRA `(.L_x_2218) ;  /* 0x00000000006c2947 */ /* 0x000fea0003800000 */
[----:B------:R-:W1:Y:S01]  /*73d0*/  S2UR UR5, SR_CTAID.X ;  /* 0x00000000000579c3 */ /* 0x000e620000002500 */
[----:B------:R-:W-:Y:S01]  /*73e0*/  IMAD.MOV.U32 R2, RZ, RZ, -0x10000000 ;  /* 0xf0000000ff027424 */ /* 0x000fe200078e00ff */
[----:B------:R-:W-:Y:S01]  /*73f0*/  ULDC.64 UR10, c[0x0][0x260] ;  /* 0x00009800000a7ab9 */ /* 0x000fe20000000a00 */
[----:B------:R-:W-:Y:S01]  /*7400*/  IMAD.MOV.U32 R3, RZ, RZ, 0x380fffff ;  /* 0x380fffffff037424 */ /* 0x000fe200078e00ff */
[----:B------:R-:W4:Y:S01]  /*7410*/  F2F.F32.F64 R7, UR10 ;  /* 0x0000000a00077d10 */ /* 0x000f220008301000 */
[----:B------:R-:W-:Y:S01]  /*7420*/  IMAD.MOV.U32 R5, RZ, RZ, RZ ;  /* 0x000000ffff057224 */ /* 0x000fe200078e00ff */
[----:B------:R-:W-:Y:S02]  /*7430*/  ULDC.64 UR12, c[0x0][0x218] ;  /* 0x00008600000c7ab9 */ /* 0x000fe40000000a00 */
[----:B0-----:R-:W0:Y:S01]  /*7440*/  LDC R11, c[0x0][0x254] ;  /* 0x00009500ff0b7b82 */ /* 0x001e220000000800 */
[----:B------:R-:W-:Y:S01]  /*7450*/  DSETP.LEU.AND P0, PT, R2, |UR10|, PT ;  /* 0x4000000a02007e2a */ /* 0x000fe2000bf0b000 */
[----:B------:R-:W-:-:S02]  /*7460*/  ULDC.64 UR10, c[0x0][0x220] ;  /* 0x00008800000a7ab9 */ /* 0x000fc40000000a00 */
[----:B------:R-:W2:Y:S11]  /*7470*/  @P1 MUFU.RCP R0, R0 ;  /* 0x0000000000001308 */ /* 0x000eb60000001000 */
[----:B----4-:R-:W-:Y:S01]  /*7480*/  @!P0 FMUL R7, R7, 1.175494350822287508e-38 ;  /* 0x0080000007078820 */ /* 0x010fe20000400000 */
[----:B-1----:R-:W-:-:S02]  /*7490*/  USHF.R.S32.HI UR7, URZ, 0x1f, UR5 ;  /* 0x0000001f3f077899 */ /* 0x002fc40008011405 */
[----:B------:R-:W-:-:S04]  /*74a0*/  IMAD.WIDE.U32 R2, R13, UR5, R4 ;  /* 0x000000050d027c25 */ /* 0x000fc8000f8e0004 */
[----:B------:R-:W-:Y:S02]  /*74b0*/  IMAD.SHL.U32 R4, R2, 0x4, RZ ;  /* 0x0000000402047824 */ /* 0x000fe400078e00ff */
[----:B--2---:R-:W-:Y:S01]  /*74c0*/  @P1 FMUL.FTZ R7, R7, R0 ;  /* 0x0000000007071220 */ /* 0x004fe20000410000 */
[----:B------:R-:W-:-:S03]  /*74d0*/  IMAD R6, R13, UR7, RZ ;  /* 0x000000070d067c24 */ /* 0x000fc6000f8e02ff */
[----:B-----5:R-:W-:Y:S01]  /*74e0*/  FMUL.FTZ R7, R7, R8 ;  /* 0x0000000807077220 */ /* 0x020fe20000410000 */
[----:B0-----:R-:W-:-:S04]  /*74f0*/  IMAD R5, R11, UR5, R6 ;  /* 0x000000050b057c24 */ /* 0x001fc8000f8e0206 */
        /* <DEDUP_REMOVED lines=8> */
.L_x_2218:
[----:B------:R-:W-:Y:S05]  /*7580*/  BSYNC B0 ;  /* 0x0000000000007941 */ /* 0x000fea0003800000 */
.L_x_2217:
[----:B------:R-:W-:Y:S01]  /*7590*/  PREEXIT ;  /* 0x000000000000782d */ /* 0x000fe20000000000 */
[----:B------:R-:W-:Y:S05]  /*75a0*/  EXIT ;  /* 0x000000000000794d */ /* 0x000fea0003800000 */
.L_x_2103:
        /* <DEDUP_REMOVED lines=28> */
.L_x_2223:
        /* <DEDUP_REMOVED lines=14> */
.L_x_2222:
[----:B------:R-:W-:Y:S05]  /*7850*/  BSYNC B1 ;  /* 0x0000000000017941 */ /* 0x000fea0003800000 */
.L_x_2221:
        /* <DEDUP_REMOVED lines=16> */
.L_x_2224:
        /* <DEDUP_REMOVED lines=22> */
.L_x_2220:
[----:B------:R-:W-:Y:S05]  /*7ac0*/  BSYNC B0 ;  /* 0x0000000000007941 */ /* 0x000fea0003800000 */
.L_x_2219:
[----:B------:R-:W-:Y:S01]  /*7ad0*/  PREEXIT ;  /* 0x000000000000782d */ /* 0x000fe20000000000 */
[----:B------:R-:W-:Y:S05]  /*7ae0*/  EXIT ;  /* 0x000000000000794d */ /* 0x000fea0003800000 */
.L_x_2105:
[----:B------:R-:W-:Y:S01]  /*7af0*/  BSSY B1, `(.L_x_2225) ;  /* 0x0000007000017945 */ /* 0x000fe20003800000 */
[----:B------:R-:W-:Y:S02]  /*7b00*/  IMAD.MOV.U32 R6, RZ, RZ, R14 ;  /* 0x000000ffff067224 */ /* 0x000fe400078e000e */
[----:B------:R-:W-:Y:S02]  /*7b10*/  IMAD.MOV.U32 R8, RZ, RZ, 0x1f ;  /* 0x0000001fff087424 */ /* 0x000fe400078e00ff */
[----:B------:R-:W-:-:S07]  /*7b20*/  IMAD.MOV.U32 R5, RZ, RZ, -0x1 ;  /* 0xffffffffff057424 */ /* 0x000fce00078e00ff */
[----:B------:R-:W-:Y:S05]  /*7b30*/  WARPSYNC.COLLECTIVE R5, `(.L_x_2226) ;  /* 0x0000000005087348 */ /* 0x000fea0003c00000 */
[----:B------:R0:W1:Y:S02]  /*7b40*/  SHFL.IDX P0, R5, R6, R23, R8 ;  /* 0x0000001706057389 */ /* 0x0000640000000008 */
[----:B01----:R-:W-:Y:S01]  /*7b50*/  ENDCOLLECTIVE ;  /* 0x000000000000791b */ /* 0x003fe20003800000 */
.L_x_2226:
[----:B------:R-:W-:Y:S05]  /*7b60*/  BSYNC B1 ;  /* 0x0000000000017941 */ /* 0x000fea0003800000 */
.L_x_2225:
[----:B------:R-:W-:Y:S05]  /*7b70*/  BRA `(.L_x_2227) ;  /* 0xffffffcc00987947 */ /* 0x000fea000383ffff */
.L_x_2153:
[----:B------:R-:W-:Y:S01]  /*7b80*/  BSSY B0, `(.L_x_2228) ;  /* 0x0000008000007945 */ /* 0x000fe20003800000 */
[----:B----4-:R-:W-:Y:S02]  /*7b90*/  IMAD.MOV.U32 R7, RZ, RZ, R6 ;  /* 0x000000ffff077224 */ /* 0x010fe400078e0006 */
[----:B------:R-:W-:Y:S02]  /*7ba0*/  IMAD.MOV.U32 R2, RZ, RZ, 0x1 ;  /* 0x00000001ff027424 */ /* 0x000fe400078e00ff */
[----:B------:R-:W-:Y:S02]  /*7bb0*/  IMAD.MOV.U32 R0, RZ, RZ, 0x1f ;  /* 0x0000001fff007424 */ /* 0x000fe400078e00ff */
[----:B-1----:R-:W-:-:S07]  /*7bc0*/  IMAD.MOV.U32 R5, RZ, RZ, -0x1 ;  /* 0xffffffffff057424 */ /* 0x002fce00078e00ff */
[----:B0-23--:R-:W-:Y:S05]  /*7bd0*/  WARPSYNC.COLLECTIVE R5, `(.L_x_2229) ;  /* 0x0000000005087348 */ /* 0x00dfea0003c00000 */
[----:B------:R1:W4:Y:S02]  /*7be0*/  SHFL.BFLY P0, R3, R7, R2, R0 ;  /* 0x0c00000207037389 */ /* 0x0003240000000000 */
[----:B01234-:R-:W-:Y:S01]  /*7bf0*/  ENDCOLLECTIVE ;  /* 0x000000000000791b */ /* 0x01ffe20003800000 */
.L_x_2229:
[----:B------:R-:W-:Y:S05]  /*7c00*/  BSYNC B0 ;  /* 0x0000000000007941 */ /* 0x000fea0003800000 */
.L_x_2228:
        /* <DEDUP_REMOVED lines=8> */
.L_x_2230:
[----:B------:R-:W-:Y:S05]  /*7c90*/  BRA `(.L_x_2231) ;  /* 0xffffffe000a07947 */ /* 0x000fea000383ffff */
.L_x_2156:
[----:B------:R-:W-:Y:S01]  /*7ca0*/  BSSY B0, `(.L_x_2232) ;  /* 0x0000008000007945 */ /* 0x000fe20003800000 */
[----:B------:R-:W-:Y:S02]  /*7cb0*/  IMAD.MOV.U32 R7, RZ, RZ, R9 ;  /* 0x000000ffff077224 */ /* 0x000fe400078e0009 */
[----:B------:R-:W-:Y:S02]  /*7cc0*/  IMAD.MOV.U32 R2, RZ, RZ, 0x2 ;  /* 0x00000002ff027424 */ /* 0x000fe400078e00ff */
[----:B------:R-:W-:Y:S02]  /*7cd0*/  IMAD.MOV.U32 R0, RZ, RZ, 0x1f ;  /* 0x0000001fff007424 */ /* 0x000fe400078e00ff */
[----:B------:R-:W-:-:S07]  /*7ce0*/  IMAD.MOV.U32 R5, RZ, RZ, -0x1 ;  /* 0xffffffffff057424 */ /* 0x000fce00078e00ff */
[----:B--23--:R-:W-:Y:S05]  /*7cf0*/  WARPSYNC.COLLECTIVE R5, `(.L_x_2233) ;  /* 0x0000000005087348 */ /* 0x00cfea0003c00000 */
[----:B------:R0:W1:Y:S02]  /*7d00*/  SHFL.BFLY P0, R3, R7, R2, R0 ;  /* 0x0c00000207037389 */ /* 0x0000640000000000 */
[----:B0123--:R-:W-:Y:S01]  /*7d10*/  ENDCOLLECTIVE ;  /* 0x000000000000791b */ /* 0x00ffe20003800000 */
.L_x_2233:
[----:B------:R-:W-:Y:S05]  /*7d20*/  BSYNC B0 ;  /* 0x0000000000007941 */ /* 0x000fea0003800000 */
.L_x_2232:
        /* <DEDUP_REMOVED lines=8> */
.L_x_2234:
[----:B------:R-:W-:Y:S05]  /*7db0*/  BRA `(.L_x_2235) ;  /* 0xffffffe000987947 */ /* 0x000fea000383ffff */
.L_x_2159:
        /* <DEDUP_REMOVED lines=8> */
.L_x_2237:
[----:B------:R-:W-:Y:S05]  /*7e40*/  BSYNC B0 ;  /* 0x0000000000007941 */ /* 0x000fea0003800000 */
.L_x_2236:
        /* <DEDUP_REMOVED lines=8> */
.L_x_2238:
[----:B------:R-:W-:Y:S05]  /*7ed0*/  BRA `(.L_x_2239) ;  /* 0xffffffe000887947 */ /* 0x000fea000383ffff */
.L_x_2162:
        /* <DEDUP_REMOVED lines=8> */
.L_x_2241:
[----:B------:R-:W-:Y:S05]  /*7f60*/  BSYNC B0 ;  /* 0x0000000000007941 */ /* 0x000fea0003800000 */
.L_x_2240:
        /* <DEDUP_REMOVED lines=8> */
.L_x_2242:
[----:B------:R-:W-:Y:S05]  /*7ff0*/  BRA `(.L_x_2243) ;  /* 0xffffffe000807947 */ /* 0x000fea000383ffff */
.L_x_2165:
        /* <DEDUP_REMOVED lines=8> */
.L_x_2245:
[----:B------:R-:W-:Y:S05]  /*8080*/  BSYNC B0 ;  /* 0x0000000000007941 */ /* 0x000fea0003800000 */
.L_x_2244:
        /* <DEDUP_REMOVED lines=8> */
.L_x_2246:
[----:B------:R-:W-:Y:S05]  /*8110*/  BRA `(.L_x_2247) ;  /* 0xffffffe000707947 */ /* 0x000fea000383ffff */
.L_x_2168:
        /* <DEDUP_REMOVED lines=8> */
.L_x_2249:
[----:B------:R-:W-:Y:S05]  /*81a0*/  BSYNC B0 ;  /* 0x0000000000007941 */ /* 0x000fea0003800000 */
.L_x_2248:
        /* <DEDUP_REMOVED lines=8> */
.L_x_2250:
[----:B------:R-:W-:Y:S05]  /*8230*/  BRA `(.L_x_2251) ;  /* 0xffffffe000687947 */ /* 0x000fea000383ffff */
.L_x_2171:
        /* <DEDUP_REMOVED lines=8> */
.L_x_2253:
[----:B------:R-:W-:Y:S05]  /*82c0*/  BSYNC B0 ;  /* 0x0000000000007941 */ /* 0x000fea0003800000 */
.L_x_2252:
        /* <DEDUP_REMOVED lines=8> */
.L_x_2254:
[----:B------:R-:W-:Y:S05]  /*8350*/  BRA `(.L_x_2255) ;  /* 0xffffffe000587947 */ /* 0x000fea000383ffff */
.L_x_2174:
        /* <DEDUP_REMOVED lines=8> */
.L_x_2257:
[----:B------:R-:W-:Y:S05]  /*83e0*/  BSYNC B0 ;  /* 0x0000000000007941 */ /* 0x000fea0003800000 */
.L_x_2256:
        /* <DEDUP_REMOVED lines=8> */
.L_x_2258:
[----:B------:R-:W-:Y:S05]  /*8470*/  BRA `(.L_x_2259) ;  /* 0xffffffe0004c7947 */ /* 0x000fea000383ffff */
.L_x_2177:
        /* <DEDUP_REMOVED lines=8> */
.L_x_2261:
[----:B------:R-:W-:Y:S05]  /*8500*/  BSYNC B0 ;  /* 0x0000000000007941 */ /* 0x000fea0003800000 */
.L_x_2260:
        /* <DEDUP_REMOVED lines=8> */
.L_x_2262:
[----:B------:R-:W-:Y:S05]  /*8590*/  BRA `(.L_x_2263) ;  /* 0xffffffe000387947 */ /* 0x000fea000383ffff */
.L_x_2180:
        /* <DEDUP_REMOVED lines=8> */
.L_x_2265:
[----:B------:R-:W-:Y:S05]  /*8620*/  BSYNC B0 ;  /* 0x0000000000007941 */ /* 0x000fea0003800000 */
.L_x_2264:
        /* <DEDUP_REMOVED lines=8> */
.L_x_2266:
[----:B------:R-:W-:Y:S05]  /*86b0*/  BRA `(.L_x_2267) ;  /* 0xffffffe0002c7947 */ /* 0x000fea000383ffff */
.L_x_2183:
        /* <DEDUP_REMOVED lines=8> */
.L_x_2269:
[----:B------:R-:W-:Y:S05]  /*8740*/  BSYNC B0 ;  /* 0x0000000000007941 */ /* 0x000fea0003800000 */
.L_x_2268:
        /* <DEDUP_REMOVED lines=8> */
.L_x_2270:
[----:B------:R-:W-:Y:S05]  /*87d0*/  BRA `(.L_x_2271) ;  /* 0xffffffe000187947 */ /* 0x000fea000383ffff */
.L_x_2186:
        /* <DEDUP_REMOVED lines=8> */
.L_x_2273:
[----:B------:R-:W-:Y:S05]  /*8860*/  BSYNC B0 ;  /* 0x0000000000007941 */ /* 0x000fea0003800000 */
.L_x_2272:
        /* <DEDUP_REMOVED lines=8> */
.L_x_2274:
[----:B------:R-:W-:Y:S05]  /*88f0*/  BRA `(.L_x_2275) ;  /* 0xffffffe0000c7947 */ /* 0x000fea000383ffff */
.L_x_2189:
        /* <DEDUP_REMOVED lines=8> */
.L_x_2277:
[----:B------:R-:W-:Y:S05]  /*8980*/  BSYNC B0 ;  /* 0x0000000000007941 */ /* 0x000fea0003800000 */
.L_x_2276:
        /* <DEDUP_REMOVED lines=8> */
.L_x_2278:
[----:B------:R-:W-:Y:S05]  /*8a10*/  BRA `(.L_x_2279) ;  /* 0xffffffdc00f87947 */ /* 0x000fea000383ffff */
.L_x_2192:
        /* <DEDUP_REMOVED lines=8> */
.L_x_2281:
[----:B------:R-:W-:Y:S05]  /*8aa0*/  BSYNC B0 ;  /* 0x0000000000007941 */ /* 0x000fea0003800000 */
.L_x_2280:
        /* <DEDUP_REMOVED lines=8> */
.L_x_2282:
[----:B------:R-:W-:Y:S05]  /*8b30*/  BRA `(.L_x_2283) ;  /* 0xffffffdc00ec7947 */ /* 0x000fea000383ffff */
.L_x_2195:
        /* <DEDUP_REMOVED lines=8> */
.L_x_2285:
[----:B------:R-:W-:Y:S05]  /*8bc0*/  BSYNC B0 ;  /* 0x0000000000007941 */ /* 0x000fea0003800000 */
.L_x_2284:
        /* <DEDUP_REMOVED lines=8> */
.L_x_2286:
[----:B------:R-:W-:Y:S05]  /*8c50*/  BRA `(.L_x_2287) ;  /* 0xffffffdc00d87947 */ /* 0x000fea000383ffff */
.L_x_2198:
[----:B------:R-:W-:Y:S01]  /*8c60*/  BSSY B0, `(.L_x_2288) ;  /* 0x0000008000007945 */ /* 0x000fe20003800000 */
[----:B------:R-:W-:Y:S02]  /*8c70*/  IMAD.MOV.U32 R7, RZ, RZ, R21 ;  /* 0x000000ffff077224 */ /* 0x000fe400078e0015 */
[----:B------:R-:W-:Y:S02]  /*8c80*/  IMAD.MOV.U32 R2, RZ, RZ, 0x10 ;  /* 0x00000010ff027424 */ /* 0x000fe400078e00ff */
[----:B------:R-:W-:Y:S02]  /*8c90*/  IMAD.MOV.U32 R0, RZ, RZ, 0x1f ;  /* 0x0000001fff007424 */ /* 0x000fe400078e00ff */
[----:B------:R-:W-:-:S07]  /*8ca0*/  IMAD.MOV.U32 R5, RZ, RZ, -0x1 ;  /* 0xffffffffff057424 */ /* 0x000fce00078e00ff */
[----:B0-23--:R-:W-:Y:S05]  /*8cb0*/  WARPSYNC.COLLECTIVE R5, `(.L_x_2289) ;  /* 0x0000000005087348 */ /* 0x00dfea0003c00000 */
[----:B------:R1:W4:Y:S02]  /*8cc0*/  SHFL.BFLY P0, R3, R7, R2, R0 ;  /* 0x0c00000207037389 */ /* 0x0003240000000000 */
[----:B01234-:R-:W-:Y:S01]  /*8cd0*/  ENDCOLLECTIVE ;  /* 0x000000000000791b */ /* 0x01ffe20003800000 */
.L_x_2289:
[----:B------:R-:W-:Y:S05]  /*8ce0*/  BSYNC B0 ;  /* 0x0000000000007941 */ /* 0x000fea0003800000 */
.L_x_2288:
        /* <DEDUP_REMOVED lines=8> */
.L_x_2290:
[----:B------:R-:W-:Y:S05]  /*8d70*/  BRA `(.L_x_2291) ;  /* 0xffffffdc00f07947 */ /* 0x000fea000383ffff */
.L_x_2201:
        /* <DEDUP_REMOVED lines=8> */
.L_x_2293:
[----:B------:R-:W-:Y:S05]  /*8e00*/  BSYNC B0 ;  /* 0x0000000000007941 */ /* 0x000fea0003800000 */
.L_x_2292:
        /* <DEDUP_REMOVED lines=8> */
.L_x_2294:
[----:B------:R-:W-:Y:S05]  /*8e90*/  BRA `(.L_x_2295) ;  /* 0xffffffdc00dc7947 */ /* 0x000fea000383ffff */
.L_x_2204:
        /* <DEDUP_REMOVED lines=8> */
.L_x_2297:
[----:B------:R-:W-:Y:S05]  /*8f20*/  BSYNC B0 ;  /* 0x0000000000007941 */ /* 0x000fea0003800000 */
.L_x_2296:
        /* <DEDUP_REMOVED lines=8> */
.L_x_2298:
[----:B------:R-:W-:Y:S05]  /*8fb0*/  BRA `(.L_x_2299) ;  /* 0xffffffdc00d07947 */ /* 0x000fea000383ffff */
.L_x_2207:
        /* <DEDUP_REMOVED lines=8> */
.L_x_2301:
[----:B------:R-:W-:Y:S05]  /*9040*/  BSYNC B0 ;  /* 0x0000000000007941 */ /* 0x000fea0003800000 */
.L_x_2300:
        /* <DEDUP_REMOVED lines=8> */
.L_x_2302:
[----:B------:R-:W-:Y:S05]  /*90d0*/  BRA `(.L_x_2303) ;  /* 0xffffffdc00bc7947 */ /* 0x000fea000383ffff */
.L_x_2210:
        /* <DEDUP_REMOVED lines=8> */
.L_x_2305:
[----:B------:R-:W-:Y:S05]  /*9160*/  BSYNC B0 ;  /* 0x0000000000007941 */ /* 0x000fea0003800000 */
.L_x_2304:
        /* <DEDUP_REMOVED lines=8> */
.L_x_2306:
[----:B------:R-:W-:Y:S05]  /*91f0*/  BRA `(.L_x_2307) ;  /* 0xffffffdc00b07947 */ /* 0x000fea000383ffff */
.L_x_2213:
[----:B------:R-:W-:Y:S01]  /*9200*/  BSSY B0, `(.L_x_2308) ;  /* 0x0000007000007945 */ /* 0x000fe20003800000 */
[----:B------:R-:W-:Y:S02]  /*9210*/  IMAD.MOV.U32 R23, RZ, RZ, R12 ;  /* 0x000000ffff177224 */ /* 0x000fe400078e000c */
[----:B------:R-:W-:Y:S02]  /*9220*/  IMAD.MOV.U32 R8, RZ, RZ, 0x1f ;  /* 0x0000001fff087424 */ /* 0x000fe400078e00ff */
[----:B------:R-:W-:-:S07]  /*9230*/  IMAD.MOV.U32 R5, RZ, RZ, -0x1 ;  /* 0xffffffffff057424 */ /* 0x000fce00078e00ff */
[----:B--23--:R-:W-:Y:S05]  /*9240*/  WARPSYNC.COLLECTIVE R5, `(.L_x_2309) ;  /* 0x0000000005087348 */ /* 0x00cfea0003c00000 */
[----:B------:R0:W1:Y:S02]  /*9250*/  SHFL.IDX P0, R5, R6, R23, R8 ;  /* 0x0000001706057389 */ /* 0x0000640000000008 */
[----:B0123--:R-:W-:Y:S01]  /*9260*/  ENDCOLLECTIVE ;  /* 0x000000000000791b */ /* 0x00ffe20003800000 */
.L_x_2309:
[----:B------:R-:W-:Y:S05]  /*9270*/  BSYNC B0 ;  /* 0x0000000000007941 */ /* 0x000fea0003800000 */
.L_x_2308:
[----:B------:R-:W-:Y:S05]  /*9280*/  BRA `(.L_x_2310) ;  /* 0xffffffdc00b87947 */ /* 0x000fea000383ffff */
.L_x_2214:
[----:B------:R-:W-:Y:S01]  /*9290*/  BSSY B0, `(.L_x_2311) ;  /* 0x0000008000007945 */ /* 0x000fe20003800000 */
[----:B------:R-:W-:Y:S02]  /*92a0*/  IMAD.MOV.U32 R6, RZ, RZ, R20 ;  /* 0x000000ffff067224 */ /* 0x000fe400078e0014 */
[----:B------:R-:W-:Y:S02]  /*92b0*/  IMAD.MOV.U32 R23, RZ, RZ, R12 ;  /* 0x000000ffff177224 */ /* 0x000fe400078e000c */
[----:B------:R-:W-:Y:S02]  /*92c0*/  IMAD.MOV.U32 R8, RZ, RZ, 0x1f ;  /* 0x0000001fff087424 */ /* 0x000fe400078e00ff */
[----:B------:R-:W-:-:S07]  /*92d0*/  IMAD.MOV.U32 R5, RZ, RZ, -0x1 ;  /* 0xffffffffff057424 */ /* 0x000fce00078e00ff */
[----:B--23--:R-:W-:Y:S05]  /*92e0*/  WARPSYNC.COLLECTIVE R5, `(.L_x_2312) ;  /* 0x0000000005087348 */ /* 0x00cfea0003c00000 */
[----:B------:R0:W1:Y:S02]  /*92f0*/  SHFL.IDX P0, R5, R6, R23, R8 ;  /* 0x0000001706057389 */ /* 0x0000640000000008 */
[----:B0123--:R-:W-:Y:S01]  /*9300*/  ENDCOLLECTIVE ;  /* 0x000000000000791b */ /* 0x00ffe20003800000 */
.L_x_2312:
[----:B------:R-:W-:Y:S05]  /*9310*/  BSYNC B0 ;  /* 0x0000000000007941 */ /* 0x000fea0003800000 */
.L_x_2311:
[----:B------:R-:W-:Y:S05]  /*9320*/  BRA `(.L_x_2152) ;  /* 0xffffffdc00987947 */ /* 0x000fea000383ffff */
.L_x_2216:
        /* <DEDUP_REMOVED lines=8> */
.L_x_2314:
[----:B------:R-:W-:Y:S05]  /*93b0*/  BSYNC B0 ;  /* 0x0000000000007941 */ /* 0x000fea0003800000 */
.L_x_2313:
[----:B------:R-:W-:Y:S01]  /*93c0*/  FADD.FTZ R7, R3, R8 ;  /* 0x0000000803077221 */ /* 0x000fe20000010000 */
[----:B------:R-:W-:Y:S02]  /*93d0*/  IMAD.MOV.U32 R2, RZ, RZ, 0x8 ;  /* 0x00000008ff027424 */ /* 0x000fe400078e00ff */
[----:B------:R-:W-:Y:S02]  /*93e0*/  IMAD.MOV.U32 R0, RZ, RZ, 0x1f ;  /* 0x0000001fff007424 */ /* 0x000fe400078e00ff */
[----:B------:R-:W-:-:S07]  /*93f0*/  IMAD.MOV.U32 R5, RZ, RZ, -0x1 ;  /* 0xffffffffff057424 */ /* 0x000fce00078e00ff */
[----:B------:R-:W-:Y:S05]  /*9400*/  WARPSYNC.COLLECTIVE R5, `(.L_x_2315) ;  /* 0x0000000005087348 */ /* 0x000fea0003c00000 */
[----:B------:R0:W1:Y:S02]  /*9410*/  SHFL.BFLY P0, R3, R7, R2, R0 ;  /* 0x0c00000207037389 */ /* 0x0000640000000000 */
[----:B01----:R-:W-:Y:S01]  /*9420*/  ENDCOLLECTIVE ;  /* 0x000000000000791b */ /* 0x003fe20003800000 */
.L_x_2315:
[----:B------:R-:W-:Y:S02]  /*9430*/  IMAD.MOV.U32 R2, RZ, RZ, 0x4 ;  /* 0x00000004ff027424 */ /* 0x000fe400078e00ff */
[----:B------:R-:W-:-:S04]  /*9440*/  FADD.FTZ R6, R7, R3 ;  /* 0x0000000307067221 */ /* 0x000fc80000010000 */
[----:B------:R-:W-:-:S07]  /*9450*/  IMAD.MOV.U32 R7, RZ, RZ, R6 ;  /* 0x000000ffff077224 */ /* 0x000fce00078e0006 */
[----:B------:R-:W-:Y:S05]  /*9460*/  WARPSYNC.COLLECTIVE R5, `(.L_x_2316) ;  /* 0x0000000005087348 */ /* 0x000fea0003c00000 */
[----:B------:R0:W1:Y:S02]  /*9470*/  SHFL.BFLY P0, R3, R7, R2, R0 ;  /* 0x0c00000207037389 */ /* 0x0000640000000000 */
[----:B01----:R-:W-:Y:S01]  /*9480*/  ENDCOLLECTIVE ;  /* 0x000000000000791b */ /* 0x003fe20003800000 */
.L_x_2316:
[----:B------:R-:W-:Y:S02]  /*9490*/  IMAD.MOV.U32 R2, RZ, RZ, 0x2 ;  /* 0x00000002ff027424 */ /* 0x000fe400078e00ff */
[----:B------:R-:W-:-:S04]  /*94a0*/  FADD.FTZ R10, R6, R3 ;  /* 0x00000003060a7221 */ /* 0x000fc80000010000 */
[----:B------:R-:W-:-:S07]  /*94b0*/  IMAD.MOV.U32 R7, RZ, RZ, R10 ;  /* 0x000000ffff077224 */ /* 0x000fce00078e000a */
[----:B------:R-:W-:Y:S05]  /*94c0*/  WARPSYNC.COLLECTIVE R5, `(.L_x_2317) ;  /* 0x0000000005087348 */ /* 0x000fea0003c00000 */
[----:B------:R0:W1:Y:S02]  /*94d0*/  SHFL.BFLY P0, R3, R7, R2, R0 ;  /* 0x0c00000207037389 */ /* 0x0000640000000000 */
[----:B01----:R-:W-:Y:S01]  /*94e0*/  ENDCOLLECTIVE ;  /* 0x000000000000791b */ /* 0x003fe20003800000 */
.L_x_2317:
[----:B------:R-:W-:Y:S02]  /*94f0*/  IMAD.MOV.U32 R2, RZ, RZ, 0x1 ;  /* 0x00000001ff027424 */ /* 0x000fe400078e00ff */
[----:B------:R-:W-:-:S04]  /*9500*/  FADD.FTZ R11, R10, R3 ;  /* 0x000000030a0b7221 */ /* 0x000fc80000010000 */
[----:B------:R-:W-:-:S07]  /*9510*/  IMAD.MOV.U32 R7, RZ, RZ, R11 ;  /* 0x000000ffff077224 */ /* 0x000fce00078e000b */
[----:B------:R-:W-:Y:S05]  /*9520*/  WARPSYNC.COLLECTIVE R5, `(.L_x_2318) ;  /* 0x0000000005087348 */ /* 0x000fea0003c00000 */
[----:B------:R0:W1:Y:S02]  /*9530*/  SHFL.BFLY P0, R3, R7, R2, R0 ;  /* 0x0c00000207037389 */ /* 0x0000640000000000 */
[----:B01----:R-:W-:Y:S01]  /*9540*/  ENDCOLLECTIVE ;  /* 0x000000000000791b */ /* 0x003fe20003800000 */
.L_x_2318:
[----:B------:R-:W-:Y:S05]  /*9550*/  BRA `(.L_x_2319) ;  /* 0xffffffdc008c7947 */ /* 0x000fea000383ffff */
.L_x_2320:
        /* <DEDUP_REMOVED lines=10> */
.L_x_4984:


//--------------------- .text._ZN4vllm3moe44grouped_topk_fused_small_expert_count_kernelIffiLNS0_11ScoringFuncE0ELi128ELb0ELi8EEEvPT_PfPT1_PKT0_llllllbd --------------------------
	.section	.text._ZN4vllm3moe44grouped_topk_fused_small_expert_count_kernelIffiLNS0_11ScoringFuncE0ELi128ELb0ELi8EEEvPT_PfPT1_PKT0_llllllbd,"ax",@progbits
	.align	128
        .global         _ZN4vllm3moe44grouped_topk_fused_small_expert_count_kernelIffiLNS0_11ScoringFuncE0ELi128ELb0ELi8EEEvPT_PfPT1_PKT0_llllllbd
        .type           _ZN4vllm3moe44grouped_topk_fused_small_expert_count_kernelIffiLNS0_11ScoringFuncE0ELi128ELb0ELi8EEEvPT_PfPT1_PKT0_llllllbd,@function
        .size           _ZN4vllm3moe44grouped_topk_fused_small_expert_count_kernelIffiLNS0_11ScoringFuncE0ELi128ELb0ELi8EEEvPT_PfPT1_PKT0_llllllbd,(.L_x_4886 - _ZN4vllm3moe44grouped_topk_fused_small_expert_count_kernelIffiLNS0_11ScoringFuncE0ELi128ELb0ELi8EEEvPT_PfPT1_PKT0_llllllbd)
        .other          _ZN4vllm3moe44grouped_topk_fused_small_expert_count_kernelIffiLNS0_11ScoringFuncE0ELi128ELb0ELi8EEEvPT_PfPT1_PKT0_llllllbd,@"STO_CUDA_ENTRY STV_DEFAULT"
_ZN4vllm3moe44grouped_topk_fused_small_expert_count_kernelIffiLNS0_11ScoringFuncE0ELi128ELb0ELi8EEEvPT_PfPT1_PKT0_llllllbd:
.text._ZN4vllm3moe44grouped_topk_fused_small_expert_count_kernelIffiLNS0_11ScoringFuncE0ELi128ELb0ELi8EEEvPT_PfPT1_PKT0_llllllbd:
        /* <DEDUP_REMOVED lines=16> */
[----:B------:R-:W-:Y:S02]  /*0100*/  @!P0 LEA.HI.X R3, R4, R9, RZ, 0x2, P1 ;  /* 0x0000000904038211 */ /* 0x000fe400008f14ff */
[----:B-1----:R-:W-:-:S03]  /*0110*/  @!P0 LEA R8, P2, R6, R10, 0x2 ;  /* 0x0000000a06088211 */ /* 0x002fc600078410ff */
[----:B------:R-:W2:Y:S01]  /*0120*/  @!P0 LDG.E R7, desc[UR6][R2.64] ;  /* 0x0000000602078981 */ /* 0x000ea2000c1e1900 */
[----:B------:R-:W-:Y:S01]  /*0130*/  @!P0 LEA.HI.X R9, R6, R11, R0, 0x2, P2 ;  /* 0x0000000b06098211 */ /* 0x000fe200010f1400 */
[----:B------:R-:W-:-:S06]  /*0140*/  IMAD.MOV.U32 R6, RZ, RZ, -0x800000 ;  /* 0xff800000ff067424 */ /* 0x000fcc00078e00ff */
[----:B------:R-:W2:Y:S01]  /*0150*/  @!P0 LDG.E R6, desc[UR6][R8.64] ;  /* 0x0000000608068981 */ /* 0x000ea2000c1e1900 */
[----:B------:R-:W0:Y:S01]  /*0160*/  @!P0 S2R R11, SR_CgaCtaId ;  /* 0x00000000000b8919 */ /* 0x000e220000008800 */
[----:B------:R-:W1:Y:S01]  /*0170*/  @!P0 S2R R13, SR_CgaCtaId ;  /* 0x00000000000d8919 */ /* 0x000e620000008800 */
[----:B------:R-:W-:Y:S02]  /*0180*/  SHF.R.U32.HI R0, RZ, 0x5, R4 ;  /* 0x00000005ff007819 */ /* 0x000fe40000011604 */
[----:B------:R-:W-:-:S04]  /*0190*/  @!P0 MOV R12, 0x400 ;  /* 0x00000400000c8802 */ /* 0x000fc80000000f00 */
[----:B------:R-:W3:Y:S01]  /*01a0*/  SHFL.IDX PT, R0, R0, RZ, 0x1f ;  /* 0x00001fff00007589 */ /* 0x000ee200000e0000 */
[----:B------:R-:W-:Y:S01]  /*01b0*/  @!P0 MOV R10, 0x400 ;  /* 0x00000400000a8802 */ /* 0x000fe20000000f00 */
[----:B------:R-:W-:-:S03]  /*01c0*/  @!P0 VIADD R12, R12, 0x200 ;  /* 0x000002000c0c8836 */ /* 0x000fc60000000000 */
[----:B0-----:R-:W-:Y:S02]  /*01d0*/  @!P0 LEA R11, R11, R10, 0x18 ;  /* 0x0000000a0b0b8211 */ /* 0x001fe400078ec0ff */
[----:B-1----:R-:W-:-:S03]  /*01e0*/  @!P0 LEA R13, R13, R12, 0x18 ;  /* 0x0000000c0d0d8211 */ /* 0x002fc600078ec0ff */
[C---:B------:R-:W-:Y:S02]  /*01f0*/  @!P0 IMAD R11, R4.reuse, 0x4, R11 ;  /* 0x00000004040b8824 */ /* 0x040fe400078e020b */
[----:B------:R-:W-:Y:S02]  /*0200*/  @!P0 IMAD R13, R4, 0x4, R13 ;  /* 0x00000004040d8824 */ /* 0x000fe400078e020d */
[----:B--2---:R-:W-:Y:S01]  /*0210*/  FADD.FTZ R2, R7, R6 ;  /* 0x0000000607027221 */ /* 0x004fe20000010000 */
[----:B------:R0:W-:Y:S04]  /*0220*/  @!P0 STS [R11], R6 ;  /* 0x000000060b008388 */ /* 0x0001e80000000800 */
[----:B------:R0:W-:Y:S01]  /*0230*/  @!P0 STS [R13], R2 ;  /* 0x000000020d008388 */ /* 0x0001e20000000800 */
[----:B------:R-:W-:Y:S01]  /*0240*/  BAR.SYNC.DEFER_BLOCKING 0x0 ;  /* 0x0000000000007b1d */ /* 0x000fe20000010000 */
[----:B---3--:R-:W-:-:S13]  /*0250*/  ISETP.NE.AND P0, PT, R0, RZ, PT ;  /* 0x000000ff0000720c */ /* 0x008fda0003f05270 */
        /* <DEDUP_REMOVED lines=97> */
.L_x_2324:
        /* <DEDUP_REMOVED lines=89> */
.L_x_2323:
        /* <DEDUP_REMOVED lines=38> */
.L_x_2322:
        /* <DEDUP_REMOVED lines=56> */
[----:B------:R-:W-:Y:S05]  /*13e0*/  CALL.REL.NOINC `($__internal_40_$__cuda_sm20_div_rn_f64_full) ;  /* 0x0000000000687944 */ /* 0x000fea0003c00000 */
.L_x_2327:
[----:B------:R-:W-:Y:S05]  /*13f0*/  BSYNC B0 ;  /* 0x0000000000007941 */ /* 0x000fea0003800000 */
.L_x_2326:
[----:B------:R-:W-:Y:S01]  /*1400*/  UMOV UR4, 0xf0000000 ;  /* 0xf000000000047882 */ /* 0x000fe20000000000 */
[----:B------:R-:W-:Y:S01]  /*1410*/  UMOV UR5, 0x380fffff ;  /* 0x380fffff00057882 */ /* 0x000fe20000000000 */
[----:B------:R-:W0:Y:S01]  /*1420*/  F2F.F32.F64 R8, R2 ;  /* 0x0000000200087310 */ /* 0x000e220000301000 */
[----:B------:R-:W-:-:S14]  /*1430*/  DSETP.GEU.AND P1, PT, |R2|, UR4, PT ;  /* 0x0000000402007e2a */ /* 0x000fdc000bf2e200 */
[----:B0-----:R-:W-:-:S07]  /*1440*/  @!P1 FMUL R8, R8, 1.175494350822287508e-38 ;  /* 0x0080000008089820 */ /* 0x001fce0000400000 */
.L_x_2325:
        /* <DEDUP_REMOVED lines=17> */
.L_x_2328:
[----:B------:R-:W-:Y:S05]  /*1560*/  BSYNC B0 ;  /* 0x0000000000007941 */ /* 0x000fea0003800000 */
.L_x_2321:
[----:B------:R-:W-:Y:S01]  /*1570*/  PREEXIT ;  /* 0x000000000000782d */ /* 0x000fe20000000000 */
[----:B------:R-:W-:Y:S05]  /*1580*/  EXIT ;  /* 0x000000000000794d */ /* 0x000fea0003800000 */
        .weak           $__internal_40_$__cuda_sm20_div_rn_f64_full
        .type           $__internal_40_$__cuda_sm20_div_rn_f64_full,@function
        .size           $__internal_40_$__cuda_sm20_div_rn_f64_full,(.L_x_4886 - $__internal_40_$__cuda_sm20_div_rn_f64_full)
$__internal_40_$__cuda_sm20_div_rn_f64_full:
        /* <DEDUP_REMOVED lines=67> */
.L_x_2330:
        /* <DEDUP_REMOVED lines=16> */
.L_x_2333:
[----:B------:R-:W-:Y:S01]  /*1ac0*/  LOP3.LUT R15, R7, 0x80000, RZ, 0xfc, !PT ;  /* 0x00080000070f7812 */ /* 0x000fe200078efcff */
[----:B------:R-:W-:Y:S01]  /*1ad0*/  IMAD.MOV.U32 R14, RZ, RZ, R6 ;  /* 0x000000ffff0e7224 */ /* 0x000fe200078e0006 */
[----:B------:R-:W-:Y:S06]  /*1ae0*/  BRA `(.L_x_2331) ;  /* 0x0000000000087947 */ /* 0x000fec0003800000 */
.L_x_2332:
[----:B------:R-:W-:Y:S01]  /*1af0*/  LOP3.LUT R15, R9, 0x80000, RZ, 0xfc, !PT ;  /* 0x00080000090f7812 */ /* 0x000fe200078efcff */
[----:B------:R-:W-:-:S07]  /*1b00*/  IMAD.MOV.U32 R14, RZ, RZ, R8 ;  /* 0x000000ffff0e7224 */ /* 0x000fce00078e0008 */
.L_x_2331:
[----:B------:R-:W-:Y:S05]  /*1b10*/  BSYNC B1 ;  /* 0x0000000000017941 */ /* 0x000fea0003800000 */
.L_x_2329:
[----:B------:R-:W-:Y:S02]  /*1b20*/  IMAD.MOV.U32 R13, RZ, RZ, 0x0 ;  /* 0x00000000ff0d7424 */ /* 0x000fe400078e00ff */
[----:B------:R-:W-:Y:S02]  /*1b30*/  IMAD.MOV.U32 R2, RZ, RZ, R14 ;  /* 0x000000ffff027224 */ /* 0x000fe400078e000e */
[----:B------:R-:W-:Y:S01]  /*1b40*/  IMAD.MOV.U32 R3, RZ, RZ, R15 ;  /* 0x000000ffff037224 */ /* 0x000fe200078e000f */
[----:B------:R-:W-:Y:S06]  /*1b50*/  RET.REL.NODEC R12 `(_ZN4vllm3moe44grouped_topk_fused_small_expert_count_kernelIffiLNS0_11ScoringFuncE0ELi128ELb0ELi8EEEvPT_PfPT1_PKT0_llllllbd) ;  /* 0xffffffe40c287950 */ /* 0x000fec0003c3ffff */
.L_x_2334:
        /* <DEDUP_REMOVED lines=10> */
.L_x_4886:


//--------------------- .text._ZN4vllm3moe44grouped_topk_fused_small_expert_count_kernelIffiLNS0_11ScoringFuncE0ELi384ELb0ELi8EEEvPT_PfPT1_PKT0_llllllbd --------------------------
	.section	.text._ZN4vllm3moe44grouped_topk_fused_small_expert_count_kernelIffiLNS0_11ScoringFuncE0ELi384ELb0ELi8EEEvPT_PfPT1_PKT0_llllllbd,"ax",@progbits
	.align	128
        .global         _ZN4vllm3moe44grouped_topk_fused_small_expert_count_kernelIffiLNS0_11ScoringFuncE0ELi384ELb0ELi8EEEvPT_PfPT1_PKT0_llllllbd
        .type           _ZN4vllm3moe44grouped_topk_fused_small_expert_count_kernelIffiLNS0_11ScoringFuncE0ELi384ELb0ELi8EEEvPT_PfPT1_PKT0_llllllbd,@function
        .size           _ZN4vllm3moe44grouped_topk_fused_small_expert_count_kernelIffiLNS0_11ScoringFuncE0ELi384ELb0ELi8EEEvPT_PfPT1_PKT0_llllllbd,(.L_x_4887 - _ZN4vllm3moe44grouped_topk_fused_small_expert_count_kernelIffiLNS0_11ScoringFuncE0ELi384ELb0ELi8EEEvPT_PfPT1_PKT0_llllllbd)
        .other          _ZN4vllm3moe44grouped_topk_fused_small_expert_count_kernelIffiLNS0_11ScoringFuncE0ELi384ELb0ELi8EEEvPT_PfPT1_PKT0_llllllbd,@"STO_CUDA_ENTRY STV_DEFAULT"
_ZN4vllm3moe44grouped_topk_fused_small_expert_count_kernelIffiLNS0_11ScoringFuncE0ELi384ELb0ELi8EEEvPT_PfPT1_PKT0_llllllbd:
.text._ZN4vllm3moe44grouped_topk_fused_small_expert_count_kernelIffiLNS0_11ScoringFuncE0ELi384ELb0ELi8EEEvPT_PfPT1_PKT0_llllllbd:
        /* <DEDUP_REMOVED lines=18> */
[----:B------:R0:W2:Y:S01]  /*0120*/  @!P0 LDG.E R7, desc[UR8][R2.64] ;  /* 0x0000000802078981 */ /* 0x0000a2000c1e1900 */
[----:B------:R-:W-:Y:S01]  /*0130*/  @!P0 LEA.HI.X R9, R6, R11, R0, 0x2, P2 ;  /* 0x0000000b06098211 */ /* 0x000fe200010f1400 */
[----:B------:R-:W-:-:S06]  /*0140*/  IMAD.MOV.U32 R0, RZ, RZ, -0x800000 ;  /* 0xff800000ff007424 */ /* 0x000fcc00078e00ff */
[----:B------:R-:W2:Y:S01]  /*0150*/  @!P0 LDG.E R0, desc[UR8][R8.64] ;  /* 0x0000000808008981 */ /* 0x000ea2000c1e1900 */
[----:B------:R-:W1:Y:S01]  /*0160*/  @!P0 S2R R11, SR_CgaCtaId ;  /* 0x00000000000b8919 */ /* 0x000e620000008800 */
[----:B------:R-:W3:Y:S01]  /*0170*/  @!P0 S2R R13, SR_CgaCtaId ;  /* 0x00000000000d8919 */ /* 0x000ee20000008800 */
[----:B------:R-:W-:Y:S02]  /*0180*/  SHF.R.U32.HI R5, RZ, 0x5, R4 ;  /* 0x00000005ff057819 */ /* 0x000fe40000011604 */
[----:B------:R-:W-:-:S04]  /*0190*/  @!P0 MOV R10, 0x400 ;  /* 0x00000400000a8802 */ /* 0x000fc80000000f00 */
[----:B------:R-:W4:Y:S01]  /*01a0*/  SHFL.IDX PT, R5, R5, RZ, 0x1f ;  /* 0x00001fff05057589 */ /* 0x000f2200000e0000 */
[----:B------:R-:W-:Y:S01]  /*01b0*/  @!P0 MOV R6, 0x400 ;  /* 0x0000040000068802 */ /* 0x000fe20000000f00 */
[----:B------:R-:W-:-:S03]  /*01c0*/  @!P0 VIADD R10, R10, 0x600 ;  /* 0x000006000a0a8836 */ /* 0x000fc60000000000 */
[----:B-1----:R-:W-:Y:S02]  /*01d0*/  @!P0 LEA R11, R11, R6, 0x18 ;  /* 0x000000060b0b8211 */ /* 0x002fe400078ec0ff */
[----:B---3--:R-:W-:-:S03]  /*01e0*/  @!P0 LEA R13, R13, R10, 0x18 ;  /* 0x0000000a0d0d8211 */ /* 0x008fc600078ec0ff */
[C---:B------:R-:W-:Y:S02]  /*01f0*/  @!P0 IMAD R11, R4.reuse, 0x4, R11 ;  /* 0x00000004040b8824 */ /* 0x040fe400078e020b */
[C---:B------:R-:W-:Y:S01]  /*0200*/  @!P0 IMAD R13, R4.reuse, 0x4, R13 ;  /* 0x00000004040d8824 */ /* 0x040fe200078e020d */
[----:B------:R-:W-:Y:S01]  /*0210*/  LOP3.LUT R4, R4, 0x1f, RZ, 0xc0, !PT ;  /* 0x0000001f04047812 */ /* 0x000fe200078ec0ff */
[----:B0-----:R-:W-:Y:S02]  /*0220*/  VIADD R3, R1, 0x20 ;  /* 0x0000002001037836 */ /* 0x001fe40000000000 */
[----:B--2---:R-:W-:Y:S01]  /*0230*/  FADD.FTZ R2, R7, R0 ;  /* 0x0000000007027221 */ /* 0x004fe20000010000 */
        /* <DEDUP_REMOVED lines=111> */
.L_x_2338:
        /* <DEDUP_REMOVED lines=98> */
.L_x_2337:
        /* <DEDUP_REMOVED lines=43> */
.L_x_2336:
        /* <DEDUP_REMOVED lines=18> */
.L_x_2339:
[----:B------:R-:W2:Y:S04]  /*1320*/  LDL R2, [R9] ;  /* 0x0000000009027983 */ /* 0x000ea80000100800 */
[----:B-1----:R-:W3:Y:S04]  /*1330*/  LDL R11, [R9+0x20] ;  /* 0x00002000090b7983 */ /* 0x002ee80000100800 */
[----:B--2---:R1:W-:Y:S04]  /*1340*/  STS [R7], R2 ;  /* 0x0000000207007388 */ /* 0x0043e80000000800 */
[----:B---3--:R1:W-:Y:S02]  /*1350*/  STS [R0], R11 ;  /* 0x0000000b00007388 */ /* 0x0083e40000000800 */
.L_x_2340:
[----:B------:R-:W-:Y:S05]  /*1360*/  BSYNC B0 ;  /* 0x0000000000007941 */ /* 0x000fea0003800000 */
.L_x_2335:
        /* <DEDUP_REMOVED lines=24> */
.L_x_2343:
[----:B------:R-:W-:Y:S05]  /*14f0*/  BSYNC B0 ;  /* 0x0000000000007941 */ /* 0x000fea0003800000 */
.L_x_2342:
        /* <DEDUP_REMOVED lines=19> */
.L_x_2346:
        /* <DEDUP_REMOVED lines=166> */
.L_x_2345:
[----:B------:R-:W-:Y:S05]  /*2090*/  @!P1 BRA `(.L_x_2344) ;  /* 0x0000000000cc9947 */ /* 0x000fea0003800000 */
[----:B------:R-:W-:Y:S02]  /*20a0*/  IMAD.MOV.U32 R13, RZ, RZ, R8 ;  /* 0x000000ffff0d7224 */ /* 0x000fe400078e0008 */
[C---:B------:R-:W-:Y:S02]  /*20b0*/  IMAD R10, R0.reuse, 0x4, R1 ;  /* 0x00000004000a7824 */ /* 0x040fe400078e0201 */
[----:B------:R-:W-:-:S07]  /*20c0*/  IMAD R8, R0, 0x4, R3 ;  /* 0x0000000400087824 */ /* 0x000fce00078e0203 */
.L_x_2347:
        /* <DEDUP_REMOVED lines=48> */
.L_x_2344:
        /* <DEDUP_REMOVED lines=58> */
[----:B0-----:R-:W-:Y:S05]  /*2770*/  CALL.REL.NOINC `($__internal_41_$__cuda_sm20_div_rn_f64_full) ;  /* 0x0000000000687944 */ /* 0x001fea0003c00000 */
.L_x_2350:
[----:B------:R-:W-:Y:S05]  /*2780*/  BSYNC B0 ;  /* 0x0000000000007941 */ /* 0x000fea0003800000 */
.L_x_2349:
[----:B------:R-:W-:Y:S01]  /*2790*/  UMOV UR4, 0xf0000000 ;  /* 0xf000000000047882 */ /* 0x000fe20000000000 */
[----:B------:R-:W-:Y:S01]  /*27a0*/  UMOV UR5, 0x380fffff ;  /* 0x380fffff00057882 */ /* 0x000fe20000000000 */
[----:B------:R-:W1:Y:S01]  /*27b0*/  F2F.F32.F64 R8, R2 ;  /* 0x0000000200087310 */ /* 0x000e620000301000 */
[----:B------:R-:W-:-:S14]  /*27c0*/  DSETP.GEU.AND P1, PT, |R2|, UR4, PT ;  /* 0x0000000402007e2a */ /* 0x000fdc000bf2e200 */
[----:B-1----:R-:W-:-:S07]  /*27d0*/  @!P1 FMUL R8, R8, 1.175494350822287508e-38 ;  /* 0x0080000008089820 */ /* 0x002fce0000400000 */
.L_x_2348:
        /* <DEDUP_REMOVED lines=17> */
.L_x_2351:
[----:B------:R-:W-:Y:S05]  /*28f0*/  BSYNC B0 ;  /* 0x0000000000007941 */ /* 0x000fea0003800000 */
.L_x_2341:
[----:B------:R-:W-:Y:S01]  /*2900*/  PREEXIT ;  /* 0x000000000000782d */ /* 0x000fe20000000000 */
[----:B------:R-:W-:Y:S05]  /*2910*/  EXIT ;  /* 0x000000000000794d */ /* 0x000fea0003800000 */
        .weak           $__internal_41_$__cuda_sm20_div_rn_f64_full
        .type           $__internal_41_$__cuda_sm20_div_rn_f64_full,@function
        .size           $__internal_41_$__cuda_sm20_div_rn_f64_full,(.L_x_4887 - $__internal_41_$__cuda_sm20_div_rn_f64_full)
$__internal_41_$__cuda_sm20_div_rn_f64_full:
        /* <DEDUP_REMOVED lines=67> */
.L_x_2353:
        /* <DEDUP_REMOVED lines=16> */
.L_x_2356:
[----:B------:R-:W-:Y:S01]  /*2e50*/  LOP3.LUT R15, R7, 0x80000, RZ, 0xfc, !PT ;  /* 0x00080000070f7812 */ /* 0x000fe200078efcff */
[----:B------:R-:W-:Y:S01]  /*2e60*/  IMAD.MOV.U32 R14, RZ, RZ, R6 ;  /* 0x000000ffff0e7224 */ /* 0x000fe200078e0006 */
[----:B------:R-:W-:Y:S06]  /*2e70*/  BRA `(.L_x_2354) ;  /* 0x0000000000087947 */ /* 0x000fec0003800000 */
.L_x_2355:
[----:B------:R-:W-:Y:S01]  /*2e80*/  LOP3.LUT R15, R9, 0x80000, RZ, 0xfc, !PT ;  /* 0x00080000090f7812 */ /* 0x000fe200078efcff */
[----:B------:R-:W-:-:S07]  /*2e90*/  IMAD.MOV.U32 R14, RZ, RZ, R8 ;  /* 0x000000ffff0e7224 */ /* 0x000fce00078e0008 */
.L_x_2354:
[----:B------:R-:W-:Y:S05]  /*2ea0*/  BSYNC B1 ;  /* 0x0000000000017941 */ /* 0x000fea0003800000 */
.L_x_2352:
[----:B------:R-:W-:Y:S02]  /*2eb0*/  IMAD.MOV.U32 R13, RZ, RZ, 0x0 ;  /* 0x00000000ff0d7424 */ /* 0x000fe400078e00ff */
[----:B------:R-:W-:Y:S02]  /*2ec0*/  IMAD.MOV.U32 R2, RZ, RZ, R14 ;  /* 0x000000ffff027224 */ /* 0x000fe400078e000e */
[----:B------:R-:W-:Y:S01]  /*2ed0*/  IMAD.MOV.U32 R3, RZ, RZ, R15 ;  /* 0x000000ffff037224 */ /* 0x000fe200078e000f */
[----:B------:R-:W-:Y:S06]  /*2ee0*/  RET.REL.NODEC R12 `(_ZN4vllm3moe44grouped_topk_fused_small_expert_count_kernelIffiLNS0_11ScoringFuncE0ELi384ELb0ELi8EEEvPT_PfPT1_PKT0_llllllbd) ;  /* 0xffffffd00c447950 */ /* 0x000fec0003c3ffff */
.L_x_2357:
        /* <DEDUP_REMOVED lines=9> */
.L_x_4887:


//--------------------- .text._ZN4vllm3moe44grouped_topk_fused_small_expert_count_kernelIffiLNS0_11ScoringFuncE0ELi512ELb0ELi8EEEvPT_PfPT1_PKT0_llllllbd --------------------------
	.section	.text._ZN4vllm3moe44grouped_topk_fused_small_expert_count_kernelIffiLNS0_11ScoringFuncE0ELi512ELb0ELi8EEEvPT_PfPT1_PKT0_llllllbd,"ax",@progbits
	.align	128
        .global         _ZN4vllm3moe44grouped_topk_fused_small_expert_count_kernelIffiLNS0_11ScoringFuncE0ELi512ELb0ELi8EEEvPT_PfPT1_PKT0_llllllbd
        .type           _ZN4vllm3moe44grouped_topk_fused_small_expert_count_kernelIffiLNS0_11ScoringFuncE0ELi512ELb0ELi8EEEvPT_PfPT1_PKT0_llllllbd,@function
        .size           _ZN4vllm3moe44grouped_topk_fused_small_expert_count_kernelIffiLNS0_11ScoringFuncE0ELi512ELb0ELi8EEEvPT_PfPT1_PKT0_llllllbd,(.L_x_4888 - _ZN4vllm3moe44grouped_topk_fused_small_expert_count_kernelIffiLNS0_11ScoringFuncE0ELi512ELb0ELi8EEEvPT_PfPT1_PKT0_llllllbd)
        .other          _ZN4vllm3moe44grouped_topk_fused_small_expert_count_kernelIffiLNS0_11ScoringFuncE0ELi512ELb0ELi8EEEvPT_PfPT1_PKT0_llllllbd,@"STO_CUDA_ENTRY STV_DEFAULT"
_ZN4vllm3moe44grouped_topk_fused_small_expert_count_kernelIffiLNS0_11ScoringFuncE0ELi512ELb0ELi8EEEvPT_PfPT1_PKT0_llllllbd:
.text._ZN4vllm3moe44grouped_topk_fused_small_expert_count_kernelIffiLNS0_11ScoringFuncE0ELi512ELb0ELi8EEEvPT_PfPT1_PKT0_llllllbd:
        /* <DEDUP_REMOVED lines=147> */
.L_x_2361:
        /* <DEDUP_REMOVED lines=98> */
.L_x_2360:
        /* <DEDUP_REMOVED lines=43> */
.L_x_2359:
        /* <DEDUP_REMOVED lines=18> */
.L_x_2362:
[----:B------:R-:W2:Y:S04]  /*1320*/  LDL R2, [R9] ;  /* 0x0000000009027983 */ /* 0x000ea80000100800 */
[----:B-1----:R-:W3:Y:S04]  /*1330*/  LDL R11, [R9+0x20] ;  /* 0x00002000090b7983 */ /* 0x002ee80000100800 */
[----:B--2---:R1:W-:Y:S04]  /*1340*/  STS [R7], R2 ;  /* 0x0000000207007388 */ /* 0x0043e80000000800 */
[----:B---3--:R1:W-:Y:S02]  /*1350*/  STS [R0], R11 ;  /* 0x0000000b00007388 */ /* 0x0083e40000000800 */
.L_x_2363:
[----:B------:R-:W-:Y:S05]  /*1360*/  BSYNC B0 ;  /* 0x0000000000007941 */ /* 0x000fea0003800000 */
.L_x_2358:
        /* <DEDUP_REMOVED lines=36> */
.L_x_2367:
        /* <DEDUP_REMOVED lines=167> */
.L_x_2366:
[----:B------:R-:W-:Y:S05]  /*2020*/  @!P1 BRA `(.L_x_2365) ;  /* 0x0000000000cc9947 */ /* 0x000fea0003800000 */
[----:B------:R-:W-:Y:S02]  /*2030*/  IMAD.MOV.U32 R14, RZ, RZ, R10 ;  /* 0x000000ffff0e7224 */ /* 0x000fe400078e000a */
[C---:B------:R-:W-:Y:S02]  /*2040*/  IMAD R12, R0.reuse, 0x4, R1 ;  /* 0x00000004000c7824 */ /* 0x040fe400078e0201 */
[----:B------:R-:W-:-:S07]  /*2050*/  IMAD R10, R0, 0x4, R3 ;  /* 0x00000004000a7824 */ /* 0x000fce00078e0203 */
.L_x_2368:
        /* <DEDUP_REMOVED lines=48> */
.L_x_2365:
        /* <DEDUP_REMOVED lines=56> */
[----:B0---4-:R-:W-:Y:S05]  /*26e0*/  CALL.REL.NOINC `($__internal_42_$__cuda_sm20_div_rn_f64_full) ;  /* 0x0000000000687944 */ /* 0x011fea0003c00000 */
.L_x_2371:
[----:B------:R-:W-:Y:S05]  /*26f0*/  BSYNC B0 ;  /* 0x0000000000007941 */ /* 0x000fea0003800000 */
.L_x_2370:
[----:B------:R-:W-:Y:S01]  /*2700*/  UMOV UR4, 0xf0000000 ;  /* 0xf000000000047882 */ /* 0x000fe20000000000 */
[----:B------:R-:W-:Y:S01]  /*2710*/  UMOV UR5, 0x380fffff ;  /* 0x380fffff00057882 */ /* 0x000fe20000000000 */
[----:B------:R-:W1:Y:S01]  /*2720*/  F2F.F32.F64 R8, R2 ;  /* 0x0000000200087310 */ /* 0x000e620000301000 */
[----:B------:R-:W-:-:S14]  /*2730*/  DSETP.GEU.AND P1, PT, |R2|, UR4, PT ;  /* 0x0000000402007e2a */ /* 0x000fdc000bf2e200 */
[----:B-1----:R-:W-:-:S07]  /*2740*/  @!P1 FMUL R8, R8, 1.175494350822287508e-38 ;  /* 0x0080000008089820 */ /* 0x002fce0000400000 */
.L_x_2369:
        /* <DEDUP_REMOVED lines=17> */
.L_x_2372:
[----:B------:R-:W-:Y:S05]  /*2860*/  BSYNC B0 ;  /* 0x0000000000007941 */ /* 0x000fea0003800000 */
.L_x_2364:
[----:B------:R-:W-:Y:S01]  /*2870*/  PREEXIT ;  /* 0x000000000000782d */ /* 0x000fe20000000000 */
[----:B------:R-:W-:Y:S05]  /*2880*/  EXIT ;  /* 0x000000000000794d */ /* 0x000fea0003800000 */
        .weak           $__internal_42_$__cuda_sm20_div_rn_f64_full
        .type           $__internal_42_$__cuda_sm20_div_rn_f64_full,@function
        .size           $__internal_42_$__cuda_sm20_div_rn_f64_full,(.L_x_4888 - $__internal_42_$__cuda_sm20_div_rn_f64_full)
$__internal_42_$__cuda_sm20_div_rn_f64_full:
        /* <DEDUP_REMOVED lines=67> */
.L_x_2374:
        /* <DEDUP_REMOVED lines=16> */
.L_x_2377:
[----:B------:R-:W-:Y:S01]  /*2dc0*/  LOP3.LUT R15, R7, 0x80000, RZ, 0xfc, !PT ;  /* 0x00080000070f7812 */ /* 0x000fe200078efcff */
[----:B------:R-:W-:Y:S01]  /*2dd0*/  IMAD.MOV.U32 R14, RZ, RZ, R6 ;  /* 0x000000ffff0e7224 */ /* 0x000fe200078e0006 */
[----:B------:R-:W-:Y:S06]  /*2de0*/  BRA `(.L_x_2375) ;  /* 0x0000000000087947 */ /* 0x000fec0003800000 */
.L_x_2376:
[----:B------:R-:W-:Y:S01]  /*2df0*/  LOP3.LUT R15, R9, 0x80000, RZ, 0xfc, !PT ;  /* 0x00080000090f7812 */ /* 0x000fe200078efcff */
[----:B------:R-:W-:-:S07]  /*2e00*/  IMAD.MOV.U32 R14, RZ, RZ, R8 ;  /* 0x000000ffff0e7224 */ /* 0x000fce00078e0008 */
.L_x_2375:
[----:B------:R-:W-:Y:S05]  /*2e10*/  BSYNC B1 ;  /* 0x0000000000017941 */ /* 0x000fea0003800000 */
.L_x_2373:
[----:B------:R-:W-:Y:S02]  /*2e20*/  IMAD.MOV.U32 R13, RZ, RZ, 0x0 ;  /* 0x00000000ff0d7424 */ /* 0x000fe400078e00ff */
[----:B------:R-:W-:Y:S02]  /*2e30*/  IMAD.MOV.U32 R2, RZ, RZ, R14 ;  /* 0x000000ffff027224 */ /* 0x000fe400078e000e */
[----:B------:R-:W-:Y:S01]  /*2e40*/  IMAD.MOV.U32 R3, RZ, RZ, R15 ;  /* 0x000000ffff037224 */ /* 0x000fe200078e000f */
[----:B------:R-:W-:Y:S06]  /*2e50*/  RET.REL.NODEC R12 `(_ZN4vllm3moe44grouped_topk_fused_small_expert_count_kernelIffiLNS0_11ScoringFuncE0ELi512ELb0ELi8EEEvPT_PfPT1_PKT0_llllllbd) ;  /* 0xffffffd00c687950 */ /* 0x000fec0003c3ffff */
.L_x_2378:
        /* <DEDUP_REMOVED lines=10> */
.L_x_4888:


//--------------------- .text._ZN4vllm3moe44grouped_topk_fused_small_expert_count_kernelIffiLNS0_11ScoringFuncE0ELi512ELb0ELi22EEEvPT_PfPT1_PKT0_llllllbd --------------------------
	.section	.text._ZN4vllm3moe44grouped_topk_fused_small_expert_count_kernelIffiLNS0_11ScoringFuncE0ELi512ELb0ELi22EEEvPT_PfPT1_PKT0_llllllbd,"ax",@progbits
	.align	128
        .global         _ZN4vllm3moe44grouped_topk_fused_small_expert_count_kernelIffiLNS0_11ScoringFuncE0ELi512ELb0ELi22EEEvPT_PfPT1_PKT0_llllllbd
        .type           _ZN4vllm3moe44grouped_topk_fused_small_expert_count_kernelIffiLNS0_11ScoringFuncE0ELi512ELb0ELi22EEEvPT_PfPT1_PKT0_llllllbd,@function
        .size           _ZN4vllm3moe44grouped_topk_fused_small_expert_count_kernelIffiLNS0_11ScoringFuncE0ELi512ELb0ELi22EEEvPT_PfPT1_PKT0_llllllbd,(.L_x_4889 - _ZN4vllm3moe44grouped_topk_fused_small_expert_count_kernelIffiLNS0_11ScoringFuncE0ELi512ELb0ELi22EEEvPT_PfPT1_PKT0_llllllbd)
        .other          _ZN4vllm3moe44grouped_topk_fused_small_expert_count_kernelIffiLNS0_11ScoringFuncE0ELi512ELb0ELi22EEEvPT_PfPT1_PKT0_llllllbd,@"STO_CUDA_ENTRY STV_DEFAULT"
_ZN4vllm3moe44grouped_topk_fused_small_expert_count_kernelIffiLNS0_11ScoringFuncE0ELi512ELb0ELi22EEEvPT_PfPT1_PKT0_llllllbd:
.text._ZN4vllm3moe44grouped_topk_fused_small_expert_count_kernelIffiLNS0_11ScoringFuncE0ELi512ELb0ELi22EEEvPT_PfPT1_PKT0_llllllbd:
        /* <DEDUP_REMOVED lines=146> */
.L_x_2382:
        /* <DEDUP_REMOVED lines=98> */
.L_x_2381:
        /* <DEDUP_REMOVED lines=43> */
.L_x_2380:
        /* <DEDUP_REMOVED lines=18> */
.L_x_2383:
[C---:B------:R-:W-:Y:S02]  /*1310*/  IMAD R2, R4.reuse, 0x4, R1 ;  /* 0x0000000404027824 */ /* 0x040fe400078e0201 */
[----:B------:R-:W-:-:S04]  /*1320*/  IMAD R0, R4, 0x4, R3 ;  /* 0x0000000404007824 */ /* 0x000fc800078e0203 */
[----:B------:R-:W3:Y:S04]  /*1330*/  LDL R2, [R2] ;  /* 0x0000000002027983 */ /* 0x000ee80000100800 */
[----:B0-----:R-:W4:Y:S04]  /*1340*/  LDL R9, [R0] ;  /* 0x0000000000097983 */ /* 0x001f280000100800 */
[----:B---3--:R0:W-:Y:S04]  /*1350*/  STS [R7], R2 ;  /* 0x0000000207007388 */ /* 0x0081e80000000800 */
[----:B----4-:R0:W-:Y:S02]  /*1360*/  STS [R8], R9 ;  /* 0x0000000908007388 */ /* 0x0101e40000000800 */
.L_x_2384:
[----:B------:R-:W-:Y:S05]  /*1370*/  BSYNC B0 ;  /* 0x0000000000007941 */ /* 0x000fea0003800000 */
.L_x_2379:
        /* <DEDUP_REMOVED lines=78> */
.L_x_2388:
        /* <DEDUP_REMOVED lines=94> */
.L_x_2387:
        /* <DEDUP_REMOVED lines=43> */
.L_x_2386:
        /* <DEDUP_REMOVED lines=56> */
[----:B--2---:R-:W-:Y:S05]  /*2470*/  CALL.REL.NOINC `($__internal_43_$__cuda_sm20_div_rn_f64_full) ;  /* 0x0000000000687944 */ /* 0x004fea0003c00000 */
.L_x_2391:
[----:B------:R-:W-:Y:S05]  /*2480*/  BSYNC B0 ;  /* 0x0000000000007941 */ /* 0x000fea0003800000 */
.L_x_2390:
[----:B------:R-:W-:Y:S01]  /*2490*/  UMOV UR4, 0xf0000000 ;  /* 0xf000000000047882 */ /* 0x000fe20000000000 */
[----:B------:R-:W-:Y:S01]  /*24a0*/  UMOV UR5, 0x380fffff ;  /* 0x380fffff00057882 */ /* 0x000fe20000000000 */
[----:B------:R-:W0:Y:S01]  /*24b0*/  F2F.F32.F64 R8, R2 ;  /* 0x0000000200087310 */ /* 0x000e220000301000 */
[----:B------:R-:W-:-:S14]  /*24c0*/  DSETP.GEU.AND P1, PT, |R2|, UR4, PT ;  /* 0x0000000402007e2a */ /* 0x000fdc000bf2e200 */
[----:B0-----:R-:W-:-:S07]  /*24d0*/  @!P1 FMUL R8, R8, 1.175494350822287508e-38 ;  /* 0x0080000008089820 */ /* 0x001fce0000400000 */
.L_x_2389:
        /* <DEDUP_REMOVED lines=17> */
.L_x_2392:
[----:B------:R-:W-:Y:S05]  /*25f0*/  BSYNC B0 ;  /* 0x0000000000007941 */ /* 0x000fea0003800000 */
.L_x_2385:
[----:B------:R-:W-:Y:S01]  /*2600*/  PREEXIT ;  /* 0x000000000000782d */ /* 0x000fe20000000000 */
[----:B------:R-:W-:Y:S05]  /*2610*/  EXIT ;  /* 0x000000000000794d */ /* 0x000fea0003800000 */
        .weak           $__internal_43_$__cuda_sm20_div_rn_f64_full
        .type           $__internal_43_$__cuda_sm20_div_rn_f64_full,@function
        .size           $__internal_43_$__cuda_sm20_div_rn_f64_full,(.L_x_4889 - $__internal_43_$__cuda_sm20_div_rn_f64_full)
$__internal_43_$__cuda_sm20_div_rn_f64_full:
        /* <DEDUP_REMOVED lines=67> */
.L_x_2394:
        /* <DEDUP_REMOVED lines=16> */
.L_x_2397:
[----:B------:R-:W-:Y:S01]  /*2b50*/  LOP3.LUT R15, R7, 0x80000, RZ, 0xfc, !PT ;  /* 0x00080000070f7812 */ /* 0x000fe200078efcff */
[----:B------:R-:W-:Y:S01]  /*2b60*/  IMAD.MOV.U32 R14, RZ, RZ, R6 ;  /* 0x000000ffff0e7224 */ /* 0x000fe200078e0006 */
[----:B------:R-:W-:Y:S06]  /*2b70*/  BRA `(.L_x_2395) ;  /* 0x0000000000087947 */ /* 0x000fec0003800000 */
.L_x_2396:
[----:B------:R-:W-:Y:S01]  /*2b80*/  LOP3.LUT R15, R9, 0x80000, RZ, 0xfc, !PT ;  /* 0x00080000090f7812 */ /* 0x000fe200078efcff */
[----:B------:R-:W-:-:S07]  /*2b90*/  IMAD.MOV.U32 R14, RZ, RZ, R8 ;  /* 0x000000ffff0e7224 */ /* 0x000fce00078e0008 */
.L_x_2395:
[----:B------:R-:W-:Y:S05]  /*2ba0*/  BSYNC B1 ;  /* 0x0000000000017941 */ /* 0x000fea0003800000 */
.L_x_2393:
[----:B------:R-:W-:Y:S02]  /*2bb0*/  IMAD.MOV.U32 R13, RZ, RZ, 0x0 ;  /* 0x00000000ff0d7424 */ /* 0x000fe400078e00ff */
[----:B------:R-:W-:Y:S02]  /*2bc0*/  IMAD.MOV.U32 R2, RZ, RZ, R14 ;  /* 0x000000ffff027224 */ /* 0x000fe400078e000e */
[----:B------:R-:W-:Y:S01]  /*2bd0*/  IMAD.MOV.U32 R3, RZ, RZ, R15 ;  /* 0x000000ffff037224 */ /* 0x000fe200078e000f */
[----:B------:R-:W-:Y:S06]  /*2be0*/  RET.REL.NODEC R12 `(_ZN4vllm3moe44grouped_topk_fused_small_expert_count_kernelIffiLNS0_11ScoringFuncE0ELi512ELb0ELi22EEEvPT_PfPT1_PKT0_llllllbd) ;  /* 0xffffffd40c047950 */ /* 0x000fec0003c3ffff */
.L_x_2398:
        /* <DEDUP_REMOVED lines=9> */
.L_x_4889:


//--------------------- .text._ZN4vllm3moe44grouped_topk_fused_small_expert_count_kernelIffiLNS0_11ScoringFuncE0ELi256ELb1ELi8EEEvPT_PfPT1_PKT0_llllllbd --------------------------
	.section	.text._ZN4vllm3moe44grouped_topk_fused_small_expert_count_kernelIffiLNS0_11ScoringFuncE0ELi256ELb1ELi8EEEvPT_PfPT1_PKT0_llllllbd,"ax",@progbits
	.align	128
        .global         _ZN4vllm3moe44grouped_topk_fused_small_expert_count_kernelIffiLNS0_11ScoringFuncE0ELi256ELb1ELi8EEEvPT_PfPT1_PKT0_llllllbd
        .type           _ZN4vllm3moe44grouped_topk_fused_small_expert_count_kernelIffiLNS0_11ScoringFuncE0ELi256ELb1ELi8EEEvPT_PfPT1_PKT0_llllllbd,@function
        .size           _ZN4vllm3moe44grouped_topk_fused_small_expert_count_kernelIffiLNS0_11ScoringFuncE0ELi256ELb1ELi8EEEvPT_PfPT1_PKT0_llllllbd,(.L_x_4890 - _ZN4vllm3moe44grouped_topk_fused_small_expert_count_kernelIffiLNS0_11ScoringFuncE0ELi256ELb1ELi8EEEvPT_PfPT1_PKT0_llllllbd)
        .other          _ZN4vllm3moe44grouped_topk_fused_small_expert_count_kernelIffiLNS0_11ScoringFuncE0ELi256ELb1ELi8EEEvPT_PfPT1_PKT0_llllllbd,@"STO_CUDA_ENTRY STV_DEFAULT"
_ZN4vllm3moe44grouped_topk_fused_small_expert_count_kernelIffiLNS0_11ScoringFuncE0ELi256ELb1ELi8EEEvPT_PfPT1_PKT0_llllllbd:
.text._ZN4vllm3moe44grouped_topk_fused_small_expert_count_kernelIffiLNS0_11ScoringFuncE0ELi256ELb1ELi8EEEvPT_PfPT1_PKT0_llllllbd:
        /* <DEDUP_REMOVED lines=14> */
[----:B------:R-:W-:Y:S01]  /*00e0*/  IMAD.MOV.U32 R0, RZ, RZ, -0x800000 ;  /* 0xff800000ff007424 */ /* 0x000fe200078e00ff */
[----:B------:R-:W-:Y:S01]  /*00f0*/  ISETP.GE.U32.AND P0, PT, R4, UR10, PT ;  /* 0x0000000a04007c0c */ /* 0x000fe2000bf06070 */
[----:B------:R-:W-:Y:S01]  /*0100*/  IMAD R2, R5, UR10, R4 ;  /* 0x0000000a05027c24 */ /* 0x000fe2000f8e0204 */
[----:B------:R-:W-:Y:S02]  /*0110*/  ULDC.64 UR6, c[0x0][0x208] ;  /* 0x0000820000067ab9 */ /* 0x000fe40000000a00 */
        /* <DEDUP_REMOVED lines=10> */
[----:B--2---:R-:W-:-:S05]  /*01c0*/  @!P0 LEA R12, P1, R2, R12, 0x2 ;  /* 0x0000000c020c8211 */ /* 0x004fca00078210ff */
[----:B------:R-:W2:Y:S01]  /*01d0*/  @!P0 LDG.E R3, desc[UR6][R14.64] ;  /* 0x000000060e038981 */ /* 0x000ea2000c1e1900 */
[----:B------:R-:W-:-:S05]  /*01e0*/  @!P0 LEA.HI.X R13, R2, R13, RZ, 0x2, P1 ;  /* 0x0000000d020d8211 */ /* 0x000fca00008f14ff */
[----:B------:R-:W2:Y:S01]  /*01f0*/  @!P0 LDG.E R0, desc[UR6][R12.64] ;  /* 0x000000060c008981 */ /* 0x000ea2000c1e1900 */
[----:B------:R-:W-:-:S04]  /*0200*/  IADD3 R9, -R2, 0xffff, RZ ;  /* 0x0000ffff02097810 */ /* 0x000fc80007ffe1ff */
[----:B------:R-:W-:-:S05]  /*0210*/  LOP3.LUT R9, R9, 0xffff, RZ, 0xc0, !PT ;  /* 0x0000ffff09097812 */ /* 0x000fca00078ec0ff */
[----:B------:R-:W0:Y:S01]  /*0220*/  SHFL.BFLY PT, R10, R9, 0x10, 0x1f ;  /* 0x0e001f00090a7f89 */ /* 0x000e2200000e0000 */
[----:B--2---:R-:W-:Y:S01]  /*0230*/  FADD.FTZ R7, R0, R3 ;  /* 0x0000000300077221 */ /* 0x004fe20000010000 */
        /* <DEDUP_REMOVED lines=96> */
.L_x_2400:
[----:B------:R-:W-:Y:S05]  /*0840*/  BSYNC B0 ;  /* 0x0000000000007941 */ /* 0x000fea0003800000 */
.L_x_2399:
        /* <DEDUP_REMOVED lines=257> */
.L_x_2404:
        /* <DEDUP_REMOVED lines=89> */
.L_x_2403:
        /* <DEDUP_REMOVED lines=38> */
.L_x_2402:
        /* <DEDUP_REMOVED lines=58> */
[----:B------:R-:W-:Y:S05]  /*23f0*/  CALL.REL.NOINC `($__internal_44_$__cuda_sm20_div_rn_f64_full) ;  /* 0x0000000000687944 */ /* 0x000fea0003c00000 */
.L_x_2407:
[----:B------:R-:W-:Y:S05]  /*2400*/  BSYNC B0 ;  /* 0x0000000000007941 */ /* 0x000fea0003800000 */
.L_x_2406:
[----:B------:R-:W-:Y:S01]  /*2410*/  UMOV UR4, 0xf0000000 ;  /* 0xf000000000047882 */ /* 0x000fe20000000000 */
[----:B------:R-:W-:Y:S01]  /*2420*/  UMOV UR5, 0x380fffff ;  /* 0x380fffff00057882 */ /* 0x000fe20000000000 */
[----:B------:R-:W0:Y:S01]  /*2430*/  F2F.F32.F64 R8, R2 ;  /* 0x0000000200087310 */ /* 0x000e220000301000 */
[----:B------:R-:W-:-:S14]  /*2440*/  DSETP.GEU.AND P1, PT, |R2|, UR4, PT ;  /* 0x0000000402007e2a */ /* 0x000fdc000bf2e200 */
[----:B0-----:R-:W-:-:S07]  /*2450*/  @!P1 FMUL R8, R8, 1.175494350822287508e-38 ;  /* 0x0080000008089820 */ /* 0x001fce0000400000 */
.L_x_2405:
        /* <DEDUP_REMOVED lines=17> */
.L_x_2408:
[----:B------:R-:W-:Y:S05]  /*2570*/  BSYNC B0 ;  /* 0x0000000000007941 */ /* 0x000fea0003800000 */
.L_x_2401:
[----:B------:R-:W-:Y:S01]  /*2580*/  PREEXIT ;  /* 0x000000000000782d */ /* 0x000fe20000000000 */
[----:B------:R-:W-:Y:S05]  /*2590*/  EXIT ;  /* 0x000000000000794d */ /* 0x000fea0003800000 */
        .weak           $__internal_44_$__cuda_sm20_div_rn_f64_full
        .type           $__internal_44_$__cuda_sm20_div_rn_f64_full,@function
        .size           $__internal_44_$__cuda_sm20_div_rn_f64_full,(.L_x_4890 - $__internal_44_$__cuda_sm20_div_rn_f64_full)
$__internal_44_$__cuda_sm20_div_rn_f64_full:
        /* <DEDUP_REMOVED lines=67> */
.L_x_2410:
        /* <DEDUP_REMOVED lines=16> */
.L_x_2413:
[----:B------:R-:W-:Y:S01]  /*2ad0*/  LOP3.LUT R15, R7, 0x80000, RZ, 0xfc, !PT ;  /* 0x00080000070f7812 */ /* 0x000fe200078efcff */
[----:B------:R-:W-:Y:S01]  /*2ae0*/  IMAD.MOV.U32 R14, RZ, RZ, R6 ;  /* 0x000000ffff0e7224 */ /* 0x000fe200078e0006 */
[----:B------:R-:W-:Y:S06]  /*2af0*/  BRA `(.L_x_2411) ;  /* 0x0000000000087947 */ /* 0x000fec0003800000 */
.L_x_2412:
[----:B------:R-:W-:Y:S01]  /*2b00*/  LOP3.LUT R15, R9, 0x80000, RZ, 0xfc, !PT ;  /* 0x00080000090f7812 */ /* 0x000fe200078efcff */
[----:B------:R-:W-:-:S07]  /*2b10*/  IMAD.MOV.U32 R14, RZ, RZ, R8 ;  /* 0x000000ffff0e7224 */ /* 0x000fce00078e0008 */
.L_x_2411:
[----:B------:R-:W-:Y:S05]  /*2b20*/  BSYNC B1 ;  /* 0x0000000000017941 */ /* 0x000fea0003800000 */
.L_x_2409:
[----:B------:R-:W-:Y:S02]  /*2b30*/  IMAD.MOV.U32 R13, RZ, RZ, 0x0 ;  /* 0x00000000ff0d7424 */ /* 0x000fe400078e00ff */
[----:B------:R-:W-:Y:S02]  /*2b40*/  IMAD.MOV.U32 R2, RZ, RZ, R14 ;  /* 0x000000ffff027224 */ /* 0x000fe400078e000e */
[----:B------:R-:W-:Y:S01]  /*2b50*/  IMAD.MOV.U32 R3, RZ, RZ, R15 ;  /* 0x000000ffff037224 */ /* 0x000fe200078e000f */
[----:B------:R-:W-:Y:S06]  /*2b60*/  RET.REL.NODEC R12 `(_ZN4vllm3moe44grouped_topk_fused_small_expert_count_kernelIffiLNS0_11ScoringFuncE0ELi256ELb1ELi8EEEvPT_PfPT1_PKT0_llllllbd) ;  /* 0xffffffd40c247950 */ /* 0x000fec0003c3ffff */
.L_x_2414:
        /* <DEDUP_REMOVED lines=9> */
.L_x_4890:


//--------------------- .text._ZN4vllm3moe25grouped_topk_fused_kernelI13__nv_bfloat16S2_iLNS0_11ScoringFuncE1EEEvPT_PfPT1_PKT0_lllllbd --------------------------
	.section	.text._ZN4vllm3moe25grouped_topk_fused_kernelI13__nv_bfloat16S2_iLNS0_11ScoringFuncE1EEEvPT_PfPT1_PKT0_lllllbd,"ax",@progbits
	.align	128
        .global         _ZN4vllm3moe25grouped_topk_fused_kernelI13__nv_bfloat16S2_iLNS0_11ScoringFuncE1EEEvPT_PfPT1_PKT0_lllllbd
        .type           _ZN4vllm3moe25grouped_topk_fused_kernelI13__nv_bfloat16S2_iLNS0_11ScoringFuncE1EEEvPT_PfPT1_PKT0_lllllbd,@function
        .size           _ZN4vllm3moe25grouped_topk_fused_kernelI13__nv_bfloat16S2_iLNS0_11ScoringFuncE1EEEvPT_PfPT1_PKT0_lllllbd,(.L_x_4990 - _ZN4vllm3moe25grouped_topk_fused_kernelI13__nv_bfloat16S2_iLNS0_11ScoringFuncE1EEEvPT_PfPT1_PKT0_lllllbd)
        .other          _ZN4vllm3moe25grouped_topk_fused_kernelI13__nv_bfloat16S2_iLNS0_11ScoringFuncE1EEEvPT_PfPT1_PKT0_lllllbd,@"STO_CUDA_ENTRY STV_DEFAULT"
_ZN4vllm3moe25grouped_topk_fused_kernelI13__nv_bfloat16S2_iLNS0_11ScoringFuncE1EEEvPT_PfPT1_PKT0_lllllbd:
.text._ZN4vllm3moe25grouped_topk_fused_kernelI13__nv_bfloat16S2_iLNS0_11ScoringFuncE1EEEvPT_PfPT1_PKT0_lllllbd:
        /* <DEDUP_REMOVED lines=55> */
[----:B------:R-:W-:Y:S02]  /*0370*/  IMAD.HI.U32 R3, R3, R11, R2 ;  /* 0x0000000b03037227 */ /* 0x000fe400078e0002 */
[----:B------:R-:W0:Y:S04]  /*0380*/  LDC R11, c[0x0][0x23c] ;  /* 0x00008f00ff0b7b82 */ /* 0x000e280000000800 */
[----:B------:R-:W-:-:S04]  /*0390*/  IMAD.HI.U32 R0, R3, R6, RZ ;  /* 0x0000000603007227 */ /* 0x000fc800078e00ff */
[----:B------:R-:W-:-:S04]  /*03a0*/  IMAD.MOV R3, RZ, RZ, -R0 ;  /* 0x000000ffff037224 */ /* 0x000fc800078e0a00 */
[----:B------:R-:W-:Y:S02]  /*03b0*/  IMAD R2, R9, R3, R6 ;  /* 0x0000000309027224 */ /* 0x000fe400078e0206 */
[----:B------:R-:W-:-:S03]  /*03c0*/  IMAD.U32 R3, RZ, RZ, UR4 ;  /* 0x00000004ff037e24 */ /* 0x000fc6000f8e00ff */
        /* <DEDUP_REMOVED lines=9> */
[----:B0-----:R-:W-:Y:S02]  /*0460*/  IMAD R11, R11, UR11, R2 ;  /* 0x0000000b0b0b7c24 */ /* 0x001fe4000f8e0202 */
[----:B------:R-:W-:Y:S02]  /*0470*/  @P0 VIADD R0, R0, 0x1 ;  /* 0x0000000100000836 */ /* 0x000fe40000000000 */
[----:B------:R-:W-:-:S04]  /*0480*/  IMAD.U32 R2, RZ, RZ, UR6 ;  /* 0x00000006ff027e24 */ /* 0x000fc8000f8e00ff */
[----:B------:R-:W-:Y:S01]  /*0490*/  @!P2 IMAD.MOV R0, RZ, RZ, -R0 ;  /* 0x000000ffff00a224 */ /* 0x000fe200078e0a00 */
[----:B------:R-:W-:Y:S01]  /*04a0*/  @!P1 LOP3.LUT R0, RZ, R4, RZ, 0x33, !PT ;  /* 0x00000004ff009212 */ /* 0x000fe200078e33ff */
[----:B------:R-:W-:-:S03]  /*04b0*/  IMAD.MOV.U32 R4, RZ, RZ, 0xff80 ;  /* 0x0000ff80ff047424 */ /* 0x000fc600078e00ff */
[----:B------:R-:W-:Y:S01]  /*04c0*/  ISETP.GT.AND P0, PT, R0, 0x20, PT ;  /* 0x000000200000780c */ /* 0x000fe20003f04270 */
[----:B------:R-:W-:-:S05]  /*04d0*/  IMAD R6, R7, R0, RZ ;  /* 0x0000000007067224 */ /* 0x000fca00078e02ff */
[----:B------:R-:W-:-:S03]  /*04e0*/  SHF.R.S32.HI R7, RZ, 0x1f, R6 ;  /* 0x0000001fff077819 */ /* 0x000fc60000011406 */
[----:B------:R-:W-:-:S04]  /*04f0*/  IMAD.WIDE.U32 R8, R13, UR11, R6 ;  /* 0x0000000b0d087c25 */ /* 0x000fc8000f8e0006 */
[----:B------:R-:W-:Y:S02]  /*0500*/  IMAD.MOV.U32 R13, RZ, RZ, 0xff80 ;  /* 0x0000ff80ff0d7424 */ /* 0x000fe400078e00ff */
        /* <DEDUP_REMOVED lines=16> */
[----:B------:R-:W-:Y:S02]  /*0610*/  IMAD.MOV.U32 R16, RZ, RZ, R12 ;  /* 0x000000ffff107224 */ /* 0x000fe400078e000c */
[----:B------:R-:W-:-:S07]  /*0620*/  IMAD.MOV.U32 R11, RZ, RZ, R5 ;  /* 0x000000ffff0b7224 */ /* 0x000fce00078e0005 */
.L_x_2421:
[----:B------:R-:W-:Y:S02]  /*0630*/  SHF.R.S32.HI R15, RZ, 0x1f, R11 ;  /* 0x0000001fff0f7819 */ /* 0x000fe4000001140b */
[----:B------:R-:W-:-:S05]  /*0640*/  IADD3 R13, P0, R11, R8, RZ ;  /* 0x000000080b0d7210 */ /* 0x000fca0007f1e0ff */
[----:B------:R-:W-:Y:S01]  /*0650*/  IMAD.X R14, R15, 0x1, R10, P0 ;  /* 0x000000010f0e7824 */ /* 0x000fe200000e060a */
[----:B------:R-:W-:-:S04]  /*0660*/  LEA R12, P0, R13, UR4, 0x1 ;  /* 0x000000040d0c7c11 */ /* 0x000fc8000f8008ff */
[----:B------:R-:W-:-:S05]  /*0670*/  LEA.HI.X R13, R13, UR5, R14, 0x1, P0 ;  /* 0x000000050d0d7c11 */ /* 0x000fca00080f0c0e */
[----:B------:R-:W2:Y:S01]  /*0680*/  LDG.E.U16 R12, desc[UR12][R12.64] ;  /* 0x0000000c0c0c7981 */ /* 0x000ea2000c1e1500 */
[----:B------:R-:W-:-:S05]  /*0690*/  IADD3 R17, P0, R6, R11, RZ ;  /* 0x0000000b06117210 */ /* 0x000fca0007f1e0ff */
[----:B------:R-:W-:Y:S01]  /*06a0*/  IMAD.X R18, R7, 0x1, R15, P0 ;  /* 0x0000000107127824 */ /* 0x000fe200000e060f */
[----:B------:R-:W-:-:S04]  /*06b0*/  LEA R14, P0, R17, UR6, 0x1 ;  /* 0x00000006110e7c11 */ /* 0x000fc8000f8008ff */
[----:B------:R-:W-:-:S06]  /*06c0*/  LEA.HI.X R15, R17, UR7, R18, 0x1, P0 ;  /* 0x00000007110f7c11 */ /* 0x000fcc00080f0c12 */
[----:B------:R-:W3:Y:S01]  /*06d0*/  LDG.E.U16 R15, desc[UR12][R14.64] ;  /* 0x0000000c0e0f7981 */ /* 0x000ee2000c1e1500 */
[----:B------:R-:W-:Y:S02]  /*06e0*/  VIADD R16, R16, 0xffffffff ;  /* 0xffffffff10107836 */ /* 0x000fe40000000000 */
[----:B------:R-:W-:Y:S02]  /*06f0*/  IMAD.MOV.U32 R18, RZ, RZ, 0x3f000000 ;  /* 0x3f000000ff127424 */ /* 0x000fe400078e00ff */
[----:B------:R-:W-:Y:S01]  /*0700*/  VIADD R11, R11, 0x20 ;  /* 0x000000200b0b7836 */ /* 0x000fe20000000000 */
[----:B------:R-:W-:Y:S01]  /*0710*/  ISETP.NE.AND P0, PT, R16, RZ, PT ;  /* 0x000000ff1000720c */ /* 0x000fe20003f05270 */
[----:B--2---:R-:W-:-:S04]  /*0720*/  IMAD.U32 R17, R12, 0x10000, RZ ;  /* 0x000100000c117824 */ /* 0x004fc800078e00ff */
[----:B------:R-:W-:-:S06]  /*0730*/  FMUL.FTZ R17, R17, 0.5 ;  /* 0x3f00000011117820 */ /* 0x000fcc0000410000 */
[----:B------:R-:W0:Y:S02]  /*0740*/  MUFU.TANH R17, R17 ;  /* 0x0000001100117308 */ /* 0x000e240000002400 */
[----:B0-----:R-:W-:-:S05]  /*0750*/  FFMA.FTZ R12, R17, R18, 0.5 ;  /* 0x3f000000110c7423 */ /* 0x001fca0000010012 */
[----:B------:R-:W-:-:S05]  /*0760*/  F2FP.BF16.F32.PACK_AB R12, RZ, R12 ;  /* 0x0000000cff0c723e */ /* 0x000fca00000010ff */
[----:B---3--:R-:W-:Y:S01]  /*0770*/  HADD2.BF16_V2 R12, R12.H0_H0, R15.H0_H0 ;  /* 0x2000000f0c0c7230 */ /* 0x008fe20000200800 */
[----:B------:R-:W-:Y:S06]  /*0780*/  @P0 BRA `(.L_x_2421) ;  /* 0xfffffffc00a80947 */ /* 0x000fec000383ffff */
[----:B------:R-:W-:Y:S05]  /*0790*/  BSYNC B2 ;  /* 0x0000000000027941 */ /* 0x000fea0003800000 */
.L_x_2420:
[----:B------:R-:W-:-:S07]  /*07a0*/  PRMT R13, R12, 0x7610, R13 ;  /* 0x000076100c0d7816 */ /* 0x000fce000000000d */
.L_x_2419:
[----:B------:R-:W-:Y:S05]  /*07b0*/  BSYNC B1 ;  /* 0x0000000000017941 */ /* 0x000fea0003800000 */
.L_x_2418:
        /* <DEDUP_REMOVED lines=10> */
.L_x_2425:
[----:B------:R-:W-:-:S05]  /*0860*/  VIADD R15, R11, 0x1e0 ;  /* 0x000001e00b0f7836 */ /* 0x000fca0000000000 */
        /* <DEDUP_REMOVED lines=12> */
[----:B------:R-:W-:-:S03]  /*0930*/  IMAD.MOV.U32 R17, RZ, RZ, 0x3f000000 ;  /* 0x3f000000ff117424 */ /* 0x000fc600078e00ff */
[----:B------:R-:W-:Y:S01]  /*0940*/  ISETP.GE.AND P1, PT, R11, R18, PT ;  /* 0x000000120b00720c */ /* 0x000fe20003f26270 */
[----:B--2---:R-:W-:-:S04]  /*0950*/  IMAD.U32 R16, R12, 0x10000, RZ ;  /* 0x000100000c107824 */ /* 0x004fc800078e00ff */
[----:B------:R-:W-:-:S06]  /*0960*/  FMUL.FTZ R16, R16, 0.5 ;  /* 0x3f00000010107820 */ /* 0x000fcc0000410000 */
[----:B------:R-:W0:Y:S02]  /*0970*/  MUFU.TANH R16, R16 ;  /* 0x0000001000107308 */ /* 0x000e240000002400 */
[----:B0-----:R-:W-:-:S05]  /*0980*/  FFMA.FTZ R12, R16, R17, 0.5 ;  /* 0x3f000000100c7423 */ /* 0x001fca0000010011 */
[----:B------:R-:W-:-:S05]  /*0990*/  F2FP.BF16.F32.PACK_AB R12, RZ, R12 ;  /* 0x0000000cff0c723e */ /* 0x000fca00000010ff */
[----:B---3--:R-:W-:Y:S01]  /*09a0*/  HADD2.BF16_V2 R12, R12.H0_H0, R15.H0_H0 ;  /* 0x2000000f0c0c7230 */ /* 0x008fe20000200800 */
[----:B------:R-:W-:Y:S06]  /*09b0*/  @!P1 BRA `(.L_x_2425) ;  /* 0xfffffffc00a89947 */ /* 0x000fec000383ffff */
[----:B------:R-:W-:Y:S05]  /*09c0*/  BSYNC B2 ;  /* 0x0000000000027941 */ /* 0x000fea0003800000 */
.L_x_2424:
[----:B------:R-:W-:-:S07]  /*09d0*/  PRMT R13, R12, 0x7610, R13 ;  /* 0x000076100c0d7816 */ /* 0x000fce000000000d */
.L_x_2423:
[----:B------:R-:W-:Y:S05]  /*09e0*/  BSYNC B1 ;  /* 0x0000000000017941 */ /* 0x000fea0003800000 */
.L_x_2422:
        /* <DEDUP_REMOVED lines=11> */
[----:B------:R-:W-:-:S04]  /*0aa0*/  ULDC.64 UR14, c[0x0][0x228] ;  /* 0x00008a00000e7ab9 */ /* 0x000fc80000000a00 */
[----:B------:R-:W2:Y:S01]  /*0ab0*/  LDG.E.U16 R12, desc[UR12][R12.64] ;  /* 0x0000000c0c0c7981 */ /* 0x000ea2000c1e1500 */
[----:B------:R-:W-:-:S05]  /*0ac0*/  IADD3 R15, P0, R6, R15, RZ ;  /* 0x0000000f060f7210 */ /* 0x000fca0007f1e0ff */
[----:B------:R-:W-:Y:S01]  /*0ad0*/  IMAD.X R16, R7, 0x1, R17, P0 ;  /* 0x0000000107107824 */ /* 0x000fe200000e0611 */
[----:B------:R-:W-:-:S04]  /*0ae0*/  LEA R14, P0, R15, UR14, 0x1 ;  /* 0x0000000e0f0e7c11 */ /* 0x000fc8000f8008ff */
[----:B------:R-:W-:-:S06]  /*0af0*/  LEA.HI.X R15, R15, UR15, R16, 0x1, P0 ;  /* 0x0000000f0f0f7c11 */ /* 0x000fcc00080f0c10 */
[----:B------:R-:W3:Y:S01]  /*0b00*/  LDG.E.U16 R15, desc[UR12][R14.64] ;  /* 0x0000000c0e0f7981 */ /* 0x000ee2000c1e1500 */
[----:B------:R-:W-:Y:S01]  /*0b10*/  IMAD.MOV.U32 R17, RZ, RZ, 0x3f000000 ;  /* 0x3f000000ff117424 */ /* 0x000fe200078e00ff */
[----:B------:R-:W-:Y:S01]  /*0b20*/  PLOP3.LUT P0, PT, PT, PT, PT, 0x8, 0x0 ;  /* 0x000000000000781c */ /* 0x000fe20003f0e170 */
[----:B------:R-:W-:Y:S02]  /*0b30*/  VIADD R11, R11, 0x100 ;  /* 0x000001000b0b7836 */ /* 0x000fe40000000000 */
[----:B--2---:R-:W-:-:S04]  /*0b40*/  IMAD.U32 R16, R12, 0x10000, RZ ;  /* 0x000100000c107824 */ /* 0x004fc800078e00ff */
[----:B------:R-:W-:-:S06]  /*0b50*/  FMUL.FTZ R16, R16, 0.5 ;  /* 0x3f00000010107820 */ /* 0x000fcc0000410000 */
[----:B------:R-:W0:Y:S02]  /*0b60*/  MUFU.TANH R16, R16 ;  /* 0x0000001000107308 */ /* 0x000e240000002400 */
[----:B0-----:R-:W-:-:S05]  /*0b70*/  FFMA.FTZ R12, R16, R17, 0.5 ;  /* 0x3f000000100c7423 */ /* 0x001fca0000010011 */
[----:B------:R-:W-:-:S05]  /*0b80*/  F2FP.BF16.F32.PACK_AB R12, RZ, R12 ;  /* 0x0000000cff0c723e */ /* 0x000fca00000010ff */
[----:B---3--:R-:W-:-:S05]  /*0b90*/  HADD2.BF16_V2 R12, R12.H0_H0, R15.H0_H0 ;  /* 0x2000000f0c0c7230 */ /* 0x008fca0000200800 */
[----:B------:R-:W-:-:S07]  /*0ba0*/  PRMT R13, R12, 0x7610, R13 ;  /* 0x000076100c0d7816 */ /* 0x000fce000000000d */
.L_x_2427:
[----:B------:R-:W-:Y:S05]  /*0bb0*/  BSYNC B1 ;  /* 0x0000000000017941 */ /* 0x000fea0003800000 */
.L_x_2426:
        /* <DEDUP_REMOVED lines=16> */
[----:B------:R-:W-:Y:S02]  /*0cc0*/  IMAD.MOV.U32 R11, RZ, RZ, 0x3f000000 ;  /* 0x3f000000ff0b7424 */ /* 0x000fe400078e00ff */
[----:B--2---:R-:W-:-:S04]  /*0cd0*/  IMAD.U32 R10, R8, 0x10000, RZ ;  /* 0x00010000080a7824 */ /* 0x004fc800078e00ff */
[----:B------:R-:W-:-:S06]  /*0ce0*/  FMUL.FTZ R10, R10, 0.5 ;  /* 0x3f0000000a0a7820 */ /* 0x000fcc0000410000 */
[----:B------:R-:W0:Y:S02]  /*0cf0*/  MUFU.TANH R10, R10 ;  /* 0x0000000a000a7308 */ /* 0x000e240000002400 */
[----:B0-----:R-:W-:-:S05]  /*0d00*/  FFMA.FTZ R8, R10, R11, 0.5 ;  /* 0x3f0000000a087423 */ /* 0x001fca000001000b */
[----:B------:R-:W-:-:S05]  /*0d10*/  F2FP.BF16.F32.PACK_AB R8, RZ, R8 ;  /* 0x00000008ff08723e */ /* 0x000fca00000010ff */
[----:B---3--:R-:W-:-:S05]  /*0d20*/  HADD2.BF16_V2 R7, R8.H0_H0, R7.H0_H0 ;  /* 0x2000000708077230 */ /* 0x008fca0000200800 */
[----:B------:R-:W-:Y:S01]  /*0d30*/  PRMT R13, R7, 0x7610, R13 ;  /* 0x00007610070d7816 */ /* 0x000fe2000000000d */
[----:B------:R-:W-:Y:S06]  /*0d40*/  BRA `(.L_x_2417) ;  /* 0x0000000400e47947 */ /* 0x000fec0003800000 */
.L_x_2416:
[----:B------:R-:W-:Y:S01]  /*0d50*/  ISETP.GE.AND P0, PT, R5, R0, PT ;  /* 0x000000000500720c */ /* 0x000fe20003f06270 */
[----:B------:R-:W-:Y:S01]  /*0d60*/  ULDC.64 UR4, c[0x0][0x210] ;  /* 0x0000840000047ab9 */ /* 0x000fe20000000a00 */
[----:B------:R-:W-:-:S11]  /*0d70*/  ULDC.64 UR6, c[0x0][0x228] ;  /* 0x00008a0000067ab9 */ /* 0x000fd60000000a00 */
[----:B------:R-:W-:Y:S05]  /*0d80*/  @P0 BRA `(.L_x_2417) ;  /* 0x0000000400d40947 */ /* 0x000fea0003800000 */
[-C--:B------:R-:W-:Y:S01]  /*0d90*/  LOP3.LUT R11, RZ, R5.reuse, RZ, 0x33, !PT ;  /* 0x00000005ff0b7212 */ /* 0x080fe200078e33ff */
[----:B------:R-:W-:Y:S01]  /*0da0*/  BSSY B1, `(.L_x_2428) ;  /* 0x000002a000017945 */ /* 0x000fe20003800000 */
[----:B------:R-:W-:-:S03]  /*0db0*/  LOP3.LUT R15, RZ, R5, RZ, 0x33, !PT ;  /* 0x00000005ff0f7212 */ /* 0x000fc600078e33ff */
[C---:B------:R-:W-:Y:S02]  /*0dc0*/  IMAD.IADD R11, R0.reuse, 0x1, R11 ;  /* 0x00000001000b7824 */ /* 0x040fe400078e020b */
[----:B------:R-:W-:-:S03]  /*0dd0*/  IMAD.IADD R15, R0, 0x1, R15 ;  /* 0x00000001000f7824 */ /* 0x000fc600078e020f */
[----:B------:R-:W-:Y:S02]  /*0de0*/  LEA.HI R11, R11, 0x1, RZ, 0x1b ;  /* 0x000000010b0b7811 */ /* 0x000fe400078fd8ff */
[----:B------:R-:W-:Y:S02]  /*0df0*/  ISETP.GE.U32.AND P0, PT, R15, 0x60, PT ;  /* 0x000000600f00780c */ /* 0x000fe40003f06070 */
[----:B------:R-:W-:Y:S01]  /*0e00*/  LOP3.LUT P1, R12, R11, 0x3, RZ, 0xc0, !PT ;  /* 0x000000030b0c7812 */ /* 0x000fe2000782c0ff */
[----:B------:R-:W-:-:S12]  /*0e10*/  IMAD.MOV.U32 R11, RZ, RZ, R5 ;  /* 0x000000ffff0b7224 */ /* 0x000fd800078e0005 */
[----:B------:R-:W-:Y:S05]  /*0e20*/  @!P1 BRA `(.L_x_2429) ;  /* 0x0000000000849947 */ /* 0x000fea0003800000 */
[----:B------:R-:W-:Y:S02]  /*0e30*/  IMAD.MOV.U32 R17, RZ, RZ, 0xff80 ;  /* 0x0000ff80ff117424 */ /* 0x000fe400078e00ff */
[----:B------:R-:W-:Y:S02]  /*0e40*/  IMAD.MOV.U32 R16, RZ, RZ, R12 ;  /* 0x000000ffff107224 */ /* 0x000fe400078e000c */
[----:B------:R-:W-:-:S07]  /*0e50*/  IMAD.MOV.U32 R11, RZ, RZ, R5 ;  /* 0x000000ffff0b7224 */ /* 0x000fce00078e0005 */
.L_x_2430:
        /* <DEDUP_REMOVED lines=9> */
[----:B------:R-:W-:-:S05]  /*0ef0*/  LEA.HI.X R15, R18, UR7, R15, 0x1, P1 ;  /* 0x00000007120f7c11 */ /* 0x000fca00088f0c0f */
[----:B------:R-:W3:Y:S01]  /*0f00*/  LDG.E.U16 R14, desc[UR12][R14.64] ;  /* 0x0000000c0e0e7981 */ /* 0x000ee2000c1e1500 */
[----:B------:R-:W-:Y:S02]  /*0f10*/  IMAD.MOV.U32 R19, RZ, RZ, 0x3f000000 ;  /* 0x3f000000ff137424 */ /* 0x000fe400078e00ff */
[----:B------:R-:W-:Y:S02]  /*0f20*/  VIADD R16, R16, 0xffffffff ;  /* 0xffffffff10107836 */ /* 0x000fe40000000000 */
[----:B------:R-:W-:Y:S02]  /*0f30*/  VIADD R11, R11, 0x20 ;  /* 0x000000200b0b7836 */ /* 0x000fe40000000000 */
[----:B--2---:R-:W-:-:S04]  /*0f40*/  IMAD.U32 R18, R12, 0x10000, RZ ;  /* 0x000100000c127824 */ /* 0x004fc800078e00ff */
[----:B------:R-:W-:-:S06]  /*0f50*/  FMUL.FTZ R18, R18, 0.5 ;  /* 0x3f00000012127820 */ /* 0x000fcc0000410000 */
[----:B------:R-:W0:Y:S02]  /*0f60*/  MUFU.TANH R18, R18 ;  /* 0x0000001200127308 */ /* 0x000e240000002400 */
[----:B0-----:R-:W-:-:S05]  /*0f70*/  FFMA.FTZ R19, R18, R19, 0.5 ;  /* 0x3f00000012137423 */ /* 0x001fca0000010013 */
[----:B------:R-:W-:-:S05]  /*0f80*/  F2FP.BF16.F32.PACK_AB R19, RZ, R19 ;  /* 0x00000013ff13723e */ /* 0x000fca00000010ff */
[----:B---3--:R-:W-:-:S05]  /*0f90*/  HADD2.BF16_V2 R19, R19.H0_H0, R14.H0_H0 ;  /* 0x2000000e13137230 */ /* 0x008fca0000200800 */
        /* <DEDUP_REMOVED lines=10> */
.L_x_2429:
[----:B------:R-:W-:Y:S05]  /*1040*/  BSYNC B1 ;  /* 0x0000000000017941 */ /* 0x000fea0003800000 */
.L_x_2428:
        /* <DEDUP_REMOVED lines=11> */
.L_x_2431:
[----:B------:R-:W2:Y:S04]  /*1100*/  LDG.E.U16 R10, desc[UR12][R8.64] ;  /* 0x0000000c080a7981 */ /* 0x000ea8000c1e1500 */
[----:B------:R-:W3:Y:S04]  /*1110*/  LDG.E.U16 R12, desc[UR12][R8.64+0x40] ;  /* 0x0000400c080c7981 */ /* 0x000ee8000c1e1500 */
[----:B------:R-:W4:Y:S04]  /*1120*/  LDG.E.U16 R17, desc[UR12][R6.64] ;  /* 0x0000000c06117981 */ /* 0x000f28000c1e1500 */
[----:B------:R-:W5:Y:S04]  /*1130*/  LDG.E.U16 R16, desc[UR12][R8.64+0x80] ;  /* 0x0000800c08107981 */ /* 0x000f68000c1e1500 */
[----:B------:R-:W4:Y:S04]  /*1140*/  LDG.E.U16 R19, desc[UR12][R6.64+0x40] ;  /* 0x0000400c06137981 */ /* 0x000f28000c1e1500 */
[----:B------:R0:W4:Y:S04]  /*1150*/  LDG.E.U16 R18, desc[UR12][R8.64+0xc0] ;  /* 0x0000c00c08127981 */ /* 0x000128000c1e1500 */
[----:B------:R-:W4:Y:S04]  /*1160*/  LDG.E.U16 R21, desc[UR12][R6.64+0x80] ;  /* 0x0000800c06157981 */ /* 0x000f28000c1e1500 */
[----:B------:R1:W4:Y:S01]  /*1170*/  LDG.E.U16 R15, desc[UR12][R6.64+0xc0] ;  /* 0x0000c00c060f7981 */ /* 0x000322000c1e1500 */
[----:B------:R-:W-:Y:S01]  /*1180*/  IMAD.MOV.U32 R23, RZ, RZ, 0x3f000000 ;  /* 0x3f000000ff177424 */ /* 0x000fe200078e00ff */
[----:B0-----:R-:W-:Y:S01]  /*1190*/  IADD3 R8, P4, R8, 0x100, RZ ;  /* 0x0000010008087810 */ /* 0x001fe20007f9e0ff */
[----:B------:R-:W-:-:S04]  /*11a0*/  VIADD R11, R11, 0x80 ;  /* 0x000000800b0b7836 */ /* 0x000fc80000000000 */
[----:B------:R-:W-:Y:S01]  /*11b0*/  IMAD.X R9, RZ, RZ, R9, P4 ;  /* 0x000000ffff097224 */ /* 0x000fe200020e0609 */
[----:B------:R-:W-:Y:S02]  /*11c0*/  ISETP.GE.AND P2, PT, R11, R0, PT ;  /* 0x000000000b00720c */ /* 0x000fe40003f46270 */
[----:B-1----:R-:W-:-:S05]  /*11d0*/  IADD3 R6, P3, R6, 0x100, RZ ;  /* 0x0000010006067810 */ /* 0x002fca0007f7e0ff */
[----:B------:R-:W-:Y:S02]  /*11e0*/  IMAD.X R7, RZ, RZ, R7, P3 ;  /* 0x000000ffff077224 */ /* 0x000fe400018e0607 */
[----:B--2---:R-:W-:-:S04]  /*11f0*/  IMAD.U32 R10, R10, 0x10000, RZ ;  /* 0x000100000a0a7824 */ /* 0x004fc800078e00ff */
[----:B------:R-:W-:Y:S01]  /*1200*/  FMUL.FTZ R10, R10, 0.5 ;  /* 0x3f0000000a0a7820 */ /* 0x000fe20000410000 */
[----:B---3--:R-:W-:-:S04]  /*1210*/  IMAD.U32 R14, R12, 0x10000, RZ ;  /* 0x000100000c0e7824 */ /* 0x008fc800078e00ff */
[----:B------:R-:W-:Y:S01]  /*1220*/  FMUL.FTZ R14, R14, 0.5 ;  /* 0x3f0000000e0e7820 */ /* 0x000fe20000410000 */
[----:B------:R-:W0:Y:S01]  /*1230*/  MUFU.TANH R10, R10 ;  /* 0x0000000a000a7308 */ /* 0x000e220000002400 */
[----:B-----5:R-:W-:-:S04]  /*1240*/  IMAD.U32 R16, R16, 0x10000, RZ ;  /* 0x0001000010107824 */ /* 0x020fc800078e00ff */
[----:B------:R-:W-:-:S03]  /*1250*/  FMUL.FTZ R16, R16, 0.5 ;  /* 0x3f00000010107820 */ /* 0x000fc60000410000 */
[----:B------:R-:W1:Y:S01]  /*1260*/  MUFU.TANH R14, R14 ;  /* 0x0000000e000e7308 */ /* 0x000e620000002400 */
[----:B----4-:R-:W-:-:S04]  /*1270*/  IMAD.U32 R18, R18, 0x10000, RZ ;  /* 0x0001000012127824 */ /* 0x010fc800078e00ff */
[----:B------:R-:W-:-:S03]  /*1280*/  FMUL.FTZ R18, R18, 0.5 ;  /* 0x3f00000012127820 */ /* 0x000fc60000410000 */
[----:B------:R-:W2:Y:S01]  /*1290*/  MUFU.TANH R16, R16 ;  /* 0x0000001000107308 */ /* 0x000ea20000002400 */
[----:B0-----:R-:W-:-:S05]  /*12a0*/  FFMA.FTZ R12, R10, R23, 0.5 ;  /* 0x3f0000000a0c7423 */ /* 0x001fca0000010017 */
[----:B------:R-:W-:Y:S02]  /*12b0*/  F2FP.BF16.F32.PACK_AB R12, RZ, R12 ;  /* 0x0000000cff0c723e */ /* 0x000fe400000010ff */
[----:B------:R-:W0:Y:S01]  /*12c0*/  MUFU.TANH R18, R18 ;  /* 0x0000001200127308 */ /* 0x000e220000002400 */
[----:B-1----:R-:W-:Y:S02]  /*12d0*/  FFMA.FTZ R10, R14, R23, 0.5 ;  /* 0x3f0000000e0a7423 */ /* 0x002fe40000010017 */
[----:B------:R-:W-:-:S03]  /*12e0*/  HADD2.BF16_V2 R17, R12.H0_H0, R17.H0_H0 ;  /* 0x200000110c117230 */ /* 0x000fc60000200800 */
[----:B------:R-:W-:Y:S02]  /*12f0*/  F2FP.BF16.F32.PACK_AB R10, RZ, R10 ;  /* 0x0000000aff0a723e */ /* 0x000fe400000010ff */
[----:B------:R-:W-:Y:S01]  /*1300*/  HSETP2.BF16_V2.GT.AND P0, PT, R17.H0_H0, R13.H0_H0, PT ;  /* 0x2000000d11007234 */ /* 0x000fe20003f04802 */
[----:B--2---:R-:W-:Y:S02]  /*1310*/  FFMA.FTZ R12, R16, R23, 0.5 ;  /* 0x3f000000100c7423 */ /* 0x004fe40000010017 */
[----:B------:R-:W-:-:S03]  /*1320*/  HADD2.BF16_V2 R10, R10.H0_H0, R19.H0_H0 ;  /* 0x200000130a0a7230 */ /* 0x000fc60000200800 */
[----:B------:R-:W-:-:S05]  /*1330*/  F2FP.BF16.F32.PACK_AB R12, RZ, R12 ;  /* 0x0000000cff0c723e */ /* 0x000fca00000010ff */
[----:B------:R-:W-:Y:S02]  /*1340*/  HADD2.BF16_V2 R12, R12.H0_H0, R21.H0_H0 ;  /* 0x200000150c0c7230 */ /* 0x000fe40000200800 */
[----:B------:R-:W-:-:S05]  /*1350*/  @!P0 HSETP2.BF16_V2.GT.AND P1, PT, R17.H0_H0, R4.H0_H0, PT ;  /* 0x2000000411008234 */ /* 0x000fca0003f24802 */
[----:B------:R-:W-:Y:S02]  /*1360*/  @!P0 SEL R4, R4, R17, !P1 ;  /* 0x0000001104048207 */ /* 0x000fe40004800000 */
[----:B------:R-:W-:Y:S02]  /*1370*/  @!P0 PRMT R17, R13, 0x7610, R17 ;  /* 0x000076100d118816 */ /* 0x000fe40000000011 */
[----:B------:R-:W-:Y:S02]  /*1380*/  @!P0 PRMT R13, R4, 0x7610, R13 ;  /* 0x00007610040d8816 */ /* 0x000fe4000000000d */
[----:B------:R-:W-:Y:S01]  /*1390*/  PRMT R4, R12, 0x7610, R4 ;  /* 0x000076100c047816 */ /* 0x000fe20000000004 */
[----:B0-----:R-:W-:Y:S01]  /*13a0*/  FFMA.FTZ R12, R18, R23, 0.5 ;  /* 0x3f000000120c7423 */ /* 0x001fe20000010017 */
[----:B------:R-:W-:-:S04]  /*13b0*/  HSETP2.BF16_V2.GT.AND P1, PT, R10.H0_H0, R17.H0_H0, PT ;  /* 0x200000110a007234 */ /* 0x000fc80003f24802 */
[----:B------:R-:W-:-:S05]  /*13c0*/  F2FP.BF16.F32.PACK_AB R12, RZ, R12 ;  /* 0x0000000cff0c723e */ /* 0x000fca00000010ff */
[----:B------:R-:W-:-:S04]  /*13d0*/  HADD2.BF16_V2 R12, R12.H0_H0, R15.H0_H0 ;  /* 0x2000000f0c0c7230 */ /* 0x000fc80000200800 */
        /* <DEDUP_REMOVED lines=16> */
.L_x_2417:
[----:B------:R-:W-:Y:S05]  /*14e0*/  BSYNC B0 ;  /* 0x0000000000007941 */ /* 0x000fea0003800000 */
.L_x_2415:
        /* <DEDUP_REMOVED lines=52> */
.L_x_2432:
        /* <DEDUP_REMOVED lines=289> */
.L_x_2434:
[----:B------:R1:W-:Y:S04]  /*2a40*/  @P4 STS.U16 [R9+-0x40], R6 ;  /* 0xffffc00609004388 */ /* 0x0003e80000000400 */
[----:B------:R1:W-:Y:S01]  /*2a50*/  @P4 STS [R12+-0x80], R5 ;  /* 0xffff80050c004388 */ /* 0x0003e20000000800 */
[----:B------:R-:W-:Y:S01]  /*2a60*/  NOP ;  /* 0x0000000000007918 */ /* 0x000fe20000000000 */
.L_x_2433:
        /* <DEDUP_REMOVED lines=237> */
.L_x_2435:
        /* <DEDUP_REMOVED lines=73> */
.L_x_2444:
[----:B------:R-:W-:-:S03]  /*3dd0*/  UMOV UR4, 0xffffffff ;  /* 0xffffffff00047882 */ /* 0x000fc60000000000 */
[----:B-1----:R-:W-:Y:S05]  /*3de0*/  BRA.DIV UR4, `(.L_x_2438) ;  /* 0x0000002e04647947 */ /* 0x002fea000b800000 */
[----:B------:R0:W1:Y:S02]  /*3df0*/  SHFL.IDX PT, R15, R11, R22, 0x1f ;  /* 0x00001f160b0f7589 */ /* 0x00006400000e0000 */
.L_x_2463:
        /* <DEDUP_REMOVED lines=11> */
.L_x_2443:
        /* <DEDUP_REMOVED lines=14> */
[----:B------:R-:W-:-:S04]  /*3f90*/  IMAD.U32 R34, R38, 0x10000, RZ ;  /* 0x0001000026227824 */ /* 0x000fc800078e00ff */
[----:B------:R-:W-:Y:S01]  /*3fa0*/  FMUL.FTZ R37, R34, 0.5 ;  /* 0x3f00000022257820 */ /* 0x000fe20000410000 */
[----:B------:R-:W-:-:S05]  /*3fb0*/  IMAD.MOV.U32 R34, RZ, RZ, 0x3f000000 ;  /* 0x3f000000ff227424 */ /* 0x000fca00078e00ff */
[----:B------:R-:W1:Y:S02]  /*3fc0*/  MUFU.TANH R37, R37 ;  /* 0x0000002500257308 */ /* 0x000e640000002400 */
[----:B-1----:R-:W-:-:S05]  /*3fd0*/  FFMA.FTZ R34, R37, R34, 0.5 ;  /* 0x3f00000025227423 */ /* 0x002fca0000010022 */
[----:B------:R-:W-:Y:S01]  /*3fe0*/  F2FP.BF16.F32.PACK_AB R36, RZ, R34 ;  /* 0x00000022ff24723e */ /* 0x000fe200000010ff */
[----:B------:R-:W-:-:S04]  /*3ff0*/  IMAD.MOV.U32 R34, RZ, RZ, R15 ;  /* 0x000000ffff227224 */ /* 0x000fc800078e000f */
[----:B--2---:R-:W-:-:S07]  /*4000*/  HADD2.BF16_V2 R36, R36.H0_H0, R3.H0_H0 ;  /* 0x2000000324247230 */ /* 0x004fce0000200800 */
.L_x_2440:
        /* <DEDUP_REMOVED lines=252> */
.L_x_2442:
[----:B------:R-:W-:-:S13]  /*4fd0*/  ISETP.NE.AND P0, PT, R37, RZ, PT ;  /* 0x000000ff2500720c */ /* 0x000fda0003f05270 */
[----:B------:R1:W-:Y:S04]  /*4fe0*/  @P0 STS.U16 [R2+-0x40], R36 ;  /* 0xffffc02402000388 */ /* 0x0003e80000000400 */
[----:B------:R1:W-:Y:S01]  /*4ff0*/  @P0 STS [R3+-0x80], R34 ;  /* 0xffff802203000388 */ /* 0x0003e20000000800 */
[----:B------:R-:W-:Y:S01]  /*5000*/  NOP ;  /* 0x0000000000007918 */ /* 0x000fe20000000000 */
.L_x_2441:
        /* <DEDUP_REMOVED lines=8> */
.L_x_2439:
[----:B0-----:R-:W-:Y:S01]  /*5090*/  VIADD R22, R22, 0x1 ;  /* 0x0000000116167836 */ /* 0x001fe20000000000 */
[----:B------:R-:W-:-:S04]  /*50a0*/  ULDC UR4, c[0x0][0x248] ;  /* 0x0000920000047ab9 */ /* 0x000fc80000000800 */
[----:B------:R-:W-:-:S13]  /*50b0*/  ISETP.GE.AND P0, PT, R22, UR4, PT ;  /* 0x0000000416007c0c */ /* 0x000fda000bf06270 */
[----:B------:R-:W-:Y:S05]  /*50c0*/  @!P0 BRA `(.L_x_2444) ;  /* 0xffffffec00408947 */ /* 0x000fea000383ffff */
[----:B------:R-:W-:Y:S05]  /*50d0*/  BSYNC B0 ;  /* 0x0000000000007941 */ /* 0x000fea0003800000 */
.L_x_2437:
        /* <DEDUP_REMOVED lines=254> */
.L_x_2505:
        /* <DEDUP_REMOVED lines=9> */
.L_x_2508:
[----:B------:R-:W-:-:S03]  /*6150*/  UMOV UR4, 0xffffffff ;  /* 0xffffffff00047882 */ /* 0x000fc60000000000 */
[----:B------:R-:W-:Y:S05]  /*6160*/  BRA.DIV UR4, `(.L_x_2448) ;  /* 0x0000002204f87947 */ /* 0x000fea000b800000 */
.L_x_2445:
[----:B------:R-:W0:Y:S01]  /*6170*/  LDC R6, c[0x0][0x250] ;  /* 0x00009400ff067b82 */ /* 0x000e220000000800 */
[----:B------:R-:W-:Y:S01]  /*6180*/  BSSY B0, `(.L_x_2449) ;  /* 0x0000018000007945 */ /* 0x000fe20003800000 */
[----:B------:R-:W-:Y:S02]  /*6190*/  CS2R R10, SRZ ;  /* 0x00000000000a7805 */ /* 0x000fe4000001ff00 */
[----:B0-----:R-:W-:-:S13]  /*61a0*/  ISETP.GE.AND P2, PT, R5, R6, PT ;  /* 0x000000060500720c */ /* 0x001fda0003f46270 */
[----:B------:R-:W-:Y:S05]  /*61b0*/  @P2 BRA `(.L_x_2450) ;  /* 0x0000000000502947 */ /* 0x000fea0003800000 */
[----:B------:R-:W0:Y:S01]  /*61c0*/  S2UR UR4, SR_CTAID.X ;  /* 0x00000000000479c3 */ /* 0x000e220000002500 */
[----:B------:R-:W-:Y:S01]  /*61d0*/  SHF.R.S32.HI R21, RZ, 0x1f, R20 ;  /* 0x0000001fff157819 */ /* 0x000fe20000011414 */
[----:B------:R-:W-:-:S06]  /*61e0*/  ULDC.64 UR10, c[0x0][0x210] ;  /* 0x00008400000a7ab9 */ /* 0x000fcc0000000a00 */
[----:B------:R-:W2:Y:S01]  /*61f0*/  LDC.64 R8, c[0x0][0x238] ;  /* 0x00008e00ff087b82 */ /* 0x000ea20000000a00 */
[----:B0-----:R-:W-:-:S06]  /*6200*/  USHF.R.S32.HI UR9, URZ, 0x1f, UR4 ;  /* 0x0000001f3f097899 */ /* 0x001fcc0008011404 */
[C---:B--2---:R-:W-:Y:S02]  /*6210*/  IMAD R0, R8.reuse, UR9, RZ ;  /* 0x0000000908007c24 */ /* 0x044fe4000f8e02ff */
[----:B-1----:R-:W-:-:S04]  /*6220*/  IMAD.WIDE.U32 R2, R8, UR4, R20 ;  /* 0x0000000408027c25 */ /* 0x002fc8000f8e0014 */
[----:B------:R-:W-:Y:S01]  /*6230*/  IMAD R9, R9, UR4, R0 ;  /* 0x0000000409097c24 */ /* 0x000fe2000f8e0200 */
[----:B------:R-:W-:-:S03]  /*6240*/  LEA R8, P0, R2, UR10, 0x1 ;  /* 0x0000000a02087c11 */ /* 0x000fc6000f8008ff */
[----:B------:R-:W-:-:S05]  /*6250*/  IMAD.IADD R3, R9, 0x1, R3 ;  /* 0x0000000109037824 */ /* 0x000fca00078e0203 */
[----:B------:R-:W-:-:S05]  /*6260*/  LEA.HI.X R9, R2, UR11, R3, 0x1, P0 ;  /* 0x0000000b02097c11 */ /* 0x000fca00080f0c03 */
[----:B------:R-:W2:Y:S01]  /*6270*/  LDG.E.U16 R8, desc[UR12][R8.64] ;  /* 0x0000000c08087981 */ /* 0x000ea2000c1e1500 */
[----:B------:R-:W-:Y:S02]  /*6280*/  IMAD.MOV.U32 R3, RZ, RZ, 0x3f000000 ;  /* 0x3f000000ff037424 */ /* 0x000fe400078e00ff */
[----:B------:R-:W-:Y:S02]  /*6290*/  IMAD.MOV.U32 R11, RZ, RZ, R20 ;  /* 0x000000ffff0b7224 */ /* 0x000fe400078e0014 */
[----:B--2---:R-:W-:-:S04]  /*62a0*/  IMAD.U32 R0, R8, 0x10000, RZ ;  /* 0x0001000008007824 */ /* 0x004fc800078e00ff */
[----:B------:R-:W-:-:S06]  /*62b0*/  FMUL.FTZ R0, R0, 0.5 ;  /* 0x3f00000000007820 */ /* 0x000fcc0000410000 */
[----:B------:R-:W0:Y:S02]  /*62c0*/  MUFU.TANH R0, R0 ;  /* 0x0000000000007308 */ /* 0x000e240000002400 */
[----:B0-----:R-:W-:-:S06]  /*62d0*/  FFMA.FTZ R2, R0, R3, 0.5 ;  /* 0x3f00000000027423 */ /* 0x001fcc0000010003 */
[----:B------:R-:W0:Y:S02]  /*62e0*/  F2F.BF16.F32 R2, R2 ;  /* 0x0000000200027304 */ /* 0x000e240000202000 */
[----:B0-----:R-:W-:-:S07]  /*62f0*/  IMAD.U32 R10, R2, 0x10000, RZ ;  /* 0x00010000020a7824 */ /* 0x001fce00078e00ff */
.L_x_2450:
[----:B------:R-:W-:Y:S05]  /*6300*/  BSYNC B0 ;  /* 0x0000000000007941 */ /* 0x000fea0003800000 */
.L_x_2449:
[----:B------:R-:W-:Y:S01]  /*6310*/  ULDC.U8 UR4, c[0x0][0x258] ;  /* 0x0000960000047ab9 */ /* 0x000fe20000000000 */
[----:B------:R-:W-:Y:S01]  /*6320*/  IMAD.MOV.U32 R0, RZ, RZ, 0x1e3ce508 ;  /* 0x1e3ce508ff007424 */ /* 0x000fe200078e00ff */
[----:B------:R-:W-:-:S06]  /*6330*/  UPRMT UR4, UR4, 0x8880, URZ ;  /* 0x0000888004047896 */ /* 0x000fcc000800003f */
[----:B------:R-:W-:-:S13]  /*6340*/  ISETP.NE.AND P1, PT, RZ, UR4, PT ;  /* 0x00000004ff007c0c */ /* 0x000fda000bf25270 */
        /* <DEDUP_REMOVED lines=11> */
[----:B------:R0:W2:Y:S02]  /*6400*/  SHFL.BFLY PT, R4, R12, 0x1, 0x1f ;  /* 0x0c201f000c047f89 */ /* 0x0000a400000e0000 */
.L_x_2517:
[----:B--2---:R-:W-:-:S04]  /*6410*/  FADD.FTZ R4, R12, R4 ;  /* 0x000000040c047221 */ /* 0x004fc80000010000 */
[----:B------:R-:W-:-:S07]  /*6420*/  FADD.FTZ R0, R4, 9.999999682655225389e-21 ;  /* 0x1e3ce50804007421 */ /* 0x000fce0000010000 */
.L_x_2451:
[----:B------:R-:W-:Y:S04]  /*6430*/  BSSY B0, `(.L_x_2453) ;  /* 0x000001e000007945 */ /* 0x000fe80003800000 */
[----:B------:R-:W-:Y:S05]  /*6440*/  @P2 BRA `(.L_x_2454) ;  /* 0x0000000000702947 */ /* 0x000fea0003800000 */
[----:B------:R-:W2:Y:S01]  /*6450*/  S2UR UR4, SR_CTAID.X ;  /* 0x00000000000479c3 */ /* 0x000ea20000002500 */
[----:B-1----:R-:W-:Y:S01]  /*6460*/  IMAD.MOV.U32 R2, RZ, RZ, -0x10000000 ;  /* 0xf0000000ff027424 */ /* 0x002fe200078e00ff */
[----:B------:R-:W-:Y:S01]  /*6470*/  ULDC.64 UR10, c[0x0][0x260] ;  /* 0x00009800000a7ab9 */ /* 0x000fe20000000a00 */
[----:B------:R-:W-:Y:S01]  /*6480*/  IMAD.MOV.U32 R3, RZ, RZ, 0x380fffff ;  /* 0x380fffffff037424 */ /* 0x000fe200078e00ff */
[----:B------:R-:W1:Y:S01]  /*6490*/  F2F.F32.F64 R9, UR10 ;  /* 0x0000000a00097d10 */ /* 0x000e620008301000 */
[----:B------:R-:W-:-:S03]  /*64a0*/  ULDC.64 UR14, c[0x0][0x218] ;  /* 0x00008600000e7ab9 */ /* 0x000fc60000000a00 */
[----:B------:R-:W3:Y:S01]  /*64b0*/  LDC R13, c[0x0][0x254] ;  /* 0x00009500ff0d7b82 */ /* 0x000ee20000000800 */
[----:B------:R-:W-:Y:S01]  /*64c0*/  DSETP.LEU.AND P0, PT, R2, |UR10|, PT ;  /* 0x4000000a02007e2a */ /* 0x000fe2000bf0b000 */
[----:B------:R-:W-:Y:S01]  /*64d0*/  ULDC.64 UR10, c[0x0][0x220] ;  /* 0x00008800000a7ab9 */ /* 0x000fe20000000a00 */
[----:B------:R-:W-:Y:S01]  /*64e0*/  IMAD.MOV.U32 R2, RZ, RZ, R5 ;  /* 0x000000ffff027224 */ /* 0x000fe200078e0005 */
[----:B------:R-:W4:Y:S01]  /*64f0*/  @P1 MUFU.RCP R0, R0 ;  /* 0x0000000000001308 */ /* 0x000f220000001000 */
[----:B------:R-:W-:-:S10]  /*6500*/  IMAD.MOV.U32 R3, RZ, RZ, RZ ;  /* 0x000000ffff037224 */ /* 0x000fd400078e00ff */
[----:B-1----:R-:W-:Y:S01]  /*6510*/  @!P0 FMUL R9, R9, 1.175494350822287508e-38 ;  /* 0x0080000009098820 */ /* 0x002fe20000400000 */
[----:B--2---:R-:W-:-:S03]  /*6520*/  USHF.R.S32.HI UR9, URZ, 0x1f, UR4 ;  /* 0x0000001f3f097899 */ /* 0x004fc60008011404 */
[----:B----4-:R-:W-:-:S03]  /*6530*/  @P1 FMUL.FTZ R9, R9, R0 ;  /* 0x0000000009091220 */ /* 0x010fc60000410000 */
[C---:B------:R-:W-:Y:S02]  /*6540*/  IMAD R4, R6.reuse, UR9, RZ ;  /* 0x0000000906047c24 */ /* 0x040fe4000f8e02ff */
[----:B------:R-:W-:-:S04]  /*6550*/  IMAD.WIDE.U32 R6, R6, UR4, R2 ;  /* 0x0000000406067c25 */ /* 0x000fc8000f8e0002 */
[----:B------:R-:W-:Y:S01]  /*6560*/  FMUL.FTZ R9, R9, R10 ;  /* 0x0000000a09097220 */ /* 0x000fe20000410000 */
[----:B---3--:R-:W-:Y:S02]  /*6570*/  IMAD R3, R13, UR4, R4 ;  /* 0x000000040d037c24 */ /* 0x008fe4000f8e0204 */
[----:B------:R-:W-:Y:S02]  /*6580*/  IMAD.SHL.U32 R4, R6, 0x4, RZ ;  /* 0x0000000406047824 */ /* 0x000fe400078e00ff */
[----:B------:R-:W-:-:S03]  /*6590*/  IMAD.IADD R3, R7, 0x1, R3 ;  /* 0x0000000107037824 */ /* 0x000fc600078e0203 */
[----:B------:R-:W-:Y:S02]  /*65a0*/  IADD3 R2, P0, R4, UR10, RZ ;  /* 0x0000000a04027c10 */ /* 0x000fe4000ff1e0ff */
[----:B------:R-:W-:Y:S02]  /*65b0*/  SHF.L.U64.HI R6, R6, 0x2, R3 ;  /* 0x0000000206067819 */ /* 0x000fe40000010203 */
[----:B------:R-:W-:Y:S02]  /*65c0*/  IADD3 R4, P2, R4, UR14, RZ ;  /* 0x0000000e04047c10 */ /* 0x000fe4000ff5e0ff */
[C---:B------:R-:W-:Y:S02]  /*65d0*/  IADD3.X R3, R6.reuse, UR11, RZ, P0, !PT ;  /* 0x0000000b06037c10 */ /* 0x040fe400087fe4ff */
[----:B------:R-:W-:-:S03]  /*65e0*/  IADD3.X R5, R6, UR15, RZ, P2, !PT ;  /* 0x0000000f06057c10 */ /* 0x000fc600097fe4ff */
[----:B------:R2:W-:Y:S04]  /*65f0*/  STG.E desc[UR12][R2.64], R11 ;  /* 0x0000000b02007986 */ /* 0x0005e8000c10190c */
[----:B------:R2:W-:Y:S02]  /*6600*/  STG.E desc[UR12][R4.64], R9 ;  /* 0x0000000904007986 */ /* 0x0005e4000c10190c */
.L_x_2454:
[----:B------:R-:W-:Y:S05]  /*6610*/  BSYNC B0 ;  /* 0x0000000000007941 */ /* 0x000fea0003800000 */
.L_x_2453:
[----:B------:R-:W-:Y:S01]  /*6620*/  PREEXIT ;  /* 0x000000000000782d */ /* 0x000fe20000000000 */
[----:B------:R-:W-:Y:S05]  /*6630*/  EXIT ;  /* 0x000000000000794d */ /* 0x000fea0003800000 */
.L_x_2436:
        /* <DEDUP_REMOVED lines=28> */
.L_x_2459:
        /* <DEDUP_REMOVED lines=14> */
.L_x_2458:
[----:B------:R-:W-:Y:S05]  /*68e0*/  BSYNC B1 ;  /* 0x0000000000017941 */ /* 0x000fea0003800000 */
.L_x_2457:
        /* <DEDUP_REMOVED lines=16> */
.L_x_2460:
        /* <DEDUP_REMOVED lines=22> */
.L_x_2456:
[----:B------:R-:W-:Y:S05]  /*6b50*/  BSYNC B0 ;  /* 0x0000000000007941 */ /* 0x000fea0003800000 */
.L_x_2455:
[----:B------:R-:W-:Y:S01]  /*6b60*/  PREEXIT ;  /* 0x000000000000782d */ /* 0x000fe20000000000 */
[----:B------:R-:W-:Y:S05]  /*6b70*/  EXIT ;  /* 0x000000000000794d */ /* 0x000fea0003800000 */
.L_x_2438:
[----:B------:R-:W-:Y:S01]  /*6b80*/  BSSY B1, `(.L_x_2461) ;  /* 0x0000006000017945 */ /* 0x000fe20003800000 */
[----:B------:R-:W-:Y:S02]  /*6b90*/  IMAD.MOV.U32 R15, RZ, RZ, 0x1f ;  /* 0x0000001fff0f7424 */ /* 0x000fe400078e00ff */
[----:B------:R-:W-:-:S07]  /*6ba0*/  IMAD.MOV.U32 R2, RZ, RZ, -0x1 ;  /* 0xffffffffff027424 */ /* 0x000fce00078e00ff */
[----:B------:R-:W-:Y:S05]  /*6bb0*/  WARPSYNC.COLLECTIVE R2, `(.L_x_2462) ;  /* 0x0000000002087348 */ /* 0x000fea0003c00000 */
[----:B------:R0:W1:Y:S02]  /*6bc0*/  SHFL.IDX P0, R15, R11, R22, R15 ;  /* 0x000000160b0f7389 */ /* 0x000064000000000f */
[----:B01----:R-:W-:Y:S01]  /*6bd0*/  ENDCOLLECTIVE ;  /* 0x000000000000791b */ /* 0x003fe20003800000 */
.L_x_2462:
[----:B------:R-:W-:Y:S05]  /*6be0*/  BSYNC B1 ;  /* 0x0000000000017941 */ /* 0x000fea0003800000 */
.L_x_2461:
[----:B------:R-:W-:Y:S05]  /*6bf0*/  BRA `(.L_x_2463) ;  /* 0xffffffd000807947 */ /* 0x000fea000383ffff */
.L_x_2446:
[----:B------:R-:W-:Y:S01]  /*6c00*/  BSSY B0, `(.L_x_2464) ;  /* 0x0000007000007945 */ /* 0x000fe20003800000 */
[----:B------:R-:W-:Y:S02]  /*6c10*/  IMAD.MOV.U32 R0, RZ, RZ, 0x1 ;  /* 0x00000001ff007424 */ /* 0x000fe400078e00ff */
[----:B-1----:R-:W-:Y:S02]  /*6c20*/  IMAD.MOV.U32 R3, RZ, RZ, 0x1f ;  /* 0x0000001fff037424 */ /* 0x002fe400078e00ff */
[----:B------:R-:W-:-:S07]  /*6c30*/  IMAD.MOV.U32 R2, RZ, RZ, -0x1 ;  /* 0xffffffffff027424 */ /* 0x000fce00078e00ff */
[----:B------:R-:W-:Y:S05]  /*6c40*/  WARPSYNC.COLLECTIVE R2, `(.L_x_2465) ;  /* 0x0000000002087348 */ /* 0x000fea0003c00000 */
[----:B------:R0:W1:Y:S02]  /*6c50*/  SHFL.BFLY P0, R4, R7, R0, R3 ;  /* 0x0c00000007047389 */ /* 0x0000640000000003 */
[----:B01----:R-:W-:Y:S01]  /*6c60*/  ENDCOLLECTIVE ;  /* 0x000000000000791b */ /* 0x003fe20003800000 */
.L_x_2465:
[----:B------:R-:W-:Y:S05]  /*6c70*/  BSYNC B0 ;  /* 0x0000000000007941 */ /* 0x000fea0003800000 */
.L_x_2464:
        /* <DEDUP_REMOVED lines=9> */
.L_x_2466:
        /* <DEDUP_REMOVED lines=13> */
.L_x_2467:
[----:B------:R-:W-:Y:S02]  /*6de0*/  IMAD.MOV.U32 R7, RZ, RZ, R11 ;  /* 0x000000ffff077224 */ /* 0x000fe400078e000b */
[----:B------:R-:W-:-:S07]  /*6df0*/  IMAD.MOV.U32 R15, RZ, RZ, R4 ;  /* 0x000000ffff0f7224 */ /* 0x000fce00078e0004 */
[----:B------:R-:W-:Y:S05]  /*6e00*/  WARPSYNC.COLLECTIVE R2, `(.L_x_2468) ;  /* 0x0000000002087348 */ /* 0x000fea0003c00000 */
[----:B------:R0:W1:Y:S02]  /*6e10*/  SHFL.BFLY P0, R4, R7, R0, R3 ;  /* 0x0c00000007047389 */ /* 0x0000640000000003 */
[----:B01----:R-:W-:Y:S01]  /*6e20*/  ENDCOLLECTIVE ;  /* 0x000000000000791b */ /* 0x003fe20003800000 */
.L_x_2468:
        /* <DEDUP_REMOVED lines=15> */
.L_x_2469:
[----:B------:R-:W-:Y:S02]  /*6f20*/  IMAD.MOV.U32 R7, RZ, RZ, R15 ;  /* 0x000000ffff077224 */ /* 0x000fe400078e000f */
[----:B------:R-:W-:-:S07]  /*6f30*/  IMAD.MOV.U32 R11, RZ, RZ, R4 ;  /* 0x000000ffff0b7224 */ /* 0x000fce00078e0004 */
[----:B------:R-:W-:Y:S05]  /*6f40*/  WARPSYNC.COLLECTIVE R2, `(.L_x_2470) ;  /* 0x0000000002087348 */ /* 0x000fea0003c00000 */
[----:B------:R0:W1:Y:S02]  /*6f50*/  SHFL.BFLY P0, R4, R7, R0, R3 ;  /* 0x0c00000007047389 */ /* 0x0000640000000003 */
[----:B01----:R-:W-:Y:S01]  /*6f60*/  ENDCOLLECTIVE ;  /* 0x000000000000791b */ /* 0x003fe20003800000 */
.L_x_2470:
        /* <DEDUP_REMOVED lines=13> */
.L_x_2471:
[----:B------:R-:W-:Y:S02]  /*7040*/  IMAD.MOV.U32 R7, RZ, RZ, R11 ;  /* 0x000000ffff077224 */ /* 0x000fe400078e000b */
[----:B------:R-:W-:-:S07]  /*7050*/  IMAD.MOV.U32 R15, RZ, RZ, R4 ;  /* 0x000000ffff0f7224 */ /* 0x000fce00078e0004 */
[----:B------:R-:W-:Y:S05]  /*7060*/  WARPSYNC.COLLECTIVE R2, `(.L_x_2472) ;  /* 0x0000000002087348 */ /* 0x000fea0003c00000 */
[----:B------:R0:W1:Y:S02]  /*7070*/  SHFL.BFLY P0, R4, R7, R0, R3 ;  /* 0x0c00000007047389 */ /* 0x0000640000000003 */
[----:B01----:R-:W-:Y:S01]  /*7080*/  ENDCOLLECTIVE ;  /* 0x000000000000791b */ /* 0x003fe20003800000 */
.L_x_2472:
        /* <DEDUP_REMOVED lines=16> */
.L_x_2473:
[----:B------:R-:W-:Y:S02]  /*7190*/  IMAD.MOV.U32 R7, RZ, RZ, R11 ;  /* 0x000000ffff077224 */ /* 0x000fe400078e000b */
[----:B------:R-:W-:-:S07]  /*71a0*/  IMAD.MOV.U32 R15, RZ, RZ, R4 ;  /* 0x000000ffff0f7224 */ /* 0x000fce00078e0004 */
[----:B------:R-:W-:Y:S05]  /*71b0*/  WARPSYNC.COLLECTIVE R2, `(.L_x_2474) ;  /* 0x0000000002087348 */ /* 0x000fea0003c00000 */
[----:B------:R0:W1:Y:S02]  /*71c0*/  SHFL.BFLY P0, R4, R7, R0, R3 ;  /* 0x0c00000007047389 */ /* 0x0000640000000003 */
[----:B01----:R-:W-:Y:S01]  /*71d0*/  ENDCOLLECTIVE ;  /* 0x000000000000791b */ /* 0x003fe20003800000 */
.L_x_2474:
        /* <DEDUP_REMOVED lines=14> */
.L_x_2475:
[----:B------:R-:W-:Y:S02]  /*72c0*/  IMAD.MOV.U32 R7, RZ, RZ, R11 ;  /* 0x000000ffff077224 */ /* 0x000fe400078e000b */
[----:B------:R-:W-:-:S07]  /*72d0*/  IMAD.MOV.U32 R15, RZ, RZ, R4 ;  /* 0x000000ffff0f7224 */ /* 0x000fce00078e0004 */
[----:B------:R-:W-:Y:S05]  /*72e0*/  WARPSYNC.COLLECTIVE R2, `(.L_x_2476) ;  /* 0x0000000002087348 */ /* 0x000fea0003c00000 */
[----:B------:R0:W1:Y:S02]  /*72f0*/  SHFL.BFLY P0, R4, R7, R0, R3 ;  /* 0x0c00000007047389 */ /* 0x0000640000000003 */
[----:B01----:R-:W-:Y:S01]  /*7300*/  ENDCOLLECTIVE ;  /* 0x000000000000791b */ /* 0x003fe20003800000 */
.L_x_2476:
        /* <DEDUP_REMOVED lines=15> */
.L_x_2477:
[----:B------:R-:W-:Y:S02]  /*7400*/  IMAD.MOV.U32 R7, RZ, RZ, R11 ;  /* 0x000000ffff077224 */ /* 0x000fe400078e000b */
[----:B------:R-:W-:-:S07]  /*7410*/  IMAD.MOV.U32 R15, RZ, RZ, R4 ;  /* 0x000000ffff0f7224 */ /* 0x000fce00078e0004 */
[----:B------:R-:W-:Y:S05]  /*7420*/  WARPSYNC.COLLECTIVE R2, `(.L_x_2478) ;  /* 0x0000000002087348 */ /* 0x000fea0003c00000 */
[----:B------:R0:W1:Y:S02]  /*7430*/  SHFL.BFLY P0, R4, R7, R0, R3 ;  /* 0x0c00000007047389 */ /* 0x0000640000000003 */
[----:B01----:R-:W-:Y:S01]  /*7440*/  ENDCOLLECTIVE ;  /* 0x000000000000791b */ /* 0x003fe20003800000 */
.L_x_2478:
        /* <DEDUP_REMOVED lines=14> */
.L_x_2479:
[----:B------:R-:W-:Y:S02]  /*7530*/  IMAD.MOV.U32 R7, RZ, RZ, R11 ;  /* 0x000000ffff077224 */ /* 0x000fe400078e000b */
[----:B------:R-:W-:-:S07]  /*7540*/  IMAD.MOV.U32 R15, RZ, RZ, R4 ;  /* 0x000000ffff0f7224 */ /* 0x000fce00078e0004 */
[----:B------:R-:W-:Y:S05]  /*7550*/  WARPSYNC.COLLECTIVE R2, `(.L_x_2480) ;  /* 0x0000000002087348 */ /* 0x000fea0003c00000 */
[----:B------:R0:W1:Y:S02]  /*7560*/  SHFL.BFLY P0, R4, R7, R0, R3 ;  /* 0x0c00000007047389 */ /* 0x0000640000000003 */
[----:B01----:R-:W-:Y:S01]  /*7570*/  ENDCOLLECTIVE ;  /* 0x000000000000791b */ /* 0x003fe20003800000 */
.L_x_2480:
        /* <DEDUP_REMOVED lines=14> */
.L_x_2481:
[----:B------:R-:W-:Y:S02]  /*7660*/  IMAD.MOV.U32 R7, RZ, RZ, R11 ;  /* 0x000000ffff077224 */ /* 0x000fe400078e000b */
[----:B------:R-:W-:-:S07]  /*7670*/  IMAD.MOV.U32 R15, RZ, RZ, R4 ;  /* 0x000000ffff0f7224 */ /* 0x000fce00078e0004 */
[----:B------:R-:W-:Y:S05]  /*7680*/  WARPSYNC.COLLECTIVE R2, `(.L_x_2482) ;  /* 0x0000000002087348 */ /* 0x000fea0003c00000 */
[----:B------:R0:W1:Y:S02]  /*7690*/  SHFL.BFLY P0, R4, R7, R0, R3 ;  /* 0x0c00000007047389 */ /* 0x0000640000000003 */
[----:B01----:R-:W-:Y:S01]  /*76a0*/  ENDCOLLECTIVE ;  /* 0x000000000000791b */ /* 0x003fe20003800000 */
.L_x_2482:
        /* <DEDUP_REMOVED lines=14> */
.L_x_2483:
[----:B------:R-:W-:Y:S02]  /*7790*/  IMAD.MOV.U32 R7, RZ, RZ, R11 ;  /* 0x000000ffff077224 */ /* 0x000fe400078e000b */
[----:B------:R-:W-:-:S07]  /*77a0*/  IMAD.MOV.U32 R15, RZ, RZ, R4 ;  /* 0x000000ffff0f7224 */ /* 0x000fce00078e0004 */
[----:B------:R-:W-:Y:S05]  /*77b0*/  WARPSYNC.COLLECTIVE R2, `(.L_x_2484) ;  /* 0x0000000002087348 */ /* 0x000fea0003c00000 */
[----:B------:R0:W1:Y:S02]  /*77c0*/  SHFL.BFLY P0, R4, R7, R0, R3 ;  /* 0x0c00000007047389 */ /* 0x0000640000000003 */
[----:B01----:R-:W-:Y:S01]  /*77d0*/  ENDCOLLECTIVE ;  /* 0x000000000000791b */ /* 0x003fe20003800000 */
.L_x_2484:
        /* <DEDUP_REMOVED lines=14> */
.L_x_2485:
[----:B------:R-:W-:Y:S02]  /*78c0*/  IMAD.MOV.U32 R7, RZ, RZ, R11 ;  /* 0x000000ffff077224 */ /* 0x000fe400078e000b */
[----:B------:R-:W-:-:S07]  /*78d0*/  IMAD.MOV.U32 R15, RZ, RZ, R4 ;  /* 0x000000ffff0f7224 */ /* 0x000fce00078e0004 */
[----:B------:R-:W-:Y:S05]  /*78e0*/  WARPSYNC.COLLECTIVE R2, `(.L_x_2486) ;  /* 0x0000000002087348 */ /* 0x000fea0003c00000 */
[----:B------:R0:W1:Y:S02]  /*78f0*/  SHFL.BFLY P0, R4, R7, R0, R3 ;  /* 0x0c00000007047389 */ /* 0x0000640000000003 */
[----:B01----:R-:W-:Y:S01]  /*7900*/  ENDCOLLECTIVE ;  /* 0x000000000000791b */ /* 0x003fe20003800000 */
.L_x_2486:
        /* <DEDUP_REMOVED lines=14> */
.L_x_2487:
[----:B------:R-:W-:Y:S02]  /*79f0*/  IMAD.MOV.U32 R7, RZ, RZ, R11 ;  /* 0x000000ffff077224 */ /* 0x000fe400078e000b */
[----:B------:R-:W-:-:S07]  /*7a00*/  IMAD.MOV.U32 R15, RZ, RZ, R4 ;  /* 0x000000ffff0f7224 */ /* 0x000fce00078e0004 */
[----:B------:R-:W-:Y:S05]  /*7a10*/  WARPSYNC.COLLECTIVE R2, `(.L_x_2488) ;  /* 0x0000000002087348 */ /* 0x000fea0003c00000 */
[----:B------:R0:W1:Y:S02]  /*7a20*/  SHFL.BFLY P0, R4, R7, R0, R3 ;  /* 0x0c00000007047389 */ /* 0x0000640000000003 */
[----:B01----:R-:W-:Y:S01]  /*7a30*/  ENDCOLLECTIVE ;  /* 0x000000000000791b */ /* 0x003fe20003800000 */
.L_x_2488:
        /* <DEDUP_REMOVED lines=14> */
.L_x_2489:
[----:B------:R-:W-:Y:S02]  /*7b20*/  IMAD.MOV.U32 R7, RZ, RZ, R11 ;  /* 0x000000ffff077224 */ /* 0x000fe400078e000b */
[----:B------:R-:W-:-:S07]  /*7b30*/  IMAD.MOV.U32 R15, RZ, RZ, R4 ;  /* 0x000000ffff0f7224 */ /* 0x000fce00078e0004 */
[----:B------:R-:W-:Y:S05]  /*7b40*/  WARPSYNC.COLLECTIVE R2, `(.L_x_2490) ;  /* 0x0000000002087348 */ /* 0x000fea0003c00000 */
[----:B------:R0:W1:Y:S02]  /*7b50*/  SHFL.BFLY P0, R4, R7, R0, R3 ;  /* 0x0c00000007047389 */ /* 0x0000640000000003 */
[----:B01----:R-:W-:Y:S01]  /*7b60*/  ENDCOLLECTIVE ;  /* 0x000000000000791b */ /* 0x003fe20003800000 */
.L_x_2490:
        /* <DEDUP_REMOVED lines=14> */
.L_x_2491:
[----:B------:R-:W-:Y:S02]  /*7c50*/  IMAD.MOV.U32 R7, RZ, RZ, R11 ;  /* 0x000000ffff077224 */ /* 0x000fe400078e000b */
[----:B------:R-:W-:-:S07]  /*7c60*/  IMAD.MOV.U32 R15, RZ, RZ, R4 ;  /* 0x000000ffff0f7224 */ /* 0x000fce00078e0004 */
[----:B------:R-:W-:Y:S05]  /*7c70*/  WARPSYNC.COLLECTIVE R2, `(.L_x_2492) ;  /* 0x0000000002087348 */ /* 0x000fea0003c00000 */
[----:B------:R0:W1:Y:S02]  /*7c80*/  SHFL.BFLY P0, R4, R7, R0, R3 ;  /* 0x0c00000007047389 */ /* 0x0000640000000003 */
[----:B01----:R-:W-:Y:S01]  /*7c90*/  ENDCOLLECTIVE ;  /* 0x000000000000791b */ /* 0x003fe20003800000 */
.L_x_2492:
        /* <DEDUP_REMOVED lines=14> */
.L_x_2493:
[----:B------:R-:W-:Y:S02]  /*7d80*/  IMAD.MOV.U32 R7, RZ, RZ, R11 ;  /* 0x000000ffff077224 */ /* 0x000fe400078e000b */
[----:B------:R-:W-:-:S07]  /*7d90*/  IMAD.MOV.U32 R15, RZ, RZ, R4 ;  /* 0x000000ffff0f7224 */ /* 0x000fce00078e0004 */
[----:B------:R-:W-:Y:S05]  /*7da0*/  WARPSYNC.COLLECTIVE R2, `(.L_x_2494) ;  /* 0x0000000002087348 */ /* 0x000fea0003c00000 */
[----:B------:R0:W1:Y:S02]  /*7db0*/  SHFL.BFLY P0, R4, R7, R0, R3 ;  /* 0x0c00000007047389 */ /* 0x0000640000000003 */
[----:B01----:R-:W-:Y:S01]  /*7dc0*/  ENDCOLLECTIVE ;  /* 0x000000000000791b */ /* 0x003fe20003800000 */
.L_x_2494:
        /* <DEDUP_REMOVED lines=22> */
.L_x_2495:
[----:B------:R-:W-:Y:S02]  /*7f30*/  IMAD.MOV.U32 R7, RZ, RZ, R11 ;  /* 0x000000ffff077224 */ /* 0x000fe400078e000b */
[----:B------:R-:W-:-:S07]  /*7f40*/  IMAD.MOV.U32 R8, RZ, RZ, R4 ;  /* 0x000000ffff087224 */ /* 0x000fce00078e0004 */
[----:B------:R-:W-:Y:S05]  /*7f50*/  WARPSYNC.COLLECTIVE R2, `(.L_x_2496) ;  /* 0x0000000002087348 */ /* 0x000fea0003c00000 */
[----:B------:R0:W1:Y:S02]  /*7f60*/  SHFL.BFLY P0, R4, R7, R0, R3 ;  /* 0x0c00000007047389 */ /* 0x0000640000000003 */
[----:B01----:R-:W-:Y:S01]  /*7f70*/  ENDCOLLECTIVE ;  /* 0x000000000000791b */ /* 0x003fe20003800000 */
.L_x_2496:
        /* <DEDUP_REMOVED lines=15> */
.L_x_2497:
[----:B------:R-:W-:Y:S02]  /*8070*/  IMAD.MOV.U32 R7, RZ, RZ, R11 ;  /* 0x000000ffff077224 */ /* 0x000fe400078e000b */
[----:B------:R-:W-:-:S07]  /*8080*/  IMAD.MOV.U32 R8, RZ, RZ, R4 ;  /* 0x000000ffff087224 */ /* 0x000fce00078e0004 */
[----:B------:R-:W-:Y:S05]  /*8090*/  WARPSYNC.COLLECTIVE R2, `(.L_x_2498) ;  /* 0x0000000002087348 */ /* 0x000fea0003c00000 */
[----:B------:R0:W1:Y:S02]  /*80a0*/  SHFL.BFLY P0, R4, R7, R0, R3 ;  /* 0x0c00000007047389 */ /* 0x0000640000000003 */
[----:B01----:R-:W-:Y:S01]  /*80b0*/  ENDCOLLECTIVE ;  /* 0x000000000000791b */ /* 0x003fe20003800000 */
.L_x_2498:
        /* <DEDUP_REMOVED lines=15> */
.L_x_2499:
[----:B------:R-:W-:Y:S02]  /*81b0*/  IMAD.MOV.U32 R7, RZ, RZ, R11 ;  /* 0x000000ffff077224 */ /* 0x000fe400078e000b */
[----:B------:R-:W-:-:S07]  /*81c0*/  IMAD.MOV.U32 R8, RZ, RZ, R4 ;  /* 0x000000ffff087224 */ /* 0x000fce00078e0004 */
[----:B------:R-:W-:Y:S05]  /*81d0*/  WARPSYNC.COLLECTIVE R2, `(.L_x_2500) ;  /* 0x0000000002087348 */ /* 0x000fea0003c00000 */
[----:B------:R0:W1:Y:S02]  /*81e0*/  SHFL.BFLY P0, R4, R7, R0, R3 ;  /* 0x0c00000007047389 */ /* 0x0000640000000003 */
[----:B01----:R-:W-:Y:S01]  /*81f0*/  ENDCOLLECTIVE ;  /* 0x000000000000791b */ /* 0x003fe20003800000 */
.L_x_2500:
        /* <DEDUP_REMOVED lines=15> */
.L_x_2501:
[----:B------:R-:W-:Y:S02]  /*82f0*/  IMAD.MOV.U32 R7, RZ, RZ, R11 ;  /* 0x000000ffff077224 */ /* 0x000fe400078e000b */
[----:B------:R-:W-:-:S07]  /*8300*/  IMAD.MOV.U32 R8, RZ, RZ, R4 ;  /* 0x000000ffff087224 */ /* 0x000fce00078e0004 */
[----:B------:R-:W-:Y:S05]  /*8310*/  WARPSYNC.COLLECTIVE R2, `(.L_x_2502) ;  /* 0x0000000002087348 */ /* 0x000fea0003c00000 */
[----:B------:R0:W1:Y:S02]  /*8320*/  SHFL.BFLY P0, R4, R7, R0, R3 ;  /* 0x0c00000007047389 */ /* 0x0000640000000003 */
[----:B01----:R-:W-:Y:S01]  /*8330*/  ENDCOLLECTIVE ;  /* 0x000000000000791b */ /* 0x003fe20003800000 */
.L_x_2502:
        /* <DEDUP_REMOVED lines=15> */
.L_x_2503:
[----:B------:R-:W-:Y:S02]  /*8430*/  IMAD.MOV.U32 R7, RZ, RZ, R11 ;  /* 0x000000ffff077224 */ /* 0x000fe400078e000b */
[----:B------:R-:W-:-:S07]  /*8440*/  IMAD.MOV.U32 R8, RZ, RZ, R4 ;  /* 0x000000ffff087224 */ /* 0x000fce00078e0004 */
[----:B------:R-:W-:Y:S05]  /*8450*/  WARPSYNC.COLLECTIVE R2, `(.L_x_2504) ;  /* 0x0000000002087348 */ /* 0x000fea0003c00000 */
[----:B------:R0:W1:Y:S02]  /*8460*/  SHFL.BFLY P0, R4, R7, R0, R3 ;  /* 0x0c00000007047389 */ /* 0x0000640000000003 */
[----:B01----:R-:W-:Y:S01]  /*8470*/  ENDCOLLECTIVE ;  /* 0x000000000000791b */ /* 0x003fe20003800000 */
.L_x_2504:
[----:B------:R-:W-:Y:S02]  /*8480*/  PRMT R6, R8, 0x7610, R6 ;  /* 0x0000761008067816 */ /* 0x000fe40000000006 */
[----:B------:R-:W-:Y:S01]  /*8490*/  PLOP3.LUT P0, PT, PT, PT, PT, 0x80, 0x0 ;  /* 0x000000000000781c */ /* 0x000fe20003f0f070 */
[----:B------:R-:W-:-:S12]  /*84a0*/  BRA `(.L_x_2505) ;  /* 0xffffffdc00047947 */ /* 0x000fd8000383ffff */
.L_x_2447:
        /* <DEDUP_REMOVED lines=8> */
.L_x_2507:
[----:B------:R-:W-:Y:S05]  /*8530*/  BSYNC B0 ;  /* 0x0000000000007941 */ /* 0x000fea0003800000 */
.L_x_2506:
[----:B------:R-:W-:Y:S05]  /*8540*/  BRA `(.L_x_2508) ;  /* 0xffffffdc00007947 */ /* 0x000fea000383ffff */
.L_x_2448:
        /* <DEDUP_REMOVED lines=8> */
.L_x_2510:
[----:B------:R-:W-:Y:S05]  /*85d0*/  BSYNC B0 ;  /* 0x0000000000007941 */ /* 0x000fea0003800000 */
.L_x_2509:
[----:B------:R-:W-:Y:S05]  /*85e0*/  BRA `(.L_x_2445) ;  /* 0xffffffd800e07947 */ /* 0x000fea000383ffff */
.L_x_2452:
[----:B------:R-:W-:Y:S01]  /*85f0*/  BSSY B0, `(.L_x_2511) ;  /* 0x0000008000007945 */ /* 0x000fe20003800000 */
[----:B------:R-:W-:Y:S02]  /*8600*/  IMAD.MOV.U32 R7, RZ, RZ, R10 ;  /* 0x000000ffff077224 */ /* 0x000fe400078e000a */
[----:B------:R-:W-:Y:S02]  /*8610*/  IMAD.MOV.U32 R0, RZ, RZ, 0x10 ;  /* 0x00000010ff007424 */ /* 0x000fe400078e00ff */
[----:B-1----:R-:W-:Y:S02]  /*8620*/  IMAD.MOV.U32 R3, RZ, RZ, 0x1f ;  /* 0x0000001fff037424 */ /* 0x002fe400078e00ff */
[----:B------:R-:W-:-:S07]  /*8630*/  IMAD.MOV.U32 R2, RZ, RZ, -0x1 ;  /* 0xffffffffff027424 */ /* 0x000fce00078e00ff */
[----:B------:R-:W-:Y:S05]  /*8640*/  WARPSYNC.COLLECTIVE R2, `(.L_x_2512) ;  /* 0x0000000002087348 */ /* 0x000fea0003c00000 */
[----:B------:R0:W1:Y:S02]  /*8650*/  SHFL.BFLY P0, R4, R7, R0, R3 ;  /* 0x0c00000007047389 */ /* 0x0000640000000003 */
[----:B01----:R-:W-:Y:S01]  /*8660*/  ENDCOLLECTIVE ;  /* 0x000000000000791b */ /* 0x003fe20003800000 */
.L_x_2512:
[----:B------:R-:W-:Y:S05]  /*8670*/  BSYNC B0 ;  /* 0x0000000000007941 */ /* 0x000fea0003800000 */
.L_x_2511:
[----:B------:R-:W-:Y:S01]  /*8680*/  FADD.FTZ R7, R4, R10 ;  /* 0x0000000a04077221 */ /* 0x000fe20000010000 */
[----:B------:R-:W-:Y:S02]  /*8690*/  IMAD.MOV.U32 R0, RZ, RZ, 0x8 ;  /* 0x00000008ff007424 */ /* 0x000fe400078e00ff */
[----:B------:R-:W-:Y:S02]  /*86a0*/  IMAD.MOV.U32 R3, RZ, RZ, 0x1f ;  /* 0x0000001fff037424 */ /* 0x000fe400078e00ff */
[----:B------:R-:W-:-:S07]  /*86b0*/  IMAD.MOV.U32 R2, RZ, RZ, -0x1 ;  /* 0xffffffffff027424 */ /* 0x000fce00078e00ff */
[----:B------:R-:W-:Y:S05]  /*86c0*/  WARPSYNC.COLLECTIVE R2, `(.L_x_2513) ;  /* 0x0000000002087348 */ /* 0x000fea0003c00000 */
[----:B------:R0:W1:Y:S02]  /*86d0*/  SHFL.BFLY P0, R4, R7, R0, R3 ;  /* 0x0c00000007047389 */ /* 0x0000640000000003 */
[----:B01----:R-:W-:Y:S01]  /*86e0*/  ENDCOLLECTIVE ;  /* 0x000000000000791b */ /* 0x003fe20003800000 */
.L_x_2513:
[----:B------:R-:W-:Y:S02]  /*86f0*/  IMAD.MOV.U32 R0, RZ, RZ, 0x4 ;  /* 0x00000004ff007424 */ /* 0x000fe400078e00ff */
[----:B------:R-:W-:-:S04]  /*8700*/  FADD.FTZ R8, R7, R4 ;  /* 0x0000000407087221 */ /* 0x000fc80000010000 */
[----:B------:R-:W-:-:S07]  /*8710*/  IMAD.MOV.U32 R7, RZ, RZ, R8 ;  /* 0x000000ffff077224 */ /* 0x000fce00078e0008 */
[----:B------:R-:W-:Y:S05]  /*8720*/  WARPSYNC.COLLECTIVE R2, `(.L_x_2514) ;  /* 0x0000000002087348 */ /* 0x000fea0003c00000 */
[----:B------:R0:W1:Y:S02]  /*8730*/  SHFL.BFLY P0, R4, R7, R0, R3 ;  /* 0x0c00000007047389 */ /* 0x0000640000000003 */
[----:B01----:R-:W-:Y:S01]  /*8740*/  ENDCOLLECTIVE ;  /* 0x000000000000791b */ /* 0x003fe20003800000 */
.L_x_2514:
[----:B------:R-:W-:Y:S02]  /*8750*/  IMAD.MOV.U32 R0, RZ, RZ, 0x2 ;  /* 0x00000002ff007424 */ /* 0x000fe400078e00ff */
[----:B------:R-:W-:-:S04]  /*8760*/  FADD.FTZ R9, R8, R4 ;  /* 0x0000000408097221 */ /* 0x000fc80000010000 */
[----:B------:R-:W-:-:S07]  /*8770*/  IMAD.MOV.U32 R7, RZ, RZ, R9 ;  /* 0x000000ffff077224 */ /* 0x000fce00078e0009 */
[----:B------:R-:W-:Y:S05]  /*8780*/  WARPSYNC.COLLECTIVE R2, `(.L_x_2515) ;  /* 0x0000000002087348 */ /* 0x000fea0003c00000 */
[----:B------:R0:W1:Y:S02]  /*8790*/  SHFL.BFLY P0, R4, R7, R0, R3 ;  /* 0x0c00000007047389 */ /* 0x0000640000000003 */
[----:B01----:R-:W-:Y:S01]  /*87a0*/  ENDCOLLECTIVE ;  /* 0x000000000000791b */ /* 0x003fe20003800000 */
.L_x_2515:
[----:B------:R-:W-:Y:S02]  /*87b0*/  IMAD.MOV.U32 R0, RZ, RZ, 0x1 ;  /* 0x00000001ff007424 */ /* 0x000fe400078e00ff */
[----:B------:R-:W-:-:S04]  /*87c0*/  FADD.FTZ R12, R9, R4 ;  /* 0x00000004090c7221 */ /* 0x000fc80000010000 */
[----:B------:R-:W-:-:S07]  /*87d0*/  IMAD.MOV.U32 R7, RZ, RZ, R12 ;  /* 0x000000ffff077224 */ /* 0x000fce00078e000c */
[----:B------:R-:W-:Y:S05]  /*87e0*/  WARPSYNC.COLLECTIVE R2, `(.L_x_2516) ;  /* 0x0000000002087348 */ /* 0x000fea0003c00000 */
[----:B------:R0:W1:Y:S02]  /*87f0*/  SHFL.BFLY P0, R4, R7, R0, R3 ;  /* 0x0c00000007047389 */ /* 0x0000640000000003 */
[----:B01----:R-:W-:Y:S01]  /*8800*/  ENDCOLLECTIVE ;  /* 0x000000000000791b */ /* 0x003fe20003800000 */
.L_x_2516:
[----:B------:R-:W-:Y:S05]  /*8810*/  BRA `(.L_x_2517) ;  /* 0xffffffd800fc7947 */ /* 0x000fea000383ffff */
.L_x_2518:
        /* <DEDUP_REMOVED lines=14> */
.L_x_4990:


//--------------------- .text._ZN4vllm3moe44grouped_topk_fused_small_expert_count_kernelI13__nv_bfloat16S2_iLNS0_11ScoringFuncE1ELi128ELb0ELi8EEEvPT_PfPT1_PKT0_llllllbd --------------------------
	.section	.text._ZN4vllm3moe44grouped_topk_fused_small_expert_count_kernelI13__nv_bfloat16S2_iLNS0_11ScoringFuncE1ELi128ELb0ELi8EEEvPT_PfPT1_PKT0_llllllbd,"ax",@progbits
	.align	128
        .global         _ZN4vllm3moe44grouped_topk_fused_small_expert_count_kernelI13__nv_bfloat16S2_iLNS0_11ScoringFuncE1ELi128ELb0ELi8EEEvPT_PfPT1_PKT0_llllllbd
        .type           _ZN4vllm3moe44grouped_topk_fused_small_expert_count_kernelI13__nv_bfloat16S2_iLNS0_11ScoringFuncE1ELi128ELb0ELi8EEEvPT_PfPT1_PKT0_llllllbd,@function
        .size           _ZN4vllm3moe44grouped_topk_fused_small_expert_count_kernelI13__nv_bfloat16S2_iLNS0_11ScoringFuncE1ELi128ELb0ELi8EEEvPT_PfPT1_PKT0_llllllbd,(.L_x_4891 - _ZN4vllm3moe44grouped_topk_fused_small_expert_count_kernelI13__nv_bfloat16S2_iLNS0_11ScoringFuncE1ELi128ELb0ELi8EEEvPT_PfPT1_PKT0_llllllbd)
        .other          _ZN4vllm3moe44grouped_topk_fused_small_expert_count_kernelI13__nv_bfloat16S2_iLNS0_11ScoringFuncE1ELi128ELb0ELi8EEEvPT_PfPT1_PKT0_llllllbd,@"STO_CUDA_ENTRY STV_DEFAULT"
_ZN4vllm3moe44grouped_topk_fused_small_expert_count_kernelI13__nv_bfloat16S2_iLNS0_11ScoringFuncE1ELi128ELb0ELi8EEEvPT_PfPT1_PKT0_llllllbd:
.text._ZN4vllm3moe44grouped_topk_fused_small_expert_count_kernelI13__nv_bfloat16S2_iLNS0_11ScoringFuncE1ELi128ELb0ELi8EEEvPT_PfPT1_PKT0_llllllbd:
        /* <DEDUP_REMOVED lines=15> */
[----:B------:R-:W-:-:S05]  /*00f0*/  @!P0 LEA.HI.X R7, R2, R11, R7, 0x1, P1 ;  /* 0x0000000b02078211 */ /* 0x000fca00008f0c07 */
[----:B------:R-:W2:Y:S01]  /*0100*/  @!P0 LDG.E.U16 R6, desc[UR6][R6.64] ;  /* 0x0000000606068981 */ /* 0x000ea2000c1e1500 */
[----:B-1----:R-:W-:-:S04]  /*0110*/  @!P0 LEA R2, P1, R4, R8, 0x1 ;  /* 0x0000000804028211 */ /* 0x002fc800078208ff */
[----:B------:R-:W-:-:S06]  /*0120*/  @!P0 LEA.HI.X R3, R4, R9, RZ, 0x1, P1 ;  /* 0x0000000904038211 */ /* 0x000fcc00008f0cff */
[----:B------:R0:W3:Y:S01]  /*0130*/  @!P0 LDG.E.U16 R3, desc[UR6][R2.64] ;  /* 0x0000000602038981 */ /* 0x0000e2000c1e1500 */
[----:B------:R-:W-:Y:S01]  /*0140*/  IMAD.MOV.U32 R8, RZ, RZ, -0x800000 ;  /* 0xff800000ff087424 */ /* 0x000fe200078e00ff */
[----:B------:R-:W-:Y:S01]  /*0150*/  @!P0 MOV R9, 0x400 ;  /* 0x0000040000098802 */ /* 0x000fe20000000f00 */
[----:B------:R-:W-:Y:S01]  /*0160*/  IMAD.MOV.U32 R13, RZ, RZ, 0x3f000000 ;  /* 0x3f000000ff0d7424 */ /* 0x000fe200078e00ff */
[----:B------:R-:W1:Y:S03]  /*0170*/  @!P0 S2R R11, SR_CgaCtaId ;  /* 0x00000000000b8919 */ /* 0x000e660000008800 */
[----:B------:R-:W-:Y:S01]  /*0180*/  @!P0 VIADD R9, R9, 0x200 ;  /* 0x0000020009098836 */ /* 0x000fe20000000000 */
[----:B------:R-:W4:Y:S01]  /*0190*/  @!P0 S2R R10, SR_CgaCtaId ;  /* 0x00000000000a8919 */ /* 0x000f220000008800 */
[----:B0-----:R-:W-:-:S03]  /*01a0*/  IMAD.MOV.U32 R2, RZ, RZ, -0x800000 ;  /* 0xff800000ff027424 */ /* 0x001fc600078e00ff */
[----:B----4-:R-:W-:-:S05]  /*01b0*/  @!P0 LEA R9, R10, R9, 0x18 ;  /* 0x000000090a098211 */ /* 0x010fca00078ec0ff */
[----:B------:R-:W-:Y:S02]  /*01c0*/  @!P0 IMAD R9, R4, 0x4, R9 ;  /* 0x0000000404098824 */ /* 0x000fe400078e0209 */
[----:B--2---:R-:W-:Y:S01]  /*01d0*/  @!P0 IMAD.U32 R0, R6, 0x10000, RZ ;  /* 0x0001000006008824 */ /* 0x004fe200078e00ff */
[----:B------:R-:W-:-:S03]  /*01e0*/  @!P0 MOV R6, 0x400 ;  /* 0x0000040000068802 */ /* 0x000fc60000000f00 */
[----:B------:R-:W-:Y:S01]  /*01f0*/  @!P0 FMUL.FTZ R8, R0, 0.5 ;  /* 0x3f00000000088820 */ /* 0x000fe20000410000 */
[----:B------:R-:W-:Y:S02]  /*0200*/  SHF.R.U32.HI R0, RZ, 0x5, R4 ;  /* 0x00000005ff007819 */ /* 0x000fe40000011604 */
[----:B-1----:R-:W-:-:S03]  /*0210*/  @!P0 LEA R7, R11, R6, 0x18 ;  /* 0x000000060b078211 */ /* 0x002fc600078ec0ff */
[----:B------:R-:W0:Y:S01]  /*0220*/  MUFU.TANH R8, R8 ;  /* 0x0000000800087308 */ /* 0x000e220000002400 */
[----:B------:R-:W1:Y:S01]  /*0230*/  SHFL.IDX PT, R0, R0, RZ, 0x1f ;  /* 0x00001fff00007589 */ /* 0x000e6200000e0000 */
[----:B---3--:R-:W-:Y:S02]  /*0240*/  @!P0 IMAD.U32 R2, R3, 0x10000, RZ ;  /* 0x0001000003028824 */ /* 0x008fe400078e00ff */
[----:B------:R-:W-:Y:S02]  /*0250*/  @!P0 IMAD R7, R4, 0x4, R7 ;  /* 0x0000000404078824 */ /* 0x000fe400078e0207 */
[----:B0-----:R-:W-:-:S04]  /*0260*/  FFMA.FTZ R8, R8, R13, 0.5 ;  /* 0x3f00000008087423 */ /* 0x001fc8000001000d */
[----:B------:R-:W-:Y:S01]  /*0270*/  FADD.FTZ R2, R8, R2 ;  /* 0x0000000208027221 */ /* 0x000fe20000010000 */
[----:B------:R0:W-:Y:S04]  /*0280*/  @!P0 STS [R7], R8 ;  /* 0x0000000807008388 */ /* 0x0001e80000000800 */
[----:B------:R0:W-:Y:S01]  /*0290*/  @!P0 STS [R9], R2 ;  /* 0x0000000209008388 */ /* 0x0001e20000000800 */
[----:B------:R-:W-:Y:S01]  /*02a0*/  BAR.SYNC.DEFER_BLOCKING 0x0 ;  /* 0x0000000000007b1d */ /* 0x000fe20000010000 */
[----:B-1----:R-:W-:-:S13]  /*02b0*/  ISETP.NE.AND P0, PT, R0, RZ, PT ;  /* 0x000000ff0000720c */ /* 0x002fda0003f05270 */
        /* <DEDUP_REMOVED lines=97> */
.L_x_2522:
        /* <DEDUP_REMOVED lines=89> */
.L_x_2521:
        /* <DEDUP_REMOVED lines=38> */
.L_x_2520:
        /* <DEDUP_REMOVED lines=56> */
[----:B------:R-:W-:Y:S05]  /*1440*/  CALL.REL.NOINC `($__internal_45_$__cuda_sm20_div_rn_f64_full) ;  /* 0x0000000000687944 */ /* 0x000fea0003c00000 */
.L_x_2525:
[----:B------:R-:W-:Y:S05]  /*1450*/  BSYNC B0 ;  /* 0x0000000000007941 */ /* 0x000fea0003800000 */
.L_x_2524:
[----:B------:R-:W-:Y:S01]  /*1460*/  UMOV UR4, 0xf0000000 ;  /* 0xf000000000047882 */ /* 0x000fe20000000000 */
[----:B------:R-:W-:Y:S01]  /*1470*/  UMOV UR5, 0x380fffff ;  /* 0x380fffff00057882 */ /* 0x000fe20000000000 */
[----:B------:R-:W0:Y:S01]  /*1480*/  F2F.F32.F64 R8, R2 ;  /* 0x0000000200087310 */ /* 0x000e220000301000 */
[----:B------:R-:W-:-:S14]  /*1490*/  DSETP.GEU.AND P1, PT, |R2|, UR4, PT ;  /* 0x0000000402007e2a */ /* 0x000fdc000bf2e200 */
[----:B0-----:R-:W-:-:S07]  /*14a0*/  @!P1 FMUL R8, R8, 1.175494350822287508e-38 ;  /* 0x0080000008089820 */ /* 0x001fce0000400000 */
.L_x_2523:
        /* <DEDUP_REMOVED lines=17> */
.L_x_2526:
[----:B------:R-:W-:Y:S05]  /*15c0*/  BSYNC B0 ;  /* 0x0000000000007941 */ /* 0x000fea0003800000 */
.L_x_2519:
[----:B------:R-:W-:Y:S01]  /*15d0*/  PREEXIT ;  /* 0x000000000000782d */ /* 0x000fe20000000000 */
[----:B------:R-:W-:Y:S05]  /*15e0*/  EXIT ;  /* 0x000000000000794d */ /* 0x000fea0003800000 */
        .weak           $__internal_45_$__cuda_sm20_div_rn_f64_full
        .type           $__internal_45_$__cuda_sm20_div_rn_f64_full,@function
        .size           $__internal_45_$__cuda_sm20_div_rn_f64_full,(.L_x_4891 - $__internal_45_$__cuda_sm20_div_rn_f64_full)
$__internal_45_$__cuda_sm20_div_rn_f64_full:
        /* <DEDUP_REMOVED lines=67> */
.L_x_2528:
        /* <DEDUP_REMOVED lines=16> */
.L_x_2531:
[----:B------:R-:W-:Y:S01]  /*1b20*/  LOP3.LUT R15, R7, 0x80000, RZ, 0xfc, !PT ;  /* 0x00080000070f7812 */ /* 0x000fe200078efcff */
[----:B------:R-:W-:Y:S01]  /*1b30*/  IMAD.MOV.U32 R14, RZ, RZ, R6 ;  /* 0x000000ffff0e7224 */ /* 0x000fe200078e0006 */
[----:B------:R-:W-:Y:S06]  /*1b40*/  BRA `(.L_x_2529) ;  /* 0x0000000000087947 */ /* 0x000fec0003800000 */
.L_x_2530:
[----:B------:R-:W-:Y:S01]  /*1b50*/  LOP3.LUT R15, R9, 0x80000, RZ, 0xfc, !PT ;  /* 0x00080000090f7812 */ /* 0x000fe200078efcff */
[----:B------:R-:W-:-:S07]  /*1b60*/  IMAD.MOV.U32 R14, RZ, RZ, R8 ;  /* 0x000000ffff0e7224 */ /* 0x000fce00078e0008 */
.L_x_2529:
[----:B------:R-:W-:Y:S05]  /*1b70*/  BSYNC B1 ;  /* 0x0000000000017941 */ /* 0x000fea0003800000 */
.L_x_2527:
[----:B------:R-:W-:Y:S02]  /*1b80*/  IMAD.MOV.U32 R13, RZ, RZ, 0x0 ;  /* 0x00000000ff0d7424 */ /* 0x000fe400078e00ff */
[----:B------:R-:W-:Y:S02]  /*1b90*/  IMAD.MOV.U32 R2, RZ, RZ, R14 ;  /* 0x000000ffff027224 */ /* 0x000fe400078e000e */
[----:B------:R-:W-:Y:S01]  /*1ba0*/  IMAD.MOV.U32 R3, RZ, RZ, R15 ;  /* 0x000000ffff037224 */ /* 0x000fe200078e000f */
[----:B------:R-:W-:Y:S06]  /*1bb0*/  RET.REL.NODEC R12 `(_ZN4vllm3moe44grouped_topk_fused_small_expert_count_kernelI13__nv_bfloat16S2_iLNS0_11ScoringFuncE1ELi128ELb0ELi8EEEvPT_PfPT1_PKT0_llllllbd) ;  /* 0xffffffe40c107950 */ /* 0x000fec0003c3ffff */
.L_x_2532:
        /* <DEDUP_REMOVED lines=12> */
.L_x_4891:


//--------------------- .text._ZN4vllm3moe44grouped_topk_fused_small_expert_count_kernelI13__nv_bfloat16S2_iLNS0_11ScoringFuncE1ELi384ELb0ELi8EEEvPT_PfPT1_PKT0_llllllbd --------------------------
	.section	.text._ZN4vllm3moe44grouped_topk_fused_small_expert_count_kernelI13__nv_bfloat16S2_iLNS0_11ScoringFuncE1ELi384ELb0ELi8EEEvPT_PfPT1_PKT0_llllllbd,"ax",@progbits
	.align	128
        .global         _ZN4vllm3moe44grouped_topk_fused_small_expert_count_kernelI13__nv_bfloat16S2_iLNS0_11ScoringFuncE1ELi384ELb0ELi8EEEvPT_PfPT1_PKT0_llllllbd
        .type           _ZN4vllm3moe44grouped_topk_fused_small_expert_count_kernelI13__nv_bfloat16S2_iLNS0_11ScoringFuncE1ELi384ELb0ELi8EEEvPT_PfPT1_PKT0_llllllbd,@function
        .size           _ZN4vllm3moe44grouped_topk_fused_small_expert_count_kernelI13__nv_bfloat16S2_iLNS0_11ScoringFuncE1ELi384ELb0ELi8EEEvPT_PfPT1_PKT0_llllllbd,(.L_x_4892 - _ZN4vllm3moe44grouped_topk_fused_small_expert_count_kernelI13__nv_bfloat16S2_iLNS0_11ScoringFuncE1ELi384ELb0ELi8EEEvPT_PfPT1_PKT0_llllllbd)
        .other          _ZN4vllm3moe44grouped_topk_fused_small_expert_count_kernelI13__nv_bfloat16S2_iLNS0_11ScoringFuncE1ELi384ELb0ELi8EEEvPT_PfPT1_PKT0_llllllbd,@"STO_CUDA_ENTRY STV_DEFAULT"
_ZN4vllm3moe44grouped_topk_fused_small_expert_count_kernelI13__nv_bfloat16S2_iLNS0_11ScoringFuncE1ELi384ELb0ELi8EEEvPT_PfPT1_PKT0_llllllbd:
.text._ZN4vllm3moe44grouped_topk_fused_small_expert_count_kernelI13__nv_bfloat16S2_iLNS0_11ScoringFuncE1ELi384ELb0ELi8EEEvPT_PfPT1_PKT0_llllllbd:
        /* <DEDUP_REMOVED lines=26> */
[----:B0-----:R-:W-:Y:S02]  /*01a0*/  IMAD.MOV.U32 R2, RZ, RZ, -0x800000 ;  /* 0xff800000ff027424 */ /* 0x001fe400078e00ff */
[----:B--2---:R-:W-:Y:S01]  /*01b0*/  @!P0 IMAD.U32 R5, R6, 0x10000, RZ ;  /* 0x0001000006058824 */ /* 0x004fe200078e00ff */
[----:B------:R-:W-:-:S03]  /*01c0*/  @!P0 MOV R6, 0x400 ;  /* 0x0000040000068802 */ /* 0x000fc60000000f00 */
[----:B------:R-:W-:Y:S01]  /*01d0*/  @!P0 FMUL.FTZ R0, R5, 0.5 ;  /* 0x3f00000005008820 */ /* 0x000fe20000410000 */
[----:B------:R-:W-:Y:S02]  /*01e0*/  SHF.R.U32.HI R5, RZ, 0x5, R4 ;  /* 0x00000005ff057819 */ /* 0x000fe40000011604 */
[----:B-1----:R-:W-:Y:S02]  /*01f0*/  @!P0 LEA R7, R9, R6, 0x18 ;  /* 0x0000000609078211 */ /* 0x002fe400078ec0ff */
[----:B----4-:R-:W-:Y:S01]  /*0200*/  @!P0 LEA R9, R13, R8, 0x18 ;  /* 0x000000080d098211 */ /* 0x010fe200078ec0ff */
[----:B------:R-:W0:Y:S01]  /*0210*/  MUFU.TANH R0, R0 ;  /* 0x0000000000007308 */ /* 0x000e220000002400 */
[----:B------:R-:W1:Y:S01]  /*0220*/  SHFL.IDX PT, R5, R5, RZ, 0x1f ;  /* 0x00001fff05057589 */ /* 0x000e6200000e0000 */
[----:B---3--:R-:W-:Y:S02]  /*0230*/  @!P0 IMAD.U32 R2, R3, 0x10000, RZ ;  /* 0x0001000003028824 */ /* 0x008fe400078e00ff */
[----:B------:R-:W-:-:S02]  /*0240*/  @!P0 IMAD R7, R4, 0x4, R7 ;  /* 0x0000000404078824 */ /* 0x000fc400078e0207 */
[C---:B------:R-:W-:Y:S01]  /*0250*/  @!P0 IMAD R9, R4.reuse, 0x4, R9 ;  /* 0x0000000404098824 */ /* 0x040fe200078e0209 */
[----:B------:R-:W-:Y:S01]  /*0260*/  LOP3.LUT R4, R4, 0x1f, RZ, 0xc0, !PT ;  /* 0x0000001f04047812 */ /* 0x000fe200078ec0ff */
[----:B------:R-:W-:Y:S02]  /*0270*/  VIADD R3, R1, 0x20 ;  /* 0x0000002001037836 */ /* 0x000fe40000000000 */
[----:B0-----:R-:W-:-:S04]  /*0280*/  FFMA.FTZ R0, R0, R11, 0.5 ;  /* 0x3f00000000007423 */ /* 0x001fc8000001000b */
[----:B------:R-:W-:Y:S01]  /*0290*/  FADD.FTZ R2, R0, R2 ;  /* 0x0000000200027221 */ /* 0x000fe20000010000 */
[----:B------:R0:W-:Y:S04]  /*02a0*/  @!P0 STS [R7], R0 ;  /* 0x0000000007008388 */ /* 0x0001e80000000800 */
[----:B------:R0:W-:Y:S01]  /*02b0*/  @!P0 STS [R9], R2 ;  /* 0x0000000209008388 */ /* 0x0001e20000000800 */
[----:B------:R-:W-:Y:S01]  /*02c0*/  BAR.SYNC.DEFER_BLOCKING 0x0 ;  /* 0x0000000000007b1d */ /* 0x000fe20000010000 */
[----:B-1----:R-:W-:-:S13]  /*02d0*/  ISETP.GT.AND P0, PT, R5, 0x2, PT ;  /* 0x000000020500780c */ /* 0x002fda0003f04270 */
        /* <DEDUP_REMOVED lines=107> */
.L_x_2536:
        /* <DEDUP_REMOVED lines=98> */
.L_x_2535:
        /* <DEDUP_REMOVED lines=43> */
.L_x_2534:
        /* <DEDUP_REMOVED lines=18> */
.L_x_2537:
[----:B------:R-:W2:Y:S04]  /*1380*/  LDL R2, [R9] ;  /* 0x0000000009027983 */ /* 0x000ea80000100800 */
[----:B-1----:R-:W3:Y:S04]  /*1390*/  LDL R11, [R9+0x20] ;  /* 0x00002000090b7983 */ /* 0x002ee80000100800 */
[----:B--2---:R1:W-:Y:S04]  /*13a0*/  STS [R7], R2 ;  /* 0x0000000207007388 */ /* 0x0043e80000000800 */
[----:B---3--:R1:W-:Y:S02]  /*13b0*/  STS [R0], R11 ;  /* 0x0000000b00007388 */ /* 0x0083e40000000800 */
.L_x_2538:
[----:B------:R-:W-:Y:S05]  /*13c0*/  BSYNC B0 ;  /* 0x0000000000007941 */ /* 0x000fea0003800000 */
.L_x_2533:
        /* <DEDUP_REMOVED lines=24> */
.L_x_2541:
[----:B------:R-:W-:Y:S05]  /*1550*/  BSYNC B0 ;  /* 0x0000000000007941 */ /* 0x000fea0003800000 */
.L_x_2540:
        /* <DEDUP_REMOVED lines=19> */
.L_x_2544:
        /* <DEDUP_REMOVED lines=166> */
.L_x_2543:
[----:B------:R-:W-:Y:S05]  /*20f0*/  @!P1 BRA `(.L_x_2542) ;  /* 0x0000000000cc9947 */ /* 0x000fea0003800000 */
[----:B------:R-:W-:Y:S02]  /*2100*/  IMAD.MOV.U32 R13, RZ, RZ, R8 ;  /* 0x000000ffff0d7224 */ /* 0x000fe400078e0008 */
[C---:B------:R-:W-:Y:S02]  /*2110*/  IMAD R10, R0.reuse, 0x4, R1 ;  /* 0x00000004000a7824 */ /* 0x040fe400078e0201 */
[----:B------:R-:W-:-:S07]  /*2120*/  IMAD R8, R0, 0x4, R3 ;  /* 0x0000000400087824 */ /* 0x000fce00078e0203 */
.L_x_2545:
        /* <DEDUP_REMOVED lines=48> */
.L_x_2542:
        /* <DEDUP_REMOVED lines=58> */
[----:B0-----:R-:W-:Y:S05]  /*27d0*/  CALL.REL.NOINC `($__internal_46_$__cuda_sm20_div_rn_f64_full) ;  /* 0x0000000000687944 */ /* 0x001fea0003c00000 */
.L_x_2548:
[----:B------:R-:W-:Y:S05]  /*27e0*/  BSYNC B0 ;  /* 0x0000000000007941 */ /* 0x000fea0003800000 */
.L_x_2547:
[----:B------:R-:W-:Y:S01]  /*27f0*/  UMOV UR4, 0xf0000000 ;  /* 0xf000000000047882 */ /* 0x000fe20000000000 */
[----:B------:R-:W-:Y:S01]  /*2800*/  UMOV UR5, 0x380fffff ;  /* 0x380fffff00057882 */ /* 0x000fe20000000000 */
[----:B------:R-:W1:Y:S01]  /*2810*/  F2F.F32.F64 R8, R2 ;  /* 0x0000000200087310 */ /* 0x000e620000301000 */
[----:B------:R-:W-:-:S14]  /*2820*/  DSETP.GEU.AND P1, PT, |R2|, UR4, PT ;  /* 0x0000000402007e2a */ /* 0x000fdc000bf2e200 */
[----:B-1----:R-:W-:-:S07]  /*2830*/  @!P1 FMUL R8, R8, 1.175494350822287508e-38 ;  /* 0x0080000008089820 */ /* 0x002fce0000400000 */
.L_x_2546:
        /* <DEDUP_REMOVED lines=17> */
.L_x_2549:
[----:B------:R-:W-:Y:S05]  /*2950*/  BSYNC B0 ;  /* 0x0000000000007941 */ /* 0x000fea0003800000 */
.L_x_2539:
[----:B------:R-:W-:Y:S01]  /*2960*/  PREEXIT ;  /* 0x000000000000782d */ /* 0x000fe20000000000 */
[----:B------:R-:W-:Y:S05]  /*2970*/  EXIT ;  /* 0x000000000000794d */ /* 0x000fea0003800000 */
        .weak           $__internal_46_$__cuda_sm20_div_rn_f64_full
        .type           $__internal_46_$__cuda_sm20_div_rn_f64_full,@function
        .size           $__internal_46_$__cuda_sm20_div_rn_f64_full,(.L_x_4892 - $__internal_46_$__cuda_sm20_div_rn_f64_full)
$__internal_46_$__cuda_sm20_div_rn_f64_full:
        /* <DEDUP_REMOVED lines=67> */
.L_x_2551:
        /* <DEDUP_REMOVED lines=16> */
.L_x_2554:
[----:B------:R-:W-:Y:S01]  /*2eb0*/  LOP3.LUT R15, R7, 0x80000, RZ, 0xfc, !PT ;  /* 0x00080000070f7812 */ /* 0x000fe200078efcff */
[----:B------:R-:W-:Y:S01]  /*2ec0*/  IMAD.MOV.U32 R14, RZ, RZ, R6 ;  /* 0x000000ffff0e7224 */ /* 0x000fe200078e0006 */
[----:B------:R-:W-:Y:S06]  /*2ed0*/  BRA `(.L_x_2552) ;  /* 0x0000000000087947 */ /* 0x000fec0003800000 */
.L_x_2553:
[----:B------:R-:W-:Y:S01]  /*2ee0*/  LOP3.LUT R15, R9, 0x80000, RZ, 0xfc, !PT ;  /* 0x00080000090f7812 */ /* 0x000fe200078efcff */
[----:B------:R-:W-:-:S07]  /*2ef0*/  IMAD.MOV.U32 R14, RZ, RZ, R8 ;  /* 0x000000ffff0e7224 */ /* 0x000fce00078e0008 */
.L_x_2552:
[----:B------:R-:W-:Y:S05]  /*2f00*/  BSYNC B1 ;  /* 0x0000000000017941 */ /* 0x000fea0003800000 */
.L_x_2550:
[----:B------:R-:W-:Y:S02]  /*2f10*/  IMAD.MOV.U32 R13, RZ, RZ, 0x0 ;  /* 0x00000000ff0d7424 */ /* 0x000fe400078e00ff */
[----:B------:R-:W-:Y:S02]  /*2f20*/  IMAD.MOV.U32 R2, RZ, RZ, R14 ;  /* 0x000000ffff027224 */ /* 0x000fe400078e000e */
[----:B------:R-:W-:Y:S01]  /*2f30*/  IMAD.MOV.U32 R3, RZ, RZ, R15 ;  /* 0x000000ffff037224 */ /* 0x000fe200078e000f */
[----:B------:R-:W-:Y:S06]  /*2f40*/  RET.REL.NODEC R12 `(_ZN4vllm3moe44grouped_topk_fused_small_expert_count_kernelI13__nv_bfloat16S2_iLNS0_11ScoringFuncE1ELi384ELb0ELi8EEEvPT_PfPT1_PKT0_llllllbd) ;  /* 0xffffffd00c2c7950 */ /* 0x000fec0003c3ffff */
.L_x_2555:
        /* <DEDUP_REMOVED lines=11> */
.L_x_4892:


//--------------------- .text._ZN4vllm3moe44grouped_topk_fused_small_expert_count_kernelI13__nv_bfloat16S2_iLNS0_11ScoringFuncE1ELi512ELb0ELi8EEEvPT_PfPT1_PKT0_llllllbd --------------------------
	.section	.text._ZN4vllm3moe44grouped_topk_fused_small_expert_count_kernelI13__nv_bfloat16S2_iLNS0_11ScoringFuncE1ELi512ELb0ELi8EEEvPT_PfPT1_PKT0_llllllbd,"ax",@progbits
	.align	128
        .global         _ZN4vllm3moe44grouped_topk_fused_small_expert_count_kernelI13__nv_bfloat16S2_iLNS0_11ScoringFuncE1ELi512ELb0ELi8EEEvPT_PfPT1_PKT0_llllllbd
        .type           _ZN4vllm3moe44grouped_topk_fused_small_expert_count_kernelI13__nv_bfloat16S2_iLNS0_11ScoringFuncE1ELi512ELb0ELi8EEEvPT_PfPT1_PKT0_llllllbd,@function
        .size           _ZN4vllm3moe44grouped_topk_fused_small_expert_count_kernelI13__nv_bfloat16S2_iLNS0_11ScoringFuncE1ELi512ELb0ELi8EEEvPT_PfPT1_PKT0_llllllbd,(.L_x_4893 - _ZN4vllm3moe44grouped_topk_fused_small_expert_count_kernelI13__nv_bfloat16S2_iLNS0_11ScoringFuncE1ELi512ELb0ELi8EEEvPT_PfPT1_PKT0_llllllbd)
        .other          _ZN4vllm3moe44grouped_topk_fused_small_expert_count_kernelI13__nv_bfloat16S2_iLNS0_11ScoringFuncE1ELi512ELb0ELi8EEEvPT_PfPT1_PKT0_llllllbd,@"STO_CUDA_ENTRY STV_DEFAULT"
_ZN4vllm3moe44grouped_topk_fused_small_expert_count_kernelI13__nv_bfloat16S2_iLNS0_11ScoringFuncE1ELi512ELb0ELi8EEEvPT_PfPT1_PKT0_llllllbd:
.text._ZN4vllm3moe44grouped_topk_fused_small_expert_count_kernelI13__nv_bfloat16S2_iLNS0_11ScoringFuncE1ELi512ELb0ELi8EEEvPT_PfPT1_PKT0_llllllbd:
        /* <DEDUP_REMOVED lines=153> */
.L_x_2559:
        /* <DEDUP_REMOVED lines=98> */
.L_x_2558:
        /* <DEDUP_REMOVED lines=43> */
.L_x_2557:
        /* <DEDUP_REMOVED lines=18> */
.L_x_2560:
[----:B------:R-:W2:Y:S04]  /*1380*/  LDL R2, [R9] ;  /* 0x0000000009027983 */ /* 0x000ea80000100800 */
[----:B-1----:R-:W3:Y:S04]  /*1390*/  LDL R11, [R9+0x20] ;  /* 0x00002000090b7983 */ /* 0x002ee80000100800 */
[----:B--2---:R1:W-:Y:S04]  /*13a0*/  STS [R7], R2 ;  /* 0x0000000207007388 */ /* 0x0043e80000000800 */
[----:B---3--:R1:W-:Y:S02]  /*13b0*/  STS [R0], R11 ;  /* 0x0000000b00007388 */ /* 0x0083e40000000800 */
.L_x_2561:
[----:B------:R-:W-:Y:S05]  /*13c0*/  BSYNC B0 ;  /* 0x0000000000007941 */ /* 0x000fea0003800000 */
.L_x_2556:
        /* <DEDUP_REMOVED lines=36> */
.L_x_2565:
        /* <DEDUP_REMOVED lines=167> */
.L_x_2564:
[----:B------:R-:W-:Y:S05]  /*2080*/  @!P1 BRA `(.L_x_2563) ;  /* 0x0000000000cc9947 */ /* 0x000fea0003800000 */
[----:B------:R-:W-:Y:S02]  /*2090*/  IMAD.MOV.U32 R14, RZ, RZ, R10 ;  /* 0x000000ffff0e7224 */ /* 0x000fe400078e000a */
[C---:B------:R-:W-:Y:S02]  /*20a0*/  IMAD R12, R0.reuse, 0x4, R1 ;  /* 0x00000004000c7824 */ /* 0x040fe400078e0201 */
[----:B------:R-:W-:-:S07]  /*20b0*/  IMAD R10, R0, 0x4, R3 ;  /* 0x00000004000a7824 */ /* 0x000fce00078e0203 */
.L_x_2566:
        /* <DEDUP_REMOVED lines=48> */
.L_x_2563:
        /* <DEDUP_REMOVED lines=56> */
[----:B0---4-:R-:W-:Y:S05]  /*2740*/  CALL.REL.NOINC `($__internal_47_$__cuda_sm20_div_rn_f64_full) ;  /* 0x0000000000687944 */ /* 0x011fea0003c00000 */
.L_x_2569:
[----:B------:R-:W-:Y:S05]  /*2750*/  BSYNC B0 ;  /* 0x0000000000007941 */ /* 0x000fea0003800000 */
.L_x_2568:
[----:B------:R-:W-:Y:S01]  /*2760*/  UMOV UR4, 0xf0000000 ;  /* 0xf000000000047882 */ /* 0x000fe20000000000 */
[----:B------:R-:W-:Y:S01]  /*2770*/  UMOV UR5, 0x380fffff ;  /* 0x380fffff00057882 */ /* 0x000fe20000000000 */
[----:B------:R-:W1:Y:S01]  /*2780*/  F2F.F32.F64 R8, R2 ;  /* 0x0000000200087310 */ /* 0x000e620000301000 */
[----:B------:R-:W-:-:S14]  /*2790*/  DSETP.GEU.AND P1, PT, |R2|, UR4, PT ;  /* 0x0000000402007e2a */ /* 0x000fdc000bf2e200 */
[----:B-1----:R-:W-:-:S07]  /*27a0*/  @!P1 FMUL R8, R8, 1.175494350822287508e-38 ;  /* 0x0080000008089820 */ /* 0x002fce0000400000 */
.L_x_2567:
        /* <DEDUP_REMOVED lines=17> */
.L_x_2570:
[----:B------:R-:W-:Y:S05]  /*28c0*/  BSYNC B0 ;  /* 0x0000000000007941 */ /* 0x000fea0003800000 */
.L_x_2562:
[----:B------:R-:W-:Y:S01]  /*28d0*/  PREEXIT ;  /* 0x000000000000782d */ /* 0x000fe20000000000 */
[----:B------:R-:W-:Y:S05]  /*28e0*/  EXIT ;  /* 0x000000000000794d */ /* 0x000fea0003800000 */
        .weak           $__internal_47_$__cuda_sm20_div_rn_f64_full
        .type           $__internal_47_$__cuda_sm20_div_rn_f64_full,@function
        .size           $__internal_47_$__cuda_sm20_div_rn_f64_full,(.L_x_4893 - $__internal_47_$__cuda_sm20_div_rn_f64_full)
$__internal_47_$__cuda_sm20_div_rn_f64_full:
        /* <DEDUP_REMOVED lines=67> */
.L_x_2572:
        /* <DEDUP_REMOVED lines=16> */
.L_x_2575:
[----:B------:R-:W-:Y:S01]  /*2e20*/  LOP3.LUT R15, R7, 0x80000, RZ, 0xfc, !PT ;  /* 0x00080000070f7812 */ /* 0x000fe200078efcff */
[----:B------:R-:W-:Y:S01]  /*2e30*/  IMAD.MOV.U32 R14, RZ, RZ, R6 ;  /* 0x000000ffff0e7224 */ /* 0x000fe200078e0006 */
[----:B------:R-:W-:Y:S06]  /*2e40*/  BRA `(.L_x_2573) ;  /* 0x0000000000087947 */ /* 0x000fec0003800000 */
.L_x_2574:
[----:B------:R-:W-:Y:S01]  /*2e50*/  LOP3.LUT R15, R9, 0x80000, RZ, 0xfc, !PT ;  /* 0x00080000090f7812 */ /* 0x000fe200078efcff */
[----:B------:R-:W-:-:S07]  /*2e60*/  IMAD.MOV.U32 R14, RZ, RZ, R8 ;  /* 0x000000ffff0e7224 */ /* 0x000fce00078e0008 */
.L_x_2573:
[----:B------:R-:W-:Y:S05]  /*2e70*/  BSYNC B1 ;  /* 0x0000000000017941 */ /* 0x000fea0003800000 */
.L_x_2571:
[----:B------:R-:W-:Y:S02]  /*2e80*/  IMAD.MOV.U32 R13, RZ, RZ, 0x0 ;  /* 0x00000000ff0d7424 */ /* 0x000fe400078e00ff */
[----:B------:R-:W-:Y:S02]  /*2e90*/  IMAD.MOV.U32 R2, RZ, RZ, R14 ;  /* 0x000000ffff027224 */ /* 0x000fe400078e000e */
[----:B------:R-:W-:Y:S01]  /*2ea0*/  IMAD.MOV.U32 R3, RZ, RZ, R15 ;  /* 0x000000ffff037224 */ /* 0x000fe200078e000f */
[----:B------:R-:W-:Y:S06]  /*2eb0*/  RET.REL.NODEC R12 `(_ZN4vllm3moe44grouped_topk_fused_small_expert_count_kernelI13__nv_bfloat16S2_iLNS0_11ScoringFuncE1ELi512ELb0ELi8EEEvPT_PfPT1_PKT0_llllllbd) ;  /* 0xffffffd00c507950 */ /* 0x000fec0003c3ffff */
.L_x_2576:
        /* <DEDUP_REMOVED lines=12> */
.L_x_4893:


//--------------------- .text._ZN4vllm3moe44grouped_topk_fused_small_expert_count_kernelI13__nv_bfloat16S2_iLNS0_11ScoringFuncE1ELi512ELb0ELi22EEEvPT_PfPT1_PKT0_llllllbd --------------------------
	.section	.text._ZN4vllm3moe44grouped_topk_fused_small_expert_count_kernelI13__nv_bfloat16S2_iLNS0_11ScoringFuncE1ELi512ELb0ELi22EEEvPT_PfPT1_PKT0_llllllbd,"ax",@progbits
	.align	128
        .global         _ZN4vllm3moe44grouped_topk_fused_small_expert_count_kernelI13__nv_bfloat16S2_iLNS0_11ScoringFuncE1ELi512ELb0ELi22EEEvPT_PfPT1_PKT0_llllllbd
        .type           _ZN4vllm3moe44grouped_topk_fused_small_expert_count_kernelI13__nv_bfloat16S2_iLNS0_11ScoringFuncE1ELi512ELb0ELi22EEEvPT_PfPT1_PKT0_llllllbd,@function
        .size           _ZN4vllm3moe44grouped_topk_fused_small_expert_count_kernelI13__nv_bfloat16S2_iLNS0_11ScoringFuncE1ELi512ELb0ELi22EEEvPT_PfPT1_PKT0_llllllbd,(.L_x_4894 - _ZN4vllm3moe44grouped_topk_fused_small_expert_count_kernelI13__nv_bfloat16S2_iLNS0_11ScoringFuncE1ELi512ELb0ELi22EEEvPT_PfPT1_PKT0_llllllbd)
        .other          _ZN4vllm3moe44grouped_topk_fused_small_expert_count_kernelI13__nv_bfloat16S2_iLNS0_11ScoringFuncE1ELi512ELb0ELi22EEEvPT_PfPT1_PKT0_llllllbd,@"STO_CUDA_ENTRY STV_DEFAULT"
_ZN4vllm3moe44grouped_topk_fused_small_expert_count_kernelI13__nv_bfloat16S2_iLNS0_11ScoringFuncE1ELi512ELb0ELi22EEEvPT_PfPT1_PKT0_llllllbd:
.text._ZN4vllm3moe44grouped_topk_fused_small_expert_count_kernelI13__nv_bfloat16S2_iLNS0_11ScoringFuncE1ELi512ELb0ELi22EEEvPT_PfPT1_PKT0_llllllbd:
        /* <DEDUP_REMOVED lines=152> */
.L_x_2580:
        /* <DEDUP_REMOVED lines=98> */
.L_x_2579:
        /* <DEDUP_REMOVED lines=43> */
.L_x_2578:
        /* <DEDUP_REMOVED lines=18> */
.L_x_2581:
[C---:B------:R-:W-:Y:S02]  /*1370*/  IMAD R2, R4.reuse, 0x4, R1 ;  /* 0x0000000404027824 */ /* 0x040fe400078e0201 */
[----:B------:R-:W-:-:S04]  /*1380*/  IMAD R0, R4, 0x4, R3 ;  /* 0x0000000404007824 */ /* 0x000fc800078e0203 */
[----:B------:R-:W3:Y:S04]  /*1390*/  LDL R2, [R2] ;  /* 0x0000000002027983 */ /* 0x000ee80000100800 */
[----:B0-----:R-:W4:Y:S04]  /*13a0*/  LDL R9, [R0] ;  /* 0x0000000000097983 */ /* 0x001f280000100800 */
[----:B---3--:R0:W-:Y:S04]  /*13b0*/  STS [R7], R2 ;  /* 0x0000000207007388 */ /* 0x0081e80000000800 */
[----:B----4-:R0:W-:Y:S02]  /*13c0*/  STS [R8], R9 ;  /* 0x0000000908007388 */ /* 0x0101e40000000800 */
.L_x_2582:
[----:B------:R-:W-:Y:S05]  /*13d0*/  BSYNC B0 ;  /* 0x0000000000007941 */ /* 0x000fea0003800000 */
.L_x_2577:
        /* <DEDUP_REMOVED lines=78> */
.L_x_2586:
        /* <DEDUP_REMOVED lines=94> */
.L_x_2585:
        /* <DEDUP_REMOVED lines=43> */
.L_x_2584:
        /* <DEDUP_REMOVED lines=56> */
[----:B--2---:R-:W-:Y:S05]  /*24d0*/  CALL.REL.NOINC `($__internal_48_$__cuda_sm20_div_rn_f64_full) ;  /* 0x0000000000687944 */ /* 0x004fea0003c00000 */
.L_x_2589:
[----:B------:R-:W-:Y:S05]  /*24e0*/  BSYNC B0 ;  /* 0x0000000000007941 */ /* 0x000fea0003800000 */
.L_x_2588:
[----:B------:R-:W-:Y:S01]  /*24f0*/  UMOV UR4, 0xf0000000 ;  /* 0xf000000000047882 */ /* 0x000fe20000000000 */
[----:B------:R-:W-:Y:S01]  /*2500*/  UMOV UR5, 0x380fffff ;  /* 0x380fffff00057882 */ /* 0x000fe20000000000 */
[----:B------:R-:W0:Y:S01]  /*2510*/  F2F.F32.F64 R8, R2 ;  /* 0x0000000200087310 */ /* 0x000e220000301000 */
[----:B------:R-:W-:-:S14]  /*2520*/  DSETP.GEU.AND P1, PT, |R2|, UR4, PT ;  /* 0x0000000402007e2a */ /* 0x000fdc000bf2e200 */
[----:B0-----:R-:W-:-:S07]  /*2530*/  @!P1 FMUL R8, R8, 1.175494350822287508e-38 ;  /* 0x0080000008089820 */ /* 0x001fce0000400000 */
.L_x_2587:
        /* <DEDUP_REMOVED lines=17> */
.L_x_2590:
[----:B------:R-:W-:Y:S05]  /*2650*/  BSYNC B0 ;  /* 0x0000000000007941 */ /* 0x000fea0003800000 */
.L_x_2583:
[----:B------:R-:W-:Y:S01]  /*2660*/  PREEXIT ;  /* 0x000000000000782d */ /* 0x000fe20000000000 */
[----:B------:R-:W-:Y:S05]  /*2670*/  EXIT ;  /* 0x000000000000794d */ /* 0x000fea0003800000 */
        .weak           $__internal_48_$__cuda_sm20_div_rn_f64_full
        .type           $__internal_48_$__cuda_sm20_div_rn_f64_full,@function
        .size           $__internal_48_$__cuda_sm20_div_rn_f64_full,(.L_x_4894 - $__internal_48_$__cuda_sm20_div_rn_f64_full)
$__internal_48_$__cuda_sm20_div_rn_f64_full:
        /* <DEDUP_REMOVED lines=67> */
.L_x_2592:
        /* <DEDUP_REMOVED lines=16> */
.L_x_2595:
[----:B------:R-:W-:Y:S01]  /*2bb0*/  LOP3.LUT R15, R7, 0x80000, RZ, 0xfc, !PT ;  /* 0x00080000070f7812 */ /* 0x000fe200078efcff */
[----:B------:R-:W-:Y:S01]  /*2bc0*/  IMAD.MOV.U32 R14, RZ, RZ, R6 ;  /* 0x000000ffff0e7224 */ /* 0x000fe200078e0006 */
[----:B------:R-:W-:Y:S06]  /*2bd0*/  BRA `(.L_x_2593) ;  /* 0x0000000000087947 */ /* 0x000fec0003800000 */
.L_x_2594:
[----:B------:R-:W-:Y:S01]  /*2be0*/  LOP3.LUT R15, R9, 0x80000, RZ, 0xfc, !PT ;  /* 0x00080000090f7812 */ /* 0x000fe200078efcff */
[----:B------:R-:W-:-:S07]  /*2bf0*/  IMAD.MOV.U32 R14, RZ, RZ, R8 ;  /* 0x000000ffff0e7224 */ /* 0x000fce00078e0008 */
.L_x_2593:
[----:B------:R-:W-:Y:S05]  /*2c00*/  BSYNC B1 ;  /* 0x0000000000017941 */ /* 0x000fea0003800000 */
.L_x_2591:
[----:B------:R-:W-:Y:S02]  /*2c10*/  IMAD.MOV.U32 R13, RZ, RZ, 0x0 ;  /* 0x00000000ff0d7424 */ /* 0x000fe400078e00ff */
[----:B------:R-:W-:Y:S02]  /*2c20*/  IMAD.MOV.U32 R2, RZ, RZ, R14 ;  /* 0x000000ffff027224 */ /* 0x000fe400078e000e */
[----:B------:R-:W-:Y:S01]  /*2c30*/  IMAD.MOV.U32 R3, RZ, RZ, R15 ;  /* 0x000000ffff037224 */ /* 0x000fe200078e000f */
[----:B------:R-:W-:Y:S06]  /*2c40*/  RET.REL.NODEC R12 `(_ZN4vllm3moe44grouped_topk_fused_small_expert_count_kernelI13__nv_bfloat16S2_iLNS0_11ScoringFuncE1ELi512ELb0ELi22EEEvPT_PfPT1_PKT0_llllllbd) ;  /* 0xffffffd00cec7950 */ /* 0x000fec0003c3ffff */
.L_x_2596:
        /* <DEDUP_REMOVED lines=11> */
.L_x_4894:


//--------------------- .text._ZN4vllm3moe44grouped_topk_fused_small_expert_count_kernelI13__nv_bfloat16S2_iLNS0_11ScoringFuncE1ELi256ELb1ELi8EEEvPT_PfPT1_PKT0_llllllbd --------------------------
	.section	.text._ZN4vllm3moe44grouped_topk_fused_small_expert_count_kernelI13__nv_bfloat16S2_iLNS0_11ScoringFuncE1ELi256ELb1ELi8EEEvPT_PfPT1_PKT0_llllllbd,"ax",@progbits
	.align	128
        .global         _ZN4vllm3moe44grouped_topk_fused_small_expert_count_kernelI13__nv_bfloat16S2_iLNS0_11ScoringFuncE1ELi256ELb1ELi8EEEvPT_PfPT1_PKT0_llllllbd
        .type           _ZN4vllm3moe44grouped_topk_fused_small_expert_count_kernelI13__nv_bfloat16S2_iLNS0_11ScoringFuncE1ELi256ELb1ELi8EEEvPT_PfPT1_PKT0_llllllbd,@function
        .size           _ZN4vllm3moe44grouped_topk_fused_small_expert_count_kernelI13__nv_bfloat16S2_iLNS0_11ScoringFuncE1ELi256ELb1ELi8EEEvPT_PfPT1_PKT0_llllllbd,(.L_x_4895 - _ZN4vllm3moe44grouped_topk_fused_small_expert_count_kernelI13__nv_bfloat16S2_iLNS0_11ScoringFuncE1ELi256ELb1ELi8EEEvPT_PfPT1_PKT0_llllllbd)
        .other          _ZN4vllm3moe44grouped_topk_fused_small_expert_count_kernelI13__nv_bfloat16S2_iLNS0_11ScoringFuncE1ELi256ELb1ELi8EEEvPT_PfPT1_PKT0_llllllbd,@"STO_CUDA_ENTRY STV_DEFAULT"
_ZN4vllm3moe44grouped_topk_fused_small_expert_count_kernelI13__nv_bfloat16S2_iLNS0_11ScoringFuncE1ELi256ELb1ELi8EEEvPT_PfPT1_PKT0_llllllbd:
.text._ZN4vllm3moe44grouped_topk_fused_small_expert_count_kernelI13__nv_bfloat16S2_iLNS0_11ScoringFuncE1ELi256ELb1ELi8EEEvPT_PfPT1_PKT0_llllllbd:
        /* <DEDUP_REMOVED lines=25> */
[----:B------:R-:W-:-:S05]  /*0190*/  @!P0 LEA.HI.X R11, R8, R15, R0, 0x1, P1 ;  /* 0x0000000f080b8211 */ /* 0x000fca00008f0c00 */
[----:B------:R-:W3:Y:S01]  /*01a0*/  @!P0 LDG.E.U16 R10, desc[UR6][R10.64] ;  /* 0x000000060a0a8981 */ /* 0x000ee2000c1e1500 */
[----:B--2---:R-:W-:-:S04]  /*01b0*/  @!P0 LEA R8, P1, R2, R12, 0x1 ;  /* 0x0000000c02088211 */ /* 0x004fc800078208ff */
[----:B------:R-:W-:-:S05]  /*01c0*/  @!P0 LEA.HI.X R9, R2, R13, RZ, 0x1, P1 ;  /* 0x0000000d02098211 */ /* 0x000fca00008f0cff */
[----:B------:R0:W2:Y:S01]  /*01d0*/  @!P0 LDG.E.U16 R8, desc[UR6][R8.64] ;  /* 0x0000000608088981 */ /* 0x0000a2000c1e1500 */
[----:B------:R-:W-:Y:S01]  /*01e0*/  IMAD.MOV.U32 R12, RZ, RZ, -0x800000 ;  /* 0xff800000ff0c7424 */ /* 0x000fe200078e00ff */
[----:B------:R-:W-:Y:S01]  /*01f0*/  ULDC UR4, c[0x0][0x4] ;  /* 0x0000010000047ab9 */ /* 0x000fe20000000800 */
[----:B------:R-:W-:Y:S01]  /*0200*/  IMAD.MOV.U32 R14, RZ, RZ, 0x3f000000 ;  /* 0x3f000000ff0e7424 */ /* 0x000fe200078e00ff */
[----:B------:R-:W-:Y:S01]  /*0210*/  BSSY B0, `(.L_x_2597) ;  /* 0x0000069000007945 */ /* 0x000fe20003800000 */
[----:B0-----:R-:W-:-:S04]  /*0220*/  IADD3 R9, -R2, 0xffff, RZ ;  /* 0x0000ffff02097810 */ /* 0x001fc80007ffe1ff */
[----:B------:R-:W-:Y:S01]  /*0230*/  LOP3.LUT R9, R9, 0xffff, RZ, 0xc0, !PT ;  /* 0x0000ffff09097812 */ /* 0x000fe200078ec0ff */
[----:B---3--:R-:W-:-:S04]  /*0240*/  @!P0 IMAD.U32 R0, R10, 0x10000, RZ ;  /* 0x000100000a008824 */ /* 0x008fc800078e00ff */
[----:B------:R-:W0:Y:S01]  /*0250*/  SHFL.BFLY PT, R10, R9, 0x10, 0x1f ;  /* 0x0e001f00090a7f89 */ /* 0x000e2200000e0000 */
[----:B------:R-:W-:Y:S01]  /*0260*/  @!P0 FMUL.FTZ R12, R0, 0.5 ;  /* 0x3f000000000c8820 */ /* 0x000fe20000410000 */
[----:B------:R-:W-:-:S03]  /*0270*/  IMAD.MOV.U32 R0, RZ, RZ, -0x800000 ;  /* 0xff800000ff007424 */ /* 0x000fc600078e00ff */
[----:B------:R-:W1:Y:S01]  /*0280*/  MUFU.TANH R3, R12 ;  /* 0x0000000c00037308 */ /* 0x000e620000002400 */
[----:B--2---:R-:W-:Y:S02]  /*0290*/  @!P0 IMAD.U32 R0, R8, 0x10000, RZ ;  /* 0x0001000008008824 */ /* 0x004fe400078e00ff */
[----:B-1----:R-:W-:-:S04]  /*02a0*/  FFMA.FTZ R3, R3, R14, 0.5 ;  /* 0x3f00000003037423 */ /* 0x002fc8000001000e */
[----:B------:R-:W-:Y:S01]  /*02b0*/  FADD.FTZ R7, R3, R0 ;  /* 0x0000000003077221 */ /* 0x000fe20000010000 */
[----:B------:R-:W-:-:S04]  /*02c0*/  IMAD.MOV.U32 R0, RZ, RZ, -0x1 ;  /* 0xffffffffff007424 */ /* 0x000fc800078e00ff */
[----:B------:R-:W-:-:S04]  /*02d0*/  ISETP.GE.AND P1, PT, R7, RZ, PT ;  /* 0x000000ff0700720c */ /* 0x000fc80003f26270 */
[----:B------:R-:W-:Y:S02]  /*02e0*/  SEL R8, R0, 0x80000000, !P1 ;  /* 0x8000000000087807 */ /* 0x000fe40004800000 */
[----:B0-----:R-:W-:Y:S02]  /*02f0*/  ISETP.GT.U32.AND P1, PT, R9, R10, PT ;  /* 0x0000000a0900720c */ /* 0x001fe40003f24070 */
[----:B------:R-:W-:-:S05]  /*0300*/  LOP3.LUT R11, R8, R7, RZ, 0x3c, !PT ;  /* 0x00000007080b7212 */ /* 0x000fca00078e3cff */
        /* <DEDUP_REMOVED lines=16> */
[----:B------:R-:W0:Y:S01]  /*0410*/  @!P0 S2R R21, SR_CgaCtaId ;  /* 0x0000000000158919 */ /* 0x000e220000008800 */
        /* <DEDUP_REMOVED lines=12> */
[----:B------:R-:W-:Y:S01]  /*04e0*/  ISETP.NE.U32.AND P2, PT, R12, R9, PT ;  /* 0x000000090c00720c */ /* 0x000fe20003f45070 */
[----:B------:R-:W1:Y:S01]  /*04f0*/  S2R R15, SR_TID.Y ;  /* 0x00000000000f7919 */ /* 0x000e620000002200 */
[C---:B------:R-:W-:Y:S02]  /*0500*/  ISETP.GE.AND P3, PT, R8.reuse, RZ, PT ;  /* 0x000000ff0800720c */ /* 0x040fe40003f66270 */
[----:B------:R-:W-:-:S04]  /*0510*/  ISETP.NE.AND.EX P2, PT, R8, R11, PT, P2 ;  /* 0x0000000b0800720c */ /* 0x000fc80003f45320 */
[----:B------:R-:W-:-:S05]  /*0520*/  SEL R16, R11, 0x7fffff, P2 ;  /* 0x007fffff0b107807 */ /* 0x000fca0001000000 */
[----:B------:R-:W2:Y:S02]  /*0530*/  SHFL.BFLY PT, R11, R16, 0x10, 0x1f ;  /* 0x0e001f00100b7f89 */ /* 0x000ea400000e0000 */
[----:B--2---:R-:W-:-:S04]  /*0540*/  ISETP.GT.U32.AND.EX P1, PT, R16, R11, PT, P1 ;  /* 0x0000000b1000720c */ /* 0x004fc80003f24110 */
[----:B------:R-:W-:Y:S02]  /*0550*/  SEL R13, R9, R10, P1 ;  /* 0x0000000a090d7207 */ /* 0x000fe40000800000 */
[----:B------:R-:W-:-:S03]  /*0560*/  SEL R14, R16, R11, P1 ;  /* 0x0000000b100e7207 */ /* 0x000fc60000800000 */
[----:B------:R-:W2:Y:S04]  /*0570*/  SHFL.BFLY PT, R10, R13, 0x8, 0x1f ;  /* 0x0d001f000d0a7f89 */ /* 0x000ea800000e0000 */
[----:B------:R-:W3:Y:S01]  /*0580*/  SHFL.BFLY PT, R9, R14, 0x8, 0x1f ;  /* 0x0d001f000e097f89 */ /* 0x000ee200000e0000 */
[----:B--2---:R-:W-:-:S04]  /*0590*/  ISETP.GT.U32.AND P1, PT, R13, R10, PT ;  /* 0x0000000a0d00720c */ /* 0x004fc80003f24070 */
[----:B---3--:R-:W-:-:S04]  /*05a0*/  ISETP.GT.U32.AND.EX P1, PT, R14, R9, PT, P1 ;  /* 0x000000090e00720c */ /* 0x008fc80003f24110 */
[----:B------:R-:W-:Y:S02]  /*05b0*/  SEL R11, R13, R10, P1 ;  /* 0x0000000a0d0b7207 */ /* 0x000fe40000800000 */
[----:B------:R-:W-:Y:S02]  /*05c0*/  SEL R12, R14, R9, P1 ;  /* 0x000000090e0c7207 */ /* 0x000fe40000800000 */
[----:B------:R-:W1:Y:S01]  /*05d0*/  S2R R14, SR_TID.Z ;  /* 0x00000000000e7919 */ /* 0x000e620000002300 */
[----:B------:R-:W2:Y:S04]  /*05e0*/  SHFL.BFLY PT, R10, R11, 0x4, 0x1f ;  /* 0x0c801f000b0a7f89 */ /* 0x000ea800000e0000 */
[----:B------:R-:W3:Y:S01]  /*05f0*/  SHFL.BFLY PT, R9, R12, 0x4, 0x1f ;  /* 0x0c801f000c097f89 */ /* 0x000ee200000e0000 */
[----:B--2---:R-:W-:-:S04]  /*0600*/  ISETP.GT.U32.AND P1, PT, R11, R10, PT ;  /* 0x0000000a0b00720c */ /* 0x004fc80003f24070 */
[----:B---3--:R-:W-:-:S04]  /*0610*/  ISETP.GT.U32.AND.EX P1, PT, R12, R9, PT, P1 ;  /* 0x000000090c00720c */ /* 0x008fc80003f24110 */
[----:B------:R-:W-:Y:S02]  /*0620*/  SEL R19, R11, R10, P1 ;  /* 0x0000000a0b137207 */ /* 0x000fe40000800000 */
[----:B------:R-:W-:Y:S01]  /*0630*/  SEL R18, R12, R9, P1 ;  /* 0x000000090c127207 */ /* 0x000fe20000800000 */
[----:B------:R-:W2:Y:S02]  /*0640*/  @!P0 S2R R11, SR_CgaCtaId ;  /* 0x00000000000b8919 */ /* 0x000ea40000008800 */
[----:B------:R-:W3:Y:S04]  /*0650*/  SHFL.BFLY PT, R10, R19, 0x2, 0x1f ;  /* 0x0c401f00130a7f89 */ /* 0x000ee800000e0000 */
[----:B------:R-:W4:Y:S01]  /*0660*/  SHFL.BFLY PT, R9, R18, 0x2, 0x1f ;  /* 0x0c401f0012097f89 */ /* 0x000f2200000e0000 */
[----:B---3--:R-:W-:-:S04]  /*0670*/  ISETP.GT.U32.AND P1, PT, R19, R10, PT ;  /* 0x0000000a1300720c */ /* 0x008fc80003f24070 */
[----:B----4-:R-:W-:-:S04]  /*0680*/  ISETP.GT.U32.AND.EX P1, PT, R18, R9, PT, P1 ;  /* 0x000000091200720c */ /* 0x010fc80003f24110 */
[----:B------:R-:W-:Y:S01]  /*0690*/  SEL R17, R18, R9, P1 ;  /* 0x0000000912117207 */ /* 0x000fe20000800000 */
[----:B-1----:R-:W-:Y:S01]  /*06a0*/  IMAD R9, R14, UR4, R15 ;  /* 0x000000040e097c24 */ /* 0x002fe2000f8e020f */
[----:B------:R-:W-:Y:S01]  /*06b0*/  SEL R16, R19, R10, P1 ;  /* 0x0000000a13107207 */ /* 0x000fe20000800000 */
[----:B------:R-:W-:Y:S01]  /*06c0*/  ULDC UR4, c[0x0][0x0] ;  /* 0x0000000000047ab9 */ /* 0x000fe20000000800 */
[----:B------:R-:W-:Y:S01]  /*06d0*/  @!P0 MOV R10, 0x400 ;  /* 0x00000400000a8802 */ /* 0x000fe20000000f00 */
[----:B------:R-:W-:Y:S01]  /*06e0*/  IMAD R9, R9, UR4, R6 ;  /* 0x0000000409097c24 */ /* 0x000fe2000f8e0206 */
[----:B------:R-:W-:Y:S01]  /*06f0*/  @!P0 MOV R6, 0x400 ;  /* 0x0000040000068802 */ /* 0x000fe20000000f00 */
[----:B------:R-:W1:Y:S02]  /*0700*/  SHFL.BFLY PT, R13, R16, 0x1, 0x1f ;  /* 0x0c201f00100d7f89 */ /* 0x000e6400000e0000 */
[----:B------:R-:W-:Y:S01]  /*0710*/  @!P0 VIADD R10, R10, 0x400 ;  /* 0x000004000a0a8836 */ /* 0x000fe20000000000 */
[----:B------:R-:W-:Y:S01]  /*0720*/  LOP3.LUT P2, RZ, R9, 0x1f, RZ, 0xc0, !PT ;  /* 0x0000001f09ff7812 */ /* 0x000fe2000784c0ff */
[----:B------:R-:W3:Y:S01]  /*0730*/  SHFL.BFLY PT, R12, R17, 0x1, 0x1f ;  /* 0x0c201f00110c7f89 */ /* 0x000ee200000e0000 */
[----:B--2---:R-:W-:-:S02]  /*0740*/  @!P0 LEA R9, R11, R6, 0x18 ;  /* 0x000000060b098211 */ /* 0x004fc400078ec0ff */
[----:B0-----:R-:W-:-:S03]  /*0750*/  @!P0 LEA R11, R21, R10, 0x18 ;  /* 0x0000000a150b8211 */ /* 0x001fc600078ec0ff */
[----:B------:R-:W-:Y:S01]  /*0760*/  @!P0 IMAD R6, R2, 0x4, R9 ;  /* 0x0000000402068824 */ /* 0x000fe200078e0209 */
[----:B------:R-:W-:Y:S01]  /*0770*/  SEL R9, R0, 0x80000000, P3 ;  /* 0x8000000000097807 */ /* 0x000fe20001800000 */
[----:B------:R-:W-:-:S03]  /*0780*/  @!P0 IMAD R2, R2, 0x4, R11 ;  /* 0x0000000402028824 */ /* 0x000fc600078e020b */
[----:B------:R0:W-:Y:S01]  /*0790*/  @!P0 STS [R6], R3 ;  /* 0x0000000306008388 */ /* 0x0001e20000000800 */
[----:B------:R-:W-:-:S03]  /*07a0*/  LOP3.LUT R9, R9, R8, RZ, 0x3c, !PT ;  /* 0x0000000809097212 */ /* 0x000fc600078e3cff */
[----:B------:R0:W-:Y:S01]  /*07b0*/  @!P0 STS [R2], R7 ;  /* 0x0000000702008388 */ /* 0x0001e20000000800 */
[----:B-1----:R-:W-:-:S04]  /*07c0*/  ISETP.GT.U32.AND P1, PT, R16, R13, PT ;  /* 0x0000000d1000720c */ /* 0x002fc80003f24070 */
[----:B---3--:R-:W-:-:S04]  /*07d0*/  ISETP.GT.U32.AND.EX P1, PT, R17, R12, PT, P1 ;  /* 0x0000000c1100720c */ /* 0x008fc80003f24110 */
[----:B------:R-:W-:Y:S01]  /*07e0*/  SEL R17, R17, R12, P1 ;  /* 0x0000000c11117207 */ /* 0x000fe20000800000 */
[----:B0-----:R-:W-:Y:S08]  /*07f0*/  @P2 BRA `(.L_x_2598) ;  /* 0x0000000000282947 */ /* 0x001ff00003800000 */
        /* <DEDUP_REMOVED lines=10> */
.L_x_2598:
[----:B------:R-:W-:Y:S05]  /*08a0*/  BSYNC B0 ;  /* 0x0000000000007941 */ /* 0x000fea0003800000 */
.L_x_2597:
        /* <DEDUP_REMOVED lines=257> */
.L_x_2602:
        /* <DEDUP_REMOVED lines=89> */
.L_x_2601:
        /* <DEDUP_REMOVED lines=38> */
.L_x_2600:
        /* <DEDUP_REMOVED lines=58> */
[----:B------:R-:W-:Y:S05]  /*2450*/  CALL.REL.NOINC `($__internal_49_$__cuda_sm20_div_rn_f64_full) ;  /* 0x0000000000687944 */ /* 0x000fea0003c00000 */
.L_x_2605:
[----:B------:R-:W-:Y:S05]  /*2460*/  BSYNC B0 ;  /* 0x0000000000007941 */ /* 0x000fea0003800000 */
.L_x_2604:
[----:B------:R-:W-:Y:S01]  /*2470*/  UMOV UR4, 0xf0000000 ;  /* 0xf000000000047882 */ /* 0x000fe20000000000 */
[----:B------:R-:W-:Y:S01]  /*2480*/  UMOV UR5, 0x380fffff ;  /* 0x380fffff00057882 */ /* 0x000fe20000000000 */
[----:B------:R-:W0:Y:S01]  /*2490*/  F2F.F32.F64 R8, R2 ;  /* 0x0000000200087310 */ /* 0x000e220000301000 */
[----:B------:R-:W-:-:S14]  /*24a0*/  DSETP.GEU.AND P1, PT, |R2|, UR4, PT ;  /* 0x0000000402007e2a */ /* 0x000fdc000bf2e200 */
[----:B0-----:R-:W-:-:S07]  /*24b0*/  @!P1 FMUL R8, R8, 1.175494350822287508e-38 ;  /* 0x0080000008089820 */ /* 0x001fce0000400000 */
.L_x_2603:
        /* <DEDUP_REMOVED lines=17> */
.L_x_2606:
[----:B------:R-:W-:Y:S05]  /*25d0*/  BSYNC B0 ;  /* 0x0000000000007941 */ /* 0x000fea0003800000 */
.L_x_2599:
[----:B------:R-:W-:Y:S01]  /*25e0*/  PREEXIT ;  /* 0x000000000000782d */ /* 0x000fe20000000000 */
[----:B------:R-:W-:Y:S05]  /*25f0*/  EXIT ;  /* 0x000000000000794d */ /* 0x000fea0003800000 */
        .weak           $__internal_49_$__cuda_sm20_div_rn_f64_full
        .type           $__internal_49_$__cuda_sm20_div_rn_f64_full,@function
        .size           $__internal_49_$__cuda_sm20_div_rn_f64_full,(.L_x_4895 - $__internal_49_$__cuda_sm20_div_rn_f64_full)
$__internal_49_$__cuda_sm20_div_rn_f64_full:
        /* <DEDUP_REMOVED lines=67> */
.L_x_2608:
        /* <DEDUP_REMOVED lines=16> */
.L_x_2611:
[----:B------:R-:W-:Y:S01]  /*2b30*/  LOP3.LUT R15, R7, 0x80000, RZ, 0xfc, !PT ;  /* 0x00080000070f7812 */ /* 0x000fe200078efcff */
[----:B------:R-:W-:Y:S01]  /*2b40*/  IMAD.MOV.U32 R14, RZ, RZ, R6 ;  /* 0x000000ffff0e7224 */ /* 0x000fe200078e0006 */
[----:B------:R-:W-:Y:S06]  /*2b50*/  BRA `(.L_x_2609) ;  /* 0x0000000000087947 */ /* 0x000fec0003800000 */
.L_x_2610:
[----:B------:R-:W-:Y:S01]  /*2b60*/  LOP3.LUT R15, R9, 0x80000, RZ, 0xfc, !PT ;  /* 0x00080000090f7812 */ /* 0x000fe200078efcff */
[----:B------:R-:W-:-:S07]  /*2b70*/  IMAD.MOV.U32 R14, RZ, RZ, R8 ;  /* 0x000000ffff0e7224 */ /* 0x000fce00078e0008 */
.L_x_2609:
[----:B------:R-:W-:Y:S05]  /*2b80*/  BSYNC B1 ;  /* 0x0000000000017941 */ /* 0x000fea0003800000 */
.L_x_2607:
[----:B------:R-:W-:Y:S02]  /*2b90*/  IMAD.MOV.U32 R13, RZ, RZ, 0x0 ;  /* 0x00000000ff0d7424 */ /* 0x000fe400078e00ff */
[----:B------:R-:W-:Y:S02]  /*2ba0*/  IMAD.MOV.U32 R2, RZ, RZ, R14 ;  /* 0x000000ffff027224 */ /* 0x000fe400078e000e */
[----:B------:R-:W-:Y:S01]  /*2bb0*/  IMAD.MOV.U32 R3, RZ, RZ, R15 ;  /* 0x000000ffff037224 */ /* 0x000fe200078e000f */
[----:B------:R-:W-:Y:S06]  /*2bc0*/  RET.REL.NODEC R12 `(_ZN4vllm3moe44grouped_topk_fused_small_expert_count_kernelI13__nv_bfloat16S2_iLNS0_11ScoringFuncE1ELi256ELb1ELi8EEEvPT_PfPT1_PKT0_llllllbd) ;  /* 0xffffffd40c0c7950 */ /* 0x000fec0003c3ffff */
.L_x_2612:
        /* <DEDUP_REMOVED lines=11> */
.L_x_4895:


//--------------------- .text._ZN4vllm3moe25grouped_topk_fused_kernelI13__nv_bfloat166__halfiLNS0_11ScoringFuncE1EEEvPT_PfPT1_PKT0_lllllbd --------------------------
	.section	.text._ZN4vllm3moe25grouped_topk_fused_kernelI13__nv_bfloat166__halfiLNS0_11ScoringFuncE1EEEvPT_PfPT1_PKT0_lllllbd,"ax",@progbits
	.align	128
        .global         _ZN4vllm3moe25grouped_topk_fused_kernelI13__nv_bfloat166__halfiLNS0_11ScoringFuncE1EEEvPT_PfPT1_PKT0_lllllbd
        .type           _ZN4vllm3moe25grouped_topk_fused_kernelI13__nv_bfloat166__halfiLNS0_11ScoringFuncE1EEEvPT_PfPT1_PKT0_lllllbd,@function
        .size           _ZN4vllm3moe25grouped_topk_fused_kernelI13__nv_bfloat166__halfiLNS0_11ScoringFuncE1EEEvPT_PfPT1_PKT0_lllllbd,(.L_x_4996 - _ZN4vllm3moe25grouped_topk_fused_kernelI13__nv_bfloat166__halfiLNS0_11ScoringFuncE1EEEvPT_PfPT1_PKT0_lllllbd)
        .other          _ZN4vllm3moe25grouped_topk_fused_kernelI13__nv_bfloat166__halfiLNS0_11ScoringFuncE1EEEvPT_PfPT1_PKT0_lllllbd,@"STO_CUDA_ENTRY STV_DEFAULT"
_ZN4vllm3moe25grouped_topk_fused_kernelI13__nv_bfloat166__halfiLNS0_11ScoringFuncE1EEEvPT_PfPT1_PKT0_lllllbd:
.text._ZN4vllm3moe25grouped_topk_fused_kernelI13__nv_bfloat166__halfiLNS0_11ScoringFuncE1EEEvPT_PfPT1_PKT0_lllllbd:
        /* <DEDUP_REMOVED lines=99> */
.L_x_2619:
        /* <DEDUP_REMOVED lines=11> */
[----:B------:R-:W-:Y:S02]  /*06e0*/  VIADD R16, R16, 0xffffffff ;  /* 0xffffffff10107836 */ /* 0x000fe40000000000 */
[----:B------:R-:W-:Y:S02]  /*06f0*/  IMAD.MOV.U32 R18, RZ, RZ, 0x3f000000 ;  /* 0x3f000000ff127424 */ /* 0x000fe400078e00ff */
[----:B------:R-:W-:Y:S01]  /*0700*/  VIADD R11, R11, 0x20 ;  /* 0x000000200b0b7836 */ /* 0x000fe20000000000 */
[----:B------:R-:W-:Y:S01]  /*0710*/  ISETP.NE.AND P0, PT, R16, RZ, PT ;  /* 0x000000ff1000720c */ /* 0x000fe20003f05270 */
[----:B--2---:R-:W-:-:S04]  /*0720*/  IMAD.U32 R17, R12, 0x10000, RZ ;  /* 0x000100000c117824 */ /* 0x004fc800078e00ff */
[----:B------:R-:W-:-:S06]  /*0730*/  FMUL.FTZ R17, R17, 0.5 ;  /* 0x3f00000011117820 */ /* 0x000fcc0000410000 */
[----:B------:R-:W0:Y:S08]  /*0740*/  MUFU.TANH R17, R17 ;  /* 0x0000001100117308 */ /* 0x000e300000002400 */
[----:B---3--:R-:W1:Y:S01]  /*0750*/  F2F.BF16.F16 R19, R14 ;  /* 0x0000000e00137304 */ /* 0x008e620000102000 */
[----:B0-----:R-:W-:-:S05]  /*0760*/  FFMA.FTZ R12, R17, R18, 0.5 ;  /* 0x3f000000110c7423 */ /* 0x001fca0000010012 */
[----:B------:R-:W-:-:S05]  /*0770*/  F2FP.BF16.F32.PACK_AB R12, RZ, R12 ;  /* 0x0000000cff0c723e */ /* 0x000fca00000010ff */
[----:B-1----:R-:W-:Y:S01]  /*0780*/  HADD2.BF16_V2 R12, R12.H0_H0, R19.H0_H0 ;  /* 0x200000130c0c7230 */ /* 0x002fe20000200800 */
[----:B------:R-:W-:Y:S06]  /*0790*/  @P0 BRA `(.L_x_2619) ;  /* 0xfffffffc00a40947 */ /* 0x000fec000383ffff */
[----:B------:R-:W-:Y:S05]  /*07a0*/  BSYNC B2 ;  /* 0x0000000000027941 */ /* 0x000fea0003800000 */
.L_x_2618:
[----:B------:R-:W-:-:S07]  /*07b0*/  PRMT R13, R12, 0x7610, R13 ;  /* 0x000076100c0d7816 */ /* 0x000fce000000000d */
.L_x_2617:
[----:B------:R-:W-:Y:S05]  /*07c0*/  BSYNC B1 ;  /* 0x0000000000017941 */ /* 0x000fea0003800000 */
.L_x_2616:
        /* <DEDUP_REMOVED lines=10> */
.L_x_2623:
        /* <DEDUP_REMOVED lines=13> */
[----:B------:R-:W-:-:S03]  /*0940*/  IMAD.MOV.U32 R19, RZ, RZ, 0x3f000000 ;  /* 0x3f000000ff137424 */ /* 0x000fc600078e00ff */
[----:B------:R-:W-:Y:S01]  /*0950*/  ISETP.GE.AND P1, PT, R11, R18, PT ;  /* 0x000000120b00720c */ /* 0x000fe20003f26270 */
[----:B--2---:R-:W-:-:S04]  /*0960*/  IMAD.U32 R16, R12, 0x10000, RZ ;  /* 0x000100000c107824 */ /* 0x004fc800078e00ff */
[----:B------:R-:W-:-:S06]  /*0970*/  FMUL.FTZ R16, R16, 0.5 ;  /* 0x3f00000010107820 */ /* 0x000fcc0000410000 */
[----:B------:R-:W0:Y:S08]  /*0980*/  MUFU.TANH R16, R16 ;  /* 0x0000001000107308 */ /* 0x000e300000002400 */
[----:B---3--:R-:W1:Y:S01]  /*0990*/  F2F.BF16.F16 R17, R14 ;  /* 0x0000000e00117304 */ /* 0x008e620000102000 */
[----:B0-----:R-:W-:-:S05]  /*09a0*/  FFMA.FTZ R12, R16, R19, 0.5 ;  /* 0x3f000000100c7423 */ /* 0x001fca0000010013 */
[----:B------:R-:W-:-:S05]  /*09b0*/  F2FP.BF16.F32.PACK_AB R12, RZ, R12 ;  /* 0x0000000cff0c723e */ /* 0x000fca00000010ff */
[----:B-1----:R-:W-:Y:S01]  /*09c0*/  HADD2.BF16_V2 R12, R12.H0_H0, R17.H0_H0 ;  /* 0x200000110c0c7230 */ /* 0x002fe20000200800 */
[----:B------:R-:W-:Y:S06]  /*09d0*/  @!P1 BRA `(.L_x_2623) ;  /* 0xfffffffc00a49947 */ /* 0x000fec000383ffff */
[----:B------:R-:W-:Y:S05]  /*09e0*/  BSYNC B2 ;  /* 0x0000000000027941 */ /* 0x000fea0003800000 */
.L_x_2622:
[----:B------:R-:W-:-:S07]  /*09f0*/  PRMT R13, R12, 0x7610, R13 ;  /* 0x000076100c0d7816 */ /* 0x000fce000000000d */
.L_x_2621:
[----:B------:R-:W-:Y:S05]  /*0a00*/  BSYNC B1 ;  /* 0x0000000000017941 */ /* 0x000fea0003800000 */
.L_x_2620:
        /* <DEDUP_REMOVED lines=16> */
[----:B------:R-:W-:-:S05]  /*0b10*/  LEA.HI.X R15, R15, UR15, R16, 0x1, P0 ;  /* 0x0000000f0f0f7c11 */ /* 0x000fca00080f0c10 */
[----:B------:R-:W3:Y:S01]  /*0b20*/  LDG.E.U16 R14, desc[UR12][R14.64] ;  /* 0x0000000c0e0e7981 */ /* 0x000ee2000c1e1500 */
[----:B------:R-:W-:Y:S01]  /*0b30*/  IMAD.MOV.U32 R17, RZ, RZ, 0x3f000000 ;  /* 0x3f000000ff117424 */ /* 0x000fe200078e00ff */
[----:B------:R-:W-:Y:S01]  /*0b40*/  PLOP3.LUT P0, PT, PT, PT, PT, 0x8, 0x0 ;  /* 0x000000000000781c */ /* 0x000fe20003f0e170 */
[----:B------:R-:W-:Y:S02]  /*0b50*/  VIADD R11, R11, 0x100 ;  /* 0x000001000b0b7836 */ /* 0x000fe40000000000 */
[----:B--2---:R-:W-:-:S04]  /*0b60*/  IMAD.U32 R16, R12, 0x10000, RZ ;  /* 0x000100000c107824 */ /* 0x004fc800078e00ff */
[----:B------:R-:W-:-:S06]  /*0b70*/  FMUL.FTZ R16, R16, 0.5 ;  /* 0x3f00000010107820 */ /* 0x000fcc0000410000 */
[----:B------:R-:W0:Y:S08]  /*0b80*/  MUFU.TANH R16, R16 ;  /* 0x0000001000107308 */ /* 0x000e300000002400 */
[----:B---3--:R-:W1:Y:S01]  /*0b90*/  F2F.BF16.F16 R13, R14 ;  /* 0x0000000e000d7304 */ /* 0x008e620000102000 */
[----:B0-----:R-:W-:-:S05]  /*0ba0*/  FFMA.FTZ R12, R16, R17, 0.5 ;  /* 0x3f000000100c7423 */ /* 0x001fca0000010011 */
[----:B------:R-:W-:-:S05]  /*0bb0*/  F2FP.BF16.F32.PACK_AB R12, RZ, R12 ;  /* 0x0000000cff0c723e */ /* 0x000fca00000010ff */
[----:B-1----:R-:W-:-:S07]  /*0bc0*/  HADD2.BF16_V2 R13, R12.H0_H0, R13.H0_H0 ;  /* 0x2000000d0c0d7230 */ /* 0x002fce0000200800 */
.L_x_2625:
[----:B------:R-:W-:Y:S05]  /*0bd0*/  BSYNC B1 ;  /* 0x0000000000017941 */ /* 0x000fea0003800000 */
.L_x_2624:
        /* <DEDUP_REMOVED lines=16> */
[----:B------:R-:W-:Y:S02]  /*0ce0*/  IMAD.MOV.U32 R11, RZ, RZ, 0x3f000000 ;  /* 0x3f000000ff0b7424 */ /* 0x000fe400078e00ff */
[----:B--2---:R-:W-:-:S04]  /*0cf0*/  IMAD.U32 R10, R8, 0x10000, RZ ;  /* 0x00010000080a7824 */ /* 0x004fc800078e00ff */
[----:B------:R-:W-:-:S06]  /*0d00*/  FMUL.FTZ R10, R10, 0.5 ;  /* 0x3f0000000a0a7820 */ /* 0x000fcc0000410000 */
[----:B------:R-:W0:Y:S08]  /*0d10*/  MUFU.TANH R10, R10 ;  /* 0x0000000a000a7308 */ /* 0x000e300000002400 */
[----:B---3--:R-:W1:Y:S01]  /*0d20*/  F2F.BF16.F16 R9, R6 ;  /* 0x0000000600097304 */ /* 0x008e620000102000 */
[----:B0-----:R-:W-:-:S05]  /*0d30*/  FFMA.FTZ R8, R10, R11, 0.5 ;  /* 0x3f0000000a087423 */ /* 0x001fca000001000b */
[----:B------:R-:W-:-:S05]  /*0d40*/  F2FP.BF16.F32.PACK_AB R8, RZ, R8 ;  /* 0x00000008ff08723e */ /* 0x000fca00000010ff */
[----:B-1----:R-:W-:-:S05]  /*0d50*/  HADD2.BF16_V2 R8, R8.H0_H0, R9.H0_H0 ;  /* 0x2000000908087230 */ /* 0x002fca0000200800 */
[----:B------:R-:W-:Y:S01]  /*0d60*/  PRMT R13, R8, 0x7610, R13 ;  /* 0x00007610080d7816 */ /* 0x000fe2000000000d */
[----:B------:R-:W-:Y:S06]  /*0d70*/  BRA `(.L_x_2615) ;  /* 0x0000000400f87947 */ /* 0x000fec0003800000 */
.L_x_2614:
        /* <DEDUP_REMOVED lines=17> */
.L_x_2628:
        /* <DEDUP_REMOVED lines=16> */
[----:B------:R-:W0:Y:S08]  /*0f90*/  MUFU.TANH R18, R18 ;  /* 0x0000001200127308 */ /* 0x000e300000002400 */
[----:B---3--:R-:W1:Y:S01]  /*0fa0*/  F2F.BF16.F16 R19, R14 ;  /* 0x0000000e00137304 */ /* 0x008e620000102000 */
[----:B0-----:R-:W-:-:S05]  /*0fb0*/  FFMA.FTZ R12, R18, R21, 0.5 ;  /* 0x3f000000120c7423 */ /* 0x001fca0000010015 */
[----:B------:R-:W-:-:S05]  /*0fc0*/  F2FP.BF16.F32.PACK_AB R12, RZ, R12 ;  /* 0x0000000cff0c723e */ /* 0x000fca00000010ff */
[----:B-1----:R-:W-:-:S05]  /*0fd0*/  HADD2.BF16_V2 R12, R12.H0_H0, R19.H0_H0 ;  /* 0x200000130c0c7230 */ /* 0x002fca0000200800 */
        /* <DEDUP_REMOVED lines=10> */
.L_x_2627:
[----:B------:R-:W-:Y:S05]  /*1080*/  BSYNC B1 ;  /* 0x0000000000017941 */ /* 0x000fea0003800000 */
.L_x_2626:
        /* <DEDUP_REMOVED lines=11> */
.L_x_2629:
        /* <DEDUP_REMOVED lines=14> */
[----:B--2---:R-:W-:-:S04]  /*1220*/  IMAD.U32 R12, R12, 0x10000, RZ ;  /* 0x000100000c0c7824 */ /* 0x004fc800078e00ff */
[----:B------:R-:W-:-:S04]  /*1230*/  FMUL.FTZ R14, R12, 0.5 ;  /* 0x3f0000000c0e7820 */ /* 0x000fc80000410000 */
[----:B------:R-:W0:Y:S01]  /*1240*/  MUFU.TANH R15, R14 ;  /* 0x0000000e000f7308 */ /* 0x000e220000002400 */
[----:B------:R-:W-:Y:S02]  /*1250*/  IMAD.MOV.U32 R12, RZ, RZ, 0x3f000000 ;  /* 0x3f000000ff0c7424 */ /* 0x000fe400078e00ff */
[----:B----4-:R-:W-:-:S05]  /*1260*/  IMAD.U32 R17, R17, 0x10000, RZ ;  /* 0x0001000011117824 */ /* 0x010fca00078e00ff */
[----:B---3--:R-:W1:Y:S01]  /*1270*/  F2F.BF16.F16 R16, R16 ;  /* 0x0000001000107304 */ /* 0x008e620000102000 */
[----:B------:R-:W-:Y:S01]  /*1280*/  FMUL.FTZ R17, R17, 0.5 ;  /* 0x3f00000011117820 */ /* 0x000fe20000410000 */
[----:B0-----:R-:W-:-:S06]  /*1290*/  FFMA.FTZ R15, R15, R12, 0.5 ;  /* 0x3f0000000f0f7423 */ /* 0x001fcc000001000c */
[----:B------:R-:W0:Y:S01]  /*12a0*/  MUFU.TANH R17, R17 ;  /* 0x0000001100117308 */ /* 0x000e220000002400 */
[----:B------:R-:W-:-:S05]  /*12b0*/  F2FP.BF16.F32.PACK_AB R15, RZ, R15 ;  /* 0x0000000fff0f723e */ /* 0x000fca00000010ff */
[----:B-1----:R-:W-:Y:S02]  /*12c0*/  HADD2.BF16_V2 R15, R15.H0_H0, R16.H0_H0 ;  /* 0x200000100f0f7230 */ /* 0x002fe40000200800 */
[----:B-----5:R-:W-:-:S03]  /*12d0*/  IMAD.U32 R20, R20, 0x10000, RZ ;  /* 0x0001000014147824 */ /* 0x020fc600078e00ff */
[----:B------:R-:W-:Y:S01]  /*12e0*/  HSETP2.BF16_V2.GT.AND P0, PT, R15.H0_H0, R13.H0_H0, PT ;  /* 0x2000000d0f007234 */ /* 0x000fe20003f04802 */
[----:B------:R-:W1:Y:S01]  /*12f0*/  F2F.BF16.F16 R19, R18 ;  /* 0x0000001200137304 */ /* 0x000e620000102000 */
[----:B------:R-:W-:Y:S01]  /*1300*/  FMUL.FTZ R20, R20, 0.5 ;  /* 0x3f00000014147820 */ /* 0x000fe20000410000 */
[----:B0-----:R-:W-:-:S06]  /*1310*/  FFMA.FTZ R14, R17, R12, 0.5 ;  /* 0x3f000000110e7423 */ /* 0x001fcc000001000c */
[----:B------:R-:W0:Y:S01]  /*1320*/  MUFU.TANH R21, R20 ;  /* 0x0000001400157308 */ /* 0x000e220000002400 */
[----:B------:R-:W-:-:S03]  /*1330*/  F2FP.BF16.F32.PACK_AB R14, RZ, R14 ;  /* 0x0000000eff0e723e */ /* 0x000fc600000010ff */
[----:B------:R-:W-:Y:S02]  /*1340*/  @!P0 HSETP2.BF16_V2.GT.AND P1, PT, R15.H0_H0, R4.H0_H0, PT ;  /* 0x200000040f008234 */ /* 0x000fe40003f24802 */
[----:B-1----:R-:W-:-:S03]  /*1350*/  HADD2.BF16_V2 R14, R14.H0_H0, R19.H0_H0 ;  /* 0x200000130e0e7230 */ /* 0x002fc60000200800 */
[----:B------:R-:W-:Y:S02]  /*1360*/  @!P0 SEL R4, R4, R15, !P1 ;  /* 0x0000000f04048207 */ /* 0x000fe40004800000 */
[----:B------:R-:W-:Y:S01]  /*1370*/  @!P0 PRMT R15, R13, 0x7610, R15 ;  /* 0x000076100d0f8816 */ /* 0x000fe2000000000f */
[----:B------:R-:W1:Y:S01]  /*1380*/  F2F.BF16.F16 R22, R22 ;  /* 0x0000001600167304 */ /* 0x000e620000102000 */
[----:B------:R-:W-:-:S03]  /*1390*/  IMAD.U32 R23, R23, 0x10000, RZ ;  /* 0x0001000017177824 */ /* 0x000fc600078e00ff */
[----:B------:R-:W-:Y:S01]  /*13a0*/  HSETP2.BF16_V2.GT.AND P1, PT, R14.H0_H0, R15.H0_H0, PT ;  /* 0x2000000f0e007234 */ /* 0x000fe20003f24802 */
[----:B0-----:R-:W-:Y:S01]  /*13b0*/  FFMA.FTZ R21, R21, R12, 0.5 ;  /* 0x3f00000015157423 */ /* 0x001fe2000001000c */
[----:B------:R-:W-:Y:S01]  /*13c0*/  FMUL.FTZ R23, R23, 0.5 ;  /* 0x3f00000017177820 */ /* 0x000fe20000410000 */
[----:B------:R-:W-:-:S03]  /*13d0*/  @!P0 PRMT R13, R4, 0x7610, R13 ;  /* 0x00007610040d8816 */ /* 0x000fc6000000000d */
[----:B------:R-:W-:Y:S02]  /*13e0*/  F2FP.BF16.F32.PACK_AB R21, RZ, R21 ;  /* 0x00000015ff15723e */ /* 0x000fe400000010ff */
[----:B------:R-:W0:Y:S03]  /*13f0*/  MUFU.TANH R23, R23 ;  /* 0x0000001700177308 */ /* 0x000e260000002400 */
[----:B-1----:R-:W-:Y:S02]  /*1400*/  HADD2.BF16_V2 R21, R21.H0_H0, R22.H0_H0 ;  /* 0x2000001615157230 */ /* 0x002fe40000200800 */
[----:B------:R-:W-:-:S03]  /*1410*/  @!P1 HSETP2.BF16_V2.GT.AND P0, PT, R14.H0_H0, R13.H0_H0, PT ;  /* 0x2000000d0e009234 */ /* 0x000fc60003f04802 */
[----:B------:R-:W-:Y:S02]  /*1420*/  PRMT R4, R21, 0x7610, R4 ;  /* 0x0000761015047816 */ /* 0x000fe40000000004 */
[----:B------:R-:W-:Y:S02]  /*1430*/  @!P1 SEL R13, R13, R14, !P0 ;  /* 0x0000000e0d0d9207 */ /* 0x000fe40004000000 */
[----:B------:R-:W-:Y:S01]  /*1440*/  @!P1 PRMT R14, R15, 0x7610, R14 ;  /* 0x000076100f0e9816 */ /* 0x000fe2000000000e */
[----:B------:R-:W1:Y:S04]  /*1450*/  F2F.BF16.F16 R17, R10 ;  /* 0x0000000a00117304 */ /* 0x000e680000102000 */
[----:B------:R-:W-:Y:S01]  /*1460*/  HSETP2.BF16_V2.GT.AND P0, PT, R4.H0_H0, R14.H0_H0, PT ;  /* 0x2000000e04007234 */ /* 0x000fe20003f04802 */
[----:B0-----:R-:W-:Y:S01]  /*1470*/  FFMA.FTZ R12, R23, R12, 0.5 ;  /* 0x3f000000170c7423 */ /* 0x001fe2000001000c */
[----:B------:R-:W-:-:S04]  /*1480*/  @!P1 PRMT R15, R13, 0x7610, R15 ;  /* 0x000076100d0f9816 */ /* 0x000fc8000000000f */
[----:B------:R-:W-:-:S05]  /*1490*/  F2FP.BF16.F32.PACK_AB R12, RZ, R12 ;  /* 0x0000000cff0c723e */ /* 0x000fca00000010ff */
[----:B-1----:R-:W-:Y:S02]  /*14a0*/  HADD2.BF16_V2 R12, R12.H0_H0, R17.H0_H0 ;  /* 0x200000110c0c7230 */ /* 0x002fe40000200800 */
[----:B------:R-:W-:-:S03]  /*14b0*/  @!P0 HSETP2.BF16_V2.GT.AND P1, PT, R4.H0_H0, R15.H0_H0, PT ;  /* 0x2000000f04008234 */ /* 0x000fc60003f24802 */
[----:B------:R-:W-:Y:S02]  /*14c0*/  PRMT R13, R12, 0x7610, R13 ;  /* 0x000076100c0d7816 */ /* 0x000fe4000000000d */
[----:B------:R-:W-:Y:S02]  /*14d0*/  @!P0 SEL R15, R15, R4, !P1 ;  /* 0x000000040f0f8207 */ /* 0x000fe40004800000 */
[----:B------:R-:W-:-:S05]  /*14e0*/  @!P0 PRMT R4, R14, 0x7610, R4 ;  /* 0x000076100e048816 */ /* 0x000fca0000000004 */
[----:B------:R-:W-:Y:S02]  /*14f0*/  HSETP2.BF16_V2.GT.AND P1, PT, R13.H0_H0, R4.H0_H0, PT ;  /* 0x200000040d007234 */ /* 0x000fe40003f24802 */
[----:B------:R-:W-:-:S11]  /*1500*/  @!P0 PRMT R14, R15, 0x7610, R14 ;  /* 0x000076100f0e8816 */ /* 0x000fd6000000000e */
[----:B------:R-:W-:-:S05]  /*1510*/  @!P1 HSETP2.BF16_V2.GT.AND P0, PT, R13.H0_H0, R14.H0_H0, PT ;  /* 0x2000000e0d009234 */ /* 0x000fca0003f04802 */
[----:B------:R-:W-:Y:S02]  /*1520*/  @!P1 SEL R14, R14, R13, !P0 ;  /* 0x0000000d0e0e9207 */ /* 0x000fe40004000000 */
[----:B------:R-:W-:Y:S02]  /*1530*/  @!P1 PRMT R13, R4, 0x7610, R13 ;  /* 0x00007610040d9816 */ /* 0x000fe4000000000d */
[----:B------:R-:W-:Y:S01]  /*1540*/  @!P1 PRMT R4, R14, 0x7610, R4 ;  /* 0x000076100e049816 */ /* 0x000fe20000000004 */
[----:B------:R-:W-:Y:S06]  /*1550*/  @!P2 BRA `(.L_x_2629) ;  /* 0xfffffff800f8a947 */ /* 0x000fec000383ffff */
.L_x_2615:
[----:B------:R-:W-:Y:S05]  /*1560*/  BSYNC B0 ;  /* 0x0000000000007941 */ /* 0x000fea0003800000 */
.L_x_2613:
        /* <DEDUP_REMOVED lines=52> */
.L_x_2630:
        /* <DEDUP_REMOVED lines=289> */
.L_x_2632:
[----:B------:R1:W-:Y:S04]  /*2ac0*/  @P4 STS.U16 [R9+-0x40], R6 ;  /* 0xffffc00609004388 */ /* 0x0003e80000000400 */
[----:B------:R1:W-:Y:S01]  /*2ad0*/  @P4 STS [R12+-0x80], R5 ;  /* 0xffff80050c004388 */ /* 0x0003e20000000800 */
[----:B------:R-:W-:Y:S01]  /*2ae0*/  NOP ;  /* 0x0000000000007918 */ /* 0x000fe20000000000 */
.L_x_2631:
        /* <DEDUP_REMOVED lines=237> */
.L_x_2633:
        /* <DEDUP_REMOVED lines=73> */
.L_x_2642:
[----:B------:R-:W-:-:S03]  /*3e50*/  UMOV UR4, 0xffffffff ;  /* 0xffffffff00047882 */ /* 0x000fc60000000000 */
[----:B-1----:R-:W-:Y:S05]  /*3e60*/  BRA.DIV UR4, `(.L_x_2636) ;  /* 0x0000002e04687947 */ /* 0x002fea000b800000 */
[----:B------:R0:W1:Y:S02]  /*3e70*/  SHFL.IDX PT, R15, R11, R22, 0x1f ;  /* 0x00001f160b0f7589 */ /* 0x00006400000e0000 */
.L_x_2661:
        /* <DEDUP_REMOVED lines=11> */
.L_x_2641:
        /* <DEDUP_REMOVED lines=20> */
[----:B------:R-:W-:Y:S01]  /*4070*/  IMAD.MOV.U32 R34, RZ, RZ, R15 ;  /* 0x000000ffff227224 */ /* 0x000fe200078e000f */
[----:B--2---:R-:W1:Y:S03]  /*4080*/  F2F.BF16.F16 R39, R2 ;  /* 0x0000000200277304 */ /* 0x004e660000102000 */
[----:B-1----:R-:W-:-:S07]  /*4090*/  HADD2.BF16_V2 R36, R36.H0_H0, R39.H0_H0 ;  /* 0x2000002724247230 */ /* 0x002fce0000200800 */
.L_x_2638:
        /* <DEDUP_REMOVED lines=252> */
.L_x_2640:
[----:B------:R-:W-:-:S13]  /*5060*/  ISETP.NE.AND P0, PT, R37, RZ, PT ;  /* 0x000000ff2500720c */ /* 0x000fda0003f05270 */
[----:B------:R1:W-:Y:S04]  /*5070*/  @P0 STS.U16 [R2+-0x40], R36 ;  /* 0xffffc02402000388 */ /* 0x0003e80000000400 */
[----:B------:R1:W-:Y:S01]  /*5080*/  @P0 STS [R3+-0x80], R34 ;  /* 0xffff802203000388 */ /* 0x0003e20000000800 */
[----:B------:R-:W-:Y:S01]  /*5090*/  NOP ;  /* 0x0000000000007918 */ /* 0x000fe20000000000 */
.L_x_2639:
        /* <DEDUP_REMOVED lines=8> */
.L_x_2637:
[----:B0-----:R-:W-:Y:S01]  /*5120*/  VIADD R22, R22, 0x1 ;  /* 0x0000000116167836 */ /* 0x001fe20000000000 */
[----:B------:R-:W-:-:S04]  /*5130*/  ULDC UR4, c[0x0][0x248] ;  /* 0x0000920000047ab9 */ /* 0x000fc80000000800 */
[----:B------:R-:W-:-:S13]  /*5140*/  ISETP.GE.AND P0, PT, R22, UR4, PT ;  /* 0x0000000416007c0c */ /* 0x000fda000bf06270 */
[----:B------:R-:W-:Y:S05]  /*5150*/  @!P0 BRA `(.L_x_2642) ;  /* 0xffffffec003c8947 */ /* 0x000fea000383ffff */
[----:B------:R-:W-:Y:S05]  /*5160*/  BSYNC B0 ;  /* 0x0000000000007941 */ /* 0x000fea0003800000 */
.L_x_2635:
        /* <DEDUP_REMOVED lines=254> */
.L_x_2703:
        /* <DEDUP_REMOVED lines=9> */
.L_x_2706:
[----:B------:R-:W-:-:S03]  /*61e0*/  UMOV UR4, 0xffffffff ;  /* 0xffffffff00047882 */ /* 0x000fc60000000000 */
[----:B------:R-:W-:Y:S05]  /*61f0*/  BRA.DIV UR4, `(.L_x_2646) ;  /* 0x0000002204f87947 */ /* 0x000fea000b800000 */
.L_x_2643:
        /* <DEDUP_REMOVED lines=25> */
.L_x_2648:
[----:B------:R-:W-:Y:S05]  /*6390*/  BSYNC B0 ;  /* 0x0000000000007941 */ /* 0x000fea0003800000 */
.L_x_2647:
        /* <DEDUP_REMOVED lines=16> */
.L_x_2715:
[----:B--2---:R-:W-:-:S04]  /*64a0*/  FADD.FTZ R4, R12, R4 ;  /* 0x000000040c047221 */ /* 0x004fc80000010000 */
[----:B------:R-:W-:-:S07]  /*64b0*/  FADD.FTZ R0, R4, 9.999999682655225389e-21 ;  /* 0x1e3ce50804007421 */ /* 0x000fce0000010000 */
.L_x_2649:
        /* <DEDUP_REMOVED lines=30> */
.L_x_2652:
[----:B------:R-:W-:Y:S05]  /*66a0*/  BSYNC B0 ;  /* 0x0000000000007941 */ /* 0x000fea0003800000 */
.L_x_2651:
[----:B------:R-:W-:Y:S01]  /*66b0*/  PREEXIT ;  /* 0x000000000000782d */ /* 0x000fe20000000000 */
[----:B------:R-:W-:Y:S05]  /*66c0*/  EXIT ;  /* 0x000000000000794d */ /* 0x000fea0003800000 */
.L_x_2634:
        /* <DEDUP_REMOVED lines=28> */
.L_x_2657:
        /* <DEDUP_REMOVED lines=14> */
.L_x_2656:
[----:B------:R-:W-:Y:S05]  /*6970*/  BSYNC B1 ;  /* 0x0000000000017941 */ /* 0x000fea0003800000 */
.L_x_2655:
        /* <DEDUP_REMOVED lines=16> */
.L_x_2658:
        /* <DEDUP_REMOVED lines=22> */
.L_x_2654:
[----:B------:R-:W-:Y:S05]  /*6be0*/  BSYNC B0 ;  /* 0x0000000000007941 */ /* 0x000fea0003800000 */
.L_x_2653:
[----:B------:R-:W-:Y:S01]  /*6bf0*/  PREEXIT ;  /* 0x000000000000782d */ /* 0x000fe20000000000 */
[----:B------:R-:W-:Y:S05]  /*6c00*/  EXIT ;  /* 0x000000000000794d */ /* 0x000fea0003800000 */
.L_x_2636:
[----:B------:R-:W-:Y:S01]  /*6c10*/  BSSY B1, `(.L_x_2659) ;  /* 0x0000006000017945 */ /* 0x000fe20003800000 */
[----:B------:R-:W-:Y:S02]  /*6c20*/  IMAD.MOV.U32 R15, RZ, RZ, 0x1f ;  /* 0x0000001fff0f7424 */ /* 0x000fe400078e00ff */
[----:B------:R-:W-:-:S07]  /*6c30*/  IMAD.MOV.U32 R2, RZ, RZ, -0x1 ;  /* 0xffffffffff027424 */ /* 0x000fce00078e00ff */
[----:B------:R-:W-:Y:S05]  /*6c40*/  WARPSYNC.COLLECTIVE R2, `(.L_x_2660) ;  /* 0x0000000002087348 */ /* 0x000fea0003c00000 */
[----:B------:R0:W1:Y:S02]  /*6c50*/  SHFL.IDX P0, R15, R11, R22, R15 ;  /* 0x000000160b0f7389 */ /* 0x000064000000000f */
[----:B01----:R-:W-:Y:S01]  /*6c60*/  ENDCOLLECTIVE ;  /* 0x000000000000791b */ /* 0x003fe20003800000 */
.L_x_2660:
[----:B------:R-:W-:Y:S05]  /*6c70*/  BSYNC B1 ;  /* 0x0000000000017941 */ /* 0x000fea0003800000 */
.L_x_2659:
[----:B------:R-:W-:Y:S05]  /*6c80*/  BRA `(.L_x_2661) ;  /* 0xffffffd0007c7947 */ /* 0x000fea000383ffff */
.L_x_2644:
[----:B------:R-:W-:Y:S01]  /*6c90*/  BSSY B0, `(.L_x_2662) ;  /* 0x0000007000007945 */ /* 0x000fe20003800000 */
[----:B------:R-:W-:Y:S02]  /*6ca0*/  IMAD.MOV.U32 R0, RZ, RZ, 0x1 ;  /* 0x00000001ff007424 */ /* 0x000fe400078e00ff */
[----:B-1----:R-:W-:Y:S02]  /*6cb0*/  IMAD.MOV.U32 R3, RZ, RZ, 0x1f ;  /* 0x0000001fff037424 */ /* 0x002fe400078e00ff */
[----:B------:R-:W-:-:S07]  /*6cc0*/  IMAD.MOV.U32 R2, RZ, RZ, -0x1 ;  /* 0xffffffffff027424 */ /* 0x000fce00078e00ff */
[----:B------:R-:W-:Y:S05]  /*6cd0*/  WARPSYNC.COLLECTIVE R2, `(.L_x_2663) ;  /* 0x0000000002087348 */ /* 0x000fea0003c00000 */
[----:B------:R0:W1:Y:S02]  /*6ce0*/  SHFL.BFLY P0, R4, R7, R0, R3 ;  /* 0x0c00000007047389 */ /* 0x0000640000000003 */
[----:B01----:R-:W-:Y:S01]  /*6cf0*/  ENDCOLLECTIVE ;  /* 0x000000000000791b */ /* 0x003fe20003800000 */
.L_x_2663:
[----:B------:R-:W-:Y:S05]  /*6d00*/  BSYNC B0 ;  /* 0x0000000000007941 */ /* 0x000fea0003800000 */
.L_x_2662:
        /* <DEDUP_REMOVED lines=9> */
.L_x_2664:
        /* <DEDUP_REMOVED lines=13> */
.L_x_2665:
[----:B------:R-:W-:Y:S02]  /*6e70*/  IMAD.MOV.U32 R7, RZ, RZ, R11 ;  /* 0x000000ffff077224 */ /* 0x000fe400078e000b */
[----:B------:R-:W-:-:S07]  /*6e80*/  IMAD.MOV.U32 R15, RZ, RZ, R4 ;  /* 0x000000ffff0f7224 */ /* 0x000fce00078e0004 */
[----:B------:R-:W-:Y:S05]  /*6e90*/  WARPSYNC.COLLECTIVE R2, `(.L_x_2666) ;  /* 0x0000000002087348 */ /* 0x000fea0003c00000 */
[----:B------:R0:W1:Y:S02]  /*6ea0*/  SHFL.BFLY P0, R4, R7, R0, R3 ;  /* 0x0c00000007047389 */ /* 0x0000640000000003 */
[----:B01----:R-:W-:Y:S01]  /*6eb0*/  ENDCOLLECTIVE ;  /* 0x000000000000791b */ /* 0x003fe20003800000 */
.L_x_2666:
        /* <DEDUP_REMOVED lines=15> */
.L_x_2667:
[----:B------:R-:W-:Y:S02]  /*6fb0*/  IMAD.MOV.U32 R7, RZ, RZ, R15 ;  /* 0x000000ffff077224 */ /* 0x000fe400078e000f */
[----:B------:R-:W-:-:S07]  /*6fc0*/  IMAD.MOV.U32 R11, RZ, RZ, R4 ;  /* 0x000000ffff0b7224 */ /* 0x000fce00078e0004 */
[----:B------:R-:W-:Y:S05]  /*6fd0*/  WARPSYNC.COLLECTIVE R2, `(.L_x_2668) ;  /* 0x0000000002087348 */ /* 0x000fea0003c00000 */
[----:B------:R0:W1:Y:S02]  /*6fe0*/  SHFL.BFLY P0, R4, R7, R0, R3 ;  /* 0x0c00000007047389 */ /* 0x0000640000000003 */
[----:B01----:R-:W-:Y:S01]  /*6ff0*/  ENDCOLLECTIVE ;  /* 0x000000000000791b */ /* 0x003fe20003800000 */
.L_x_2668:
        /* <DEDUP_REMOVED lines=13> */
.L_x_2669:
[----:B------:R-:W-:Y:S02]  /*70d0*/  IMAD.MOV.U32 R7, RZ, RZ, R11 ;  /* 0x000000ffff077224 */ /* 0x000fe400078e000b */
[----:B------:R-:W-:-:S07]  /*70e0*/  IMAD.MOV.U32 R15, RZ, RZ, R4 ;  /* 0x000000ffff0f7224 */ /* 0x000fce00078e0004 */
[----:B------:R-:W-:Y:S05]  /*70f0*/  WARPSYNC.COLLECTIVE R2, `(.L_x_2670) ;  /* 0x0000000002087348 */ /* 0x000fea0003c00000 */
[----:B------:R0:W1:Y:S02]  /*7100*/  SHFL.BFLY P0, R4, R7, R0, R3 ;  /* 0x0c00000007047389 */ /* 0x0000640000000003 */
[----:B01----:R-:W-:Y:S01]  /*7110*/  ENDCOLLECTIVE ;  /* 0x000000000000791b */ /* 0x003fe20003800000 */
.L_x_2670:
        /* <DEDUP_REMOVED lines=16> */
.L_x_2671:
[----:B------:R-:W-:Y:S02]  /*7220*/  IMAD.MOV.U32 R7, RZ, RZ, R11 ;  /* 0x000000ffff077224 */ /* 0x000fe400078e000b */
[----:B------:R-:W-:-:S07]  /*7230*/  IMAD.MOV.U32 R15, RZ, RZ, R4 ;  /* 0x000000ffff0f7224 */ /* 0x000fce00078e0004 */
[----:B------:R-:W-:Y:S05]  /*7240*/  WARPSYNC.COLLECTIVE R2, `(.L_x_2672) ;  /* 0x0000000002087348 */ /* 0x000fea0003c00000 */
[----:B------:R0:W1:Y:S02]  /*7250*/  SHFL.BFLY P0, R4, R7, R0, R3 ;  /* 0x0c00000007047389 */ /* 0x0000640000000003 */
[----:B01----:R-:W-:Y:S01]  /*7260*/  ENDCOLLECTIVE ;  /* 0x000000000000791b */ /* 0x003fe20003800000 */
.L_x_2672:
        /* <DEDUP_REMOVED lines=14> */
.L_x_2673:
[----:B------:R-:W-:Y:S02]  /*7350*/  IMAD.MOV.U32 R7, RZ, RZ, R11 ;  /* 0x000000ffff077224 */ /* 0x000fe400078e000b */
[----:B------:R-:W-:-:S07]  /*7360*/  IMAD.MOV.U32 R15, RZ, RZ, R4 ;  /* 0x000000ffff0f7224 */ /* 0x000fce00078e0004 */
[----:B------:R-:W-:Y:S05]  /*7370*/  WARPSYNC.COLLECTIVE R2, `(.L_x_2674) ;  /* 0x0000000002087348 */ /* 0x000fea0003c00000 */
[----:B------:R0:W1:Y:S02]  /*7380*/  SHFL.BFLY P0, R4, R7, R0, R3 ;  /* 0x0c00000007047389 */ /* 0x0000640000000003 */
[----:B01----:R-:W-:Y:S01]  /*7390*/  ENDCOLLECTIVE ;  /* 0x000000000000791b */ /* 0x003fe20003800000 */
.L_x_2674:
        /* <DEDUP_REMOVED lines=15> */
.L_x_2675:
[----:B------:R-:W-:Y:S02]  /*7490*/  IMAD.MOV.U32 R7, RZ, RZ, R11 ;  /* 0x000000ffff077224 */ /* 0x000fe400078e000b */
[----:B------:R-:W-:-:S07]  /*74a0*/  IMAD.MOV.U32 R15, RZ, RZ, R4 ;  /* 0x000000ffff0f7224 */ /* 0x000fce00078e0004 */
[----:B------:R-:W-:Y:S05]  /*74b0*/  WARPSYNC.COLLECTIVE R2, `(.L_x_2676) ;  /* 0x0000000002087348 */ /* 0x000fea0003c00000 */
[----:B------:R0:W1:Y:S02]  /*74c0*/  SHFL.BFLY P0, R4, R7, R0, R3 ;  /* 0x0c00000007047389 */ /* 0x0000640000000003 */
[----:B01----:R-:W-:Y:S01]  /*74d0*/  ENDCOLLECTIVE ;  /* 0x000000000000791b */ /* 0x003fe20003800000 */
.L_x_2676:
        /* <DEDUP_REMOVED lines=14> */
.L_x_2677:
[----:B------:R-:W-:Y:S02]  /*75c0*/  IMAD.MOV.U32 R7, RZ, RZ, R11 ;  /* 0x000000ffff077224 */ /* 0x000fe400078e000b */
[----:B------:R-:W-:-:S07]  /*75d0*/  IMAD.MOV.U32 R15, RZ, RZ, R4 ;  /* 0x000000ffff0f7224 */ /* 0x000fce00078e0004 */
[----:B------:R-:W-:Y:S05]  /*75e0*/  WARPSYNC.COLLECTIVE R2, `(.L_x_2678) ;  /* 0x0000000002087348 */ /* 0x000fea0003c00000 */
[----:B------:R0:W1:Y:S02]  /*75f0*/  SHFL.BFLY P0, R4, R7, R0, R3 ;  /* 0x0c00000007047389 */ /* 0x0000640000000003 */
[----:B01----:R-:W-:Y:S01]  /*7600*/  ENDCOLLECTIVE ;  /* 0x000000000000791b */ /* 0x003fe20003800000 */
.L_x_2678:
        /* <DEDUP_REMOVED lines=14> */
.L_x_2679:
[----:B------:R-:W-:Y:S02]  /*76f0*/  IMAD.MOV.U32 R7, RZ, RZ, R11 ;  /* 0x000000ffff077224 */ /* 0x000fe400078e000b */
[----:B------:R-:W-:-:S07]  /*7700*/  IMAD.MOV.U32 R15, RZ, RZ, R4 ;  /* 0x000000ffff0f7224 */ /* 0x000fce00078e0004 */
[----:B------:R-:W-:Y:S05]  /*7710*/  WARPSYNC.COLLECTIVE R2, `(.L_x_2680) ;  /* 0x0000000002087348 */ /* 0x000fea0003c00000 */
[----:B------:R0:W1:Y:S02]  /*7720*/  SHFL.BFLY P0, R4, R7, R0, R3 ;  /* 0x0c00000007047389 */ /* 0x0000640000000003 */
[----:B01----:R-:W-:Y:S01]  /*7730*/  ENDCOLLECTIVE ;  /* 0x000000000000791b */ /* 0x003fe20003800000 */
.L_x_2680:
        /* <DEDUP_REMOVED lines=14> */
.L_x_2681:
[----:B------:R-:W-:Y:S02]  /*7820*/  IMAD.MOV.U32 R7, RZ, RZ, R11 ;  /* 0x000000ffff077224 */ /* 0x000fe400078e000b */
[----:B------:R-:W-:-:S07]  /*7830*/  IMAD.MOV.U32 R15, RZ, RZ, R4 ;  /* 0x000000ffff0f7224 */ /* 0x000fce00078e0004 */
[----:B------:R-:W-:Y:S05]  /*7840*/  WARPSYNC.COLLECTIVE R2, `(.L_x_2682) ;  /* 0x0000000002087348 */ /* 0x000fea0003c00000 */
[----:B------:R0:W1:Y:S02]  /*7850*/  SHFL.BFLY P0, R4, R7, R0, R3 ;  /* 0x0c00000007047389 */ /* 0x0000640000000003 */
[----:B01----:R-:W-:Y:S01]  /*7860*/  ENDCOLLECTIVE ;  /* 0x000000000000791b */ /* 0x003fe20003800000 */
.L_x_2682:
        /* <DEDUP_REMOVED lines=14> */
.L_x_2683:
[----:B------:R-:W-:Y:S02]  /*7950*/  IMAD.MOV.U32 R7, RZ, RZ, R11 ;  /* 0x000000ffff077224 */ /* 0x000fe400078e000b */
[----:B------:R-:W-:-:S07]  /*7960*/  IMAD.MOV.U32 R15, RZ, RZ, R4 ;  /* 0x000000ffff0f7224 */ /* 0x000fce00078e0004 */
[----:B------:R-:W-:Y:S05]  /*7970*/  WARPSYNC.COLLECTIVE R2, `(.L_x_2684) ;  /* 0x0000000002087348 */ /* 0x000fea0003c00000 */
[----:B------:R0:W1:Y:S02]  /*7980*/  SHFL.BFLY P0, R4, R7, R0, R3 ;  /* 0x0c00000007047389 */ /* 0x0000640000000003 */
[----:B01----:R-:W-:Y:S01]  /*7990*/  ENDCOLLECTIVE ;  /* 0x000000000000791b */ /* 0x003fe20003800000 */
.L_x_2684:
        /* <DEDUP_REMOVED lines=14> */
.L_x_2685:
[----:B------:R-:W-:Y:S02]  /*7a80*/  IMAD.MOV.U32 R7, RZ, RZ, R11 ;  /* 0x000000ffff077224 */ /* 0x000fe400078e000b */
[----:B------:R-:W-:-:S07]  /*7a90*/  IMAD.MOV.U32 R15, RZ, RZ, R4 ;  /* 0x000000ffff0f7224 */ /* 0x000fce00078e0004 */
[----:B------:R-:W-:Y:S05]  /*7aa0*/  WARPSYNC.COLLECTIVE R2, `(.L_x_2686) ;  /* 0x0000000002087348 */ /* 0x000fea0003c00000 */
[----:B------:R0:W1:Y:S02]  /*7ab0*/  SHFL.BFLY P0, R4, R7, R0, R3 ;  /* 0x0c00000007047389 */ /* 0x0000640000000003 */
[----:B01----:R-:W-:Y:S01]  /*7ac0*/  ENDCOLLECTIVE ;  /* 0x000000000000791b */ /* 0x003fe20003800000 */
.L_x_2686:
        /* <DEDUP_REMOVED lines=14> */
.L_x_2687:
[----:B------:R-:W-:Y:S02]  /*7bb0*/  IMAD.MOV.U32 R7, RZ, RZ, R11 ;  /* 0x000000ffff077224 */ /* 0x000fe400078e000b */
[----:B------:R-:W-:-:S07]  /*7bc0*/  IMAD.MOV.U32 R15, RZ, RZ, R4 ;  /* 0x000000ffff0f7224 */ /* 0x000fce00078e0004 */
[----:B------:R-:W-:Y:S05]  /*7bd0*/  WARPSYNC.COLLECTIVE R2, `(.L_x_2688) ;  /* 0x0000000002087348 */ /* 0x000fea0003c00000 */
[----:B------:R0:W1:Y:S02]  /*7be0*/  SHFL.BFLY P0, R4, R7, R0, R3 ;  /* 0x0c00000007047389 */ /* 0x0000640000000003 */
[----:B01----:R-:W-:Y:S01]  /*7bf0*/  ENDCOLLECTIVE ;  /* 0x000000000000791b */ /* 0x003fe20003800000 */
.L_x_2688:
        /* <DEDUP_REMOVED lines=14> */
.L_x_2689:
[----:B------:R-:W-:Y:S02]  /*7ce0*/  IMAD.MOV.U32 R7, RZ, RZ, R11 ;  /* 0x000000ffff077224 */ /* 0x000fe400078e000b */
[----:B------:R-:W-:-:S07]  /*7cf0*/  IMAD.MOV.U32 R15, RZ, RZ, R4 ;  /* 0x000000ffff0f7224 */ /* 0x000fce00078e0004 */
[----:B------:R-:W-:Y:S05]  /*7d00*/  WARPSYNC.COLLECTIVE R2, `(.L_x_2690) ;  /* 0x0000000002087348 */ /* 0x000fea0003c00000 */
[----:B------:R0:W1:Y:S02]  /*7d10*/  SHFL.BFLY P0, R4, R7, R0, R3 ;  /* 0x0c00000007047389 */ /* 0x0000640000000003 */
[----:B01----:R-:W-:Y:S01]  /*7d20*/  ENDCOLLECTIVE ;  /* 0x000000000000791b */ /* 0x003fe20003800000 */
.L_x_2690:
        /* <DEDUP_REMOVED lines=14> */
.L_x_2691:
[----:B------:R-:W-:Y:S02]  /*7e10*/  IMAD.MOV.U32 R7, RZ, RZ, R11 ;  /* 0x000000ffff077224 */ /* 0x000fe400078e000b */
[----:B------:R-:W-:-:S07]  /*7e20*/  IMAD.MOV.U32 R15, RZ, RZ, R4 ;  /* 0x000000ffff0f7224 */ /* 0x000fce00078e0004 */
[----:B------:R-:W-:Y:S05]  /*7e30*/  WARPSYNC.COLLECTIVE R2, `(.L_x_2692) ;  /* 0x0000000002087348 */ /* 0x000fea0003c00000 */
[----:B------:R0:W1:Y:S02]  /*7e40*/  SHFL.BFLY P0, R4, R7, R0, R3 ;  /* 0x0c00000007047389 */ /* 0x0000640000000003 */
[----:B01----:R-:W-:Y:S01]  /*7e50*/  ENDCOLLECTIVE ;  /* 0x000000000000791b */ /* 0x003fe20003800000 */
.L_x_2692:
        /* <DEDUP_REMOVED lines=22> */
.L_x_2693:
[----:B------:R-:W-:Y:S02]  /*7fc0*/  IMAD.MOV.U32 R7, RZ, RZ, R11 ;  /* 0x000000ffff077224 */ /* 0x000fe400078e000b */
[----:B------:R-:W-:-:S07]  /*7fd0*/  IMAD.MOV.U32 R8, RZ, RZ, R4 ;  /* 0x000000ffff087224 */ /* 0x000fce00078e0004 */
[----:B------:R-:W-:Y:S05]  /*7fe0*/  WARPSYNC.COLLECTIVE R2, `(.L_x_2694) ;  /* 0x0000000002087348 */ /* 0x000fea0003c00000 */
[----:B------:R0:W1:Y:S02]  /*7ff0*/  SHFL.BFLY P0, R4, R7, R0, R3 ;  /* 0x0c00000007047389 */ /* 0x0000640000000003 */
[----:B01----:R-:W-:Y:S01]  /*8000*/  ENDCOLLECTIVE ;  /* 0x000000000000791b */ /* 0x003fe20003800000 */
.L_x_2694:
        /* <DEDUP_REMOVED lines=15> */
.L_x_2695:
[----:B------:R-:W-:Y:S02]  /*8100*/  IMAD.MOV.U32 R7, RZ, RZ, R11 ;  /* 0x000000ffff077224 */ /* 0x000fe400078e000b */
[----:B------:R-:W-:-:S07]  /*8110*/  IMAD.MOV.U32 R8, RZ, RZ, R4 ;  /* 0x000000ffff087224 */ /* 0x000fce00078e0004 */
[----:B------:R-:W-:Y:S05]  /*8120*/  WARPSYNC.COLLECTIVE R2, `(.L_x_2696) ;  /* 0x0000000002087348 */ /* 0x000fea0003c00000 */
[----:B------:R0:W1:Y:S02]  /*8130*/  SHFL.BFLY P0, R4, R7, R0, R3 ;  /* 0x0c00000007047389 */ /* 0x0000640000000003 */
[----:B01----:R-:W-:Y:S01]  /*8140*/  ENDCOLLECTIVE ;  /* 0x000000000000791b */ /* 0x003fe20003800000 */
.L_x_2696:
        /* <DEDUP_REMOVED lines=15> */
.L_x_2697:
[----:B------:R-:W-:Y:S02]  /*8240*/  IMAD.MOV.U32 R7, RZ, RZ, R11 ;  /* 0x000000ffff077224 */ /* 0x000fe400078e000b */
[----:B------:R-:W-:-:S07]  /*8250*/  IMAD.MOV.U32 R8, RZ, RZ, R4 ;  /* 0x000000ffff087224 */ /* 0x000fce00078e0004 */
[----:B------:R-:W-:Y:S05]  /*8260*/  WARPSYNC.COLLECTIVE R2, `(.L_x_2698) ;  /* 0x0000000002087348 */ /* 0x000fea0003c00000 */
[----:B------:R0:W1:Y:S02]  /*8270*/  SHFL.BFLY P0, R4, R7, R0, R3 ;  /* 0x0c00000007047389 */ /* 0x0000640000000003 */
[----:B01----:R-:W-:Y:S01]  /*8280*/  ENDCOLLECTIVE ;  /* 0x000000000000791b */ /* 0x003fe20003800000 */
.L_x_2698:
        /* <DEDUP_REMOVED lines=15> */
.L_x_2699:
[----:B------:R-:W-:Y:S02]  /*8380*/  IMAD.MOV.U32 R7, RZ, RZ, R11 ;  /* 0x000000ffff077224 */ /* 0x000fe400078e000b */
[----:B------:R-:W-:-:S07]  /*8390*/  IMAD.MOV.U32 R8, RZ, RZ, R4 ;  /* 0x000000ffff087224 */ /* 0x000fce00078e0004 */
[----:B------:R-:W-:Y:S05]  /*83a0*/  WARPSYNC.COLLECTIVE R2, `(.L_x_2700) ;  /* 0x0000000002087348 */ /* 0x000fea0003c00000 */
[----:B------:R0:W1:Y:S02]  /*83b0*/  SHFL.BFLY P0, R4, R7, R0, R3 ;  /* 0x0c00000007047389 */ /* 0x0000640000000003 */
[----:B01----:R-:W-:Y:S01]  /*83c0*/  ENDCOLLECTIVE ;  /* 0x000000000000791b */ /* 0x003fe20003800000 */
.L_x_2700:
        /* <DEDUP_REMOVED lines=15> */
.L_x_2701:
[----:B------:R-:W-:Y:S02]  /*84c0*/  IMAD.MOV.U32 R7, RZ, RZ, R11 ;  /* 0x000000ffff077224 */ /* 0x000fe400078e000b */
[----:B------:R-:W-:-:S07]  /*84d0*/  IMAD.MOV.U32 R8, RZ, RZ, R4 ;  /* 0x000000ffff087224 */ /* 0x000fce00078e0004 */
[----:B------:R-:W-:Y:S05]  /*84e0*/  WARPSYNC.COLLECTIVE R2, `(.L_x_2702) ;  /* 0x0000000002087348 */ /* 0x000fea0003c00000 */
[----:B------:R0:W1:Y:S02]  /*84f0*/  SHFL.BFLY P0, R4, R7, R0, R3 ;  /* 0x0c00000007047389 */ /* 0x0000640000000003 */
[----:B01----:R-:W-:Y:S01]  /*8500*/  ENDCOLLECTIVE ;  /* 0x000000000000791b */ /* 0x003fe20003800000 */
.L_x_2702:
[----:B------:R-:W-:Y:S02]  /*8510*/  PRMT R6, R8, 0x7610, R6 ;  /* 0x0000761008067816 */ /* 0x000fe40000000006 */
[----:B------:R-:W-:Y:S01]  /*8520*/  PLOP3.LUT P0, PT, PT, PT, PT, 0x80, 0x0 ;  /* 0x000000000000781c */ /* 0x000fe20003f0f070 */
[----:B------:R-:W-:-:S12]  /*8530*/  BRA `(.L_x_2703) ;  /* 0xffffffdc00047947 */ /* 0x000fd8000383ffff */
.L_x_2645:
        /* <DEDUP_REMOVED lines=8> */
.L_x_2705:
[----:B------:R-:W-:Y:S05]  /*85c0*/  BSYNC B0 ;  /* 0x0000000000007941 */ /* 0x000fea0003800000 */
.L_x_2704:
[----:B------:R-:W-:Y:S05]  /*85d0*/  BRA `(.L_x_2706) ;  /* 0xffffffdc00007947 */ /* 0x000fea000383ffff */
.L_x_2646:
        /* <DEDUP_REMOVED lines=8> */
.L_x_2708:
[----:B------:R-:W-:Y:S05]  /*8660*/  BSYNC B0 ;  /* 0x0000000000007941 */ /* 0x000fea0003800000 */
.L_x_2707:
[----:B------:R-:W-:Y:S05]  /*8670*/  BRA `(.L_x_2643) ;  /* 0xffffffd800e07947 */ /* 0x000fea000383ffff */
.L_x_2650:
        /* <DEDUP_REMOVED lines=8> */
.L_x_2710:
[----:B------:R-:W-:Y:S05]  /*8700*/  BSYNC B0 ;  /* 0x0000000000007941 */ /* 0x000fea0003800000 */
.L_x_2709:
[----:B------:R-:W-:Y:S01]  /*8710*/  FADD.FTZ R7, R4, R10 ;  /* 0x0000000a04077221 */ /* 0x000fe20000010000 */
[----:B------:R-:W-:Y:S02]  /*8720*/  IMAD.MOV.U32 R0, RZ, RZ, 0x8 ;  /* 0x00000008ff007424 */ /* 0x000fe400078e00ff */
[----:B------:R-:W-:Y:S02]  /*8730*/  IMAD.MOV.U32 R3, RZ, RZ, 0x1f ;  /* 0x0000001fff037424 */ /* 0x000fe400078e00ff */
[----:B------:R-:W-:-:S07]  /*8740*/  IMAD.MOV.U32 R2, RZ, RZ, -0x1 ;  /* 0xffffffffff027424 */ /* 0x000fce00078e00ff */
[----:B------:R-:W-:Y:S05]  /*8750*/  WARPSYNC.COLLECTIVE R2, `(.L_x_2711) ;  /* 0x0000000002087348 */ /* 0x000fea0003c00000 */
[----:B------:R0:W1:Y:S02]  /*8760*/  SHFL.BFLY P0, R4, R7, R0, R3 ;  /* 0x0c00000007047389 */ /* 0x0000640000000003 */
[----:B01----:R-:W-:Y:S01]  /*8770*/  ENDCOLLECTIVE ;  /* 0x000000000000791b */ /* 0x003fe20003800000 */
.L_x_2711:
[----:B------:R-:W-:Y:S02]  /*8780*/  IMAD.MOV.U32 R0, RZ, RZ, 0x4 ;  /* 0x00000004ff007424 */ /* 0x000fe400078e00ff */
[----:B------:R-:W-:-:S04]  /*8790*/  FADD.FTZ R8, R7, R4 ;  /* 0x0000000407087221 */ /* 0x000fc80000010000 */
[----:B------:R-:W-:-:S07]  /*87a0*/  IMAD.MOV.U32 R7, RZ, RZ, R8 ;  /* 0x000000ffff077224 */ /* 0x000fce00078e0008 */
[----:B------:R-:W-:Y:S05]  /*87b0*/  WARPSYNC.COLLECTIVE R2, `(.L_x_2712) ;  /* 0x0000000002087348 */ /* 0x000fea0003c00000 */
[----:B------:R0:W1:Y:S02]  /*87c0*/  SHFL.BFLY P0, R4, R7, R0, R3 ;  /* 0x0c00000007047389 */ /* 0x0000640000000003 */
[----:B01----:R-:W-:Y:S01]  /*87d0*/  ENDCOLLECTIVE ;  /* 0x000000000000791b */ /* 0x003fe20003800000 */
.L_x_2712:
[----:B------:R-:W-:Y:S02]  /*87e0*/  IMAD.MOV.U32 R0, RZ, RZ, 0x2 ;  /* 0x00000002ff007424 */ /* 0x000fe400078e00ff */
[----:B------:R-:W-:-:S04]  /*87f0*/  FADD.FTZ R9, R8, R4 ;  /* 0x0000000408097221 */ /* 0x000fc80000010000 */
[----:B------:R-:W-:-:S07]  /*8800*/  IMAD.MOV.U32 R7, RZ, RZ, R9 ;  /* 0x000000ffff077224 */ /* 0x000fce00078e0009 */
[----:B------:R-:W-:Y:S05]  /*8810*/  WARPSYNC.COLLECTIVE R2, `(.L_x_2713) ;  /* 0x0000000002087348 */ /* 0x000fea0003c00000 */
[----:B------:R0:W1:Y:S02]  /*8820*/  SHFL.BFLY P0, R4, R7, R0, R3 ;  /* 0x0c00000007047389 */ /* 0x0000640000000003 */
[----:B01----:R-:W-:Y:S01]  /*8830*/  ENDCOLLECTIVE ;  /* 0x000000000000791b */ /* 0x003fe20003800000 */
.L_x_2713:
[----:B------:R-:W-:Y:S02]  /*8840*/  IMAD.MOV.U32 R0, RZ, RZ, 0x1 ;  /* 0x00000001ff007424 */ /* 0x000fe400078e00ff */
[----:B------:R-:W-:-:S04]  /*8850*/  FADD.FTZ R12, R9, R4 ;  /* 0x00000004090c7221 */ /* 0x000fc80000010000 */
[----:B------:R-:W-:-:S07]  /*8860*/  IMAD.MOV.U32 R7, RZ, RZ, R12 ;  /* 0x000000ffff077224 */ /* 0x000fce00078e000c */
[----:B------:R-:W-:Y:S05]  /*8870*/  WARPSYNC.COLLECTIVE R2, `(.L_x_2714) ;  /* 0x0000000002087348 */ /* 0x000fea0003c00000 */
[----:B------:R0:W1:Y:S02]  /*8880*/  SHFL.BFLY P0, R4, R7, R0, R3 ;  /* 0x0c00000007047389 */ /* 0x0000640000000003 */
[----:B01----:R-:W-:Y:S01]  /*8890*/  ENDCOLLECTIVE ;  /* 0x000000000000791b */ /* 0x003fe20003800000 */
.L_x_2714:
[----:B------:R-:W-:Y:S05]  /*88a0*/  BRA `(.L_x_2715) ;  /* 0xffffffd800fc7947 */ /* 0x000fea000383ffff */
.L_x_2716:
        /* <DEDUP_REMOVED lines=13> */
.L_x_4996:


//--------------------- .text._ZN4vllm3moe44grouped_topk_fused_small_expert_count_kernelI13__nv_bfloat166__halfiLNS0_11ScoringFuncE1ELi128ELb0ELi8EEEvPT_PfPT1_PKT0_llllllbd --------------------------
	.section	.text._ZN4vllm3moe44grouped_topk_fused_small_expert_count_kernelI13__nv_bfloat166__halfiLNS0_11ScoringFuncE1ELi128ELb0ELi8EEEvPT_PfPT1_PKT0_llllllbd,"ax",@progbits
	.align	128
        .global         _ZN4vllm3moe44grouped_topk_fused_small_expert_count_kernelI13__nv_bfloat166__halfiLNS0_11ScoringFuncE1ELi128ELb0ELi8EEEvPT_PfPT1_PKT0_llllllbd
        .type           _ZN4vllm3moe44grouped_topk_fused_small_expert_count_kernelI13__nv_bfloat166__halfiLNS0_11ScoringFuncE1ELi128ELb0ELi8EEEvPT_PfPT1_PKT0_llllllbd,@function
        .size           _ZN4vllm3moe44grouped_topk_fused_small_expert_count_kernelI13__nv_bfloat166__halfiLNS0_11ScoringFuncE1ELi128ELb0ELi8EEEvPT_PfPT1_PKT0_llllllbd,(.L_x_4896 - _ZN4vllm3moe44grouped_topk_fused_small_expert_count_kernelI13__nv_bfloat166__halfiLNS0_11ScoringFuncE1ELi128ELb0ELi8EEEvPT_PfPT1_PKT0_llllllbd)
        .other          _ZN4vllm3moe44grouped_topk_fused_small_expert_count_kernelI13__nv_bfloat166__halfiLNS0_11ScoringFuncE1ELi128ELb0ELi8EEEvPT_PfPT1_PKT0_llllllbd,@"STO_CUDA_ENTRY STV_DEFAULT"
_ZN4vllm3moe44grouped_topk_fused_small_expert_count_kernelI13__nv_bfloat166__halfiLNS0_11ScoringFuncE1ELi128ELb0ELi8EEEvPT_PfPT1_PKT0_llllllbd:
.text._ZN4vllm3moe44grouped_topk_fused_small_expert_count_kernelI13__nv_bfloat166__halfiLNS0_11ScoringFuncE1ELi128ELb0ELi8EEEvPT_PfPT1_PKT0_llllllbd:
        /* <DEDUP_REMOVED lines=16> */
[----:B------:R0:W2:Y:S01]  /*0100*/  @!P0 LDG.E.U16 R6, desc[UR6][R6.64] ;  /* 0x0000000606068981 */ /* 0x0000a2000c1e1500 */
[----:B-1----:R-:W-:-:S04]  /*0110*/  @!P0 LEA R2, P1, R4, R8, 0x1 ;  /* 0x0000000804028211 */ /* 0x002fc800078208ff */
[----:B------:R-:W-:-:S05]  /*0120*/  @!P0 LEA.HI.X R3, R4, R9, RZ, 0x1, P1 ;  /* 0x0000000904038211 */ /* 0x000fca00008f0cff */
[----:B------:R1:W3:Y:S01]  /*0130*/  @!P0 LDG.E.U16 R2, desc[UR6][R2.64] ;  /* 0x0000000602028981 */ /* 0x0002e2000c1e1500 */
[----:B------:R-:W-:Y:S01]  /*0140*/  IMAD.MOV.U32 R8, RZ, RZ, -0x800000 ;  /* 0xff800000ff087424 */ /* 0x000fe200078e00ff */
[----:B------:R-:W-:Y:S01]  /*0150*/  @!P0 MOV R9, 0x400 ;  /* 0x0000040000098802 */ /* 0x000fe20000000f00 */
[----:B------:R-:W4:Y:S01]  /*0160*/  @!P0 S2R R10, SR_CgaCtaId ;  /* 0x00000000000a8919 */ /* 0x000f220000008800 */
[----:B0-----:R-:W-:Y:S01]  /*0170*/  @!P0 MOV R7, 0x400 ;  /* 0x0000040000078802 */ /* 0x001fe20000000f00 */
[----:B------:R-:W0:Y:S02]  /*0180*/  @!P0 S2R R12, SR_CgaCtaId ;  /* 0x00000000000c8919 */ /* 0x000e240000008800 */
[----:B-1----:R-:W-:Y:S02]  /*0190*/  @!P0 VIADD R3, R9, 0x200 ;  /* 0x0000020009038836 */ /* 0x002fe40000000000 */
[----:B------:R-:W-:Y:S01]  /*01a0*/  IMAD.MOV.U32 R9, RZ, RZ, 0x3f000000 ;  /* 0x3f000000ff097424 */ /* 0x000fe200078e00ff */
[----:B----4-:R-:W-:-:S02]  /*01b0*/  @!P0 LEA R7, R10, R7, 0x18 ;  /* 0x000000070a078211 */ /* 0x010fc400078ec0ff */
[----:B0-----:R-:W-:-:S03]  /*01c0*/  @!P0 LEA R3, R12, R3, 0x18 ;  /* 0x000000030c038211 */ /* 0x001fc600078ec0ff */
[C---:B------:R-:W-:Y:S02]  /*01d0*/  @!P0 IMAD R7, R4.reuse, 0x4, R7 ;  /* 0x0000000404078824 */ /* 0x040fe400078e0207 */
[----:B------:R-:W-:Y:S02]  /*01e0*/  @!P0 IMAD R3, R4, 0x4, R3 ;  /* 0x0000000404038824 */ /* 0x000fe400078e0203 */
[----:B--2---:R-:W-:Y:S02]  /*01f0*/  @!P0 IMAD.U32 R0, R6, 0x10000, RZ ;  /* 0x0001000006008824 */ /* 0x004fe400078e00ff */
[----:B------:R-:W-:Y:S02]  /*0200*/  IMAD.MOV.U32 R6, RZ, RZ, -0x800000 ;  /* 0xff800000ff067424 */ /* 0x000fe400078e00ff */
[----:B------:R-:W-:Y:S01]  /*0210*/  @!P0 FMUL.FTZ R8, R0, 0.5 ;  /* 0x3f00000000088820 */ /* 0x000fe20000410000 */
[----:B------:R-:W-:-:S05]  /*0220*/  SHF.R.U32.HI R0, RZ, 0x5, R4 ;  /* 0x00000005ff007819 */ /* 0x000fca0000011604 */
[----:B------:R-:W0:Y:S01]  /*0230*/  MUFU.TANH R8, R8 ;  /* 0x0000000800087308 */ /* 0x000e220000002400 */
[----:B------:R-:W1:Y:S01]  /*0240*/  SHFL.IDX PT, R0, R0, RZ, 0x1f ;  /* 0x00001fff00007589 */ /* 0x000e6200000e0000 */
[----:B---3--:R-:W-:Y:S02]  /*0250*/  @!P0 HADD2.F32 R6, -RZ, R2.H0_H0 ;  /* 0x20000002ff068230 */ /* 0x008fe40000004100 */
        /* <DEDUP_REMOVED lines=103> */
.L_x_2720:
        /* <DEDUP_REMOVED lines=89> */
.L_x_2719:
        /* <DEDUP_REMOVED lines=38> */
.L_x_2718:
        /* <DEDUP_REMOVED lines=56> */
[----:B------:R-:W-:Y:S05]  /*1440*/  CALL.REL.NOINC `($__internal_50_$__cuda_sm20_div_rn_f64_full) ;  /* 0x0000000000687944 */ /* 0x000fea0003c00000 */
.L_x_2723:
[----:B------:R-:W-:Y:S05]  /*1450*/  BSYNC B0 ;  /* 0x0000000000007941 */ /* 0x000fea0003800000 */
.L_x_2722:
[----:B------:R-:W-:Y:S01]  /*1460*/  UMOV UR4, 0xf0000000 ;  /* 0xf000000000047882 */ /* 0x000fe20000000000 */
[----:B------:R-:W-:Y:S01]  /*1470*/  UMOV UR5, 0x380fffff ;  /* 0x380fffff00057882 */ /* 0x000fe20000000000 */
[----:B------:R-:W0:Y:S01]  /*1480*/  F2F.F32.F64 R8, R2 ;  /* 0x0000000200087310 */ /* 0x000e220000301000 */
[----:B------:R-:W-:-:S14]  /*1490*/  DSETP.GEU.AND P1, PT, |R2|, UR4, PT ;  /* 0x0000000402007e2a */ /* 0x000fdc000bf2e200 */
[----:B0-----:R-:W-:-:S07]  /*14a0*/  @!P1 FMUL R8, R8, 1.175494350822287508e-38 ;  /* 0x0080000008089820 */ /* 0x001fce0000400000 */
.L_x_2721:
        /* <DEDUP_REMOVED lines=17> */
.L_x_2724:
[----:B------:R-:W-:Y:S05]  /*15c0*/  BSYNC B0 ;  /* 0x0000000000007941 */ /* 0x000fea0003800000 */
.L_x_2717:
[----:B------:R-:W-:Y:S01]  /*15d0*/  PREEXIT ;  /* 0x000000000000782d */ /* 0x000fe20000000000 */
[----:B------:R-:W-:Y:S05]  /*15e0*/  EXIT ;  /* 0x000000000000794d */ /* 0x000fea0003800000 */
        .weak           $__internal_50_$__cuda_sm20_div_rn_f64_full
        .type           $__internal_50_$__cuda_sm20_div_rn_f64_full,@function
        .size           $__internal_50_$__cuda_sm20_div_rn_f64_full,(.L_x_4896 - $__internal_50_$__cuda_sm20_div_rn_f64_full)
$__internal_50_$__cuda_sm20_div_rn_f64_full:
        /* <DEDUP_REMOVED lines=67> */
.L_x_2726:
        /* <DEDUP_REMOVED lines=16> */
.L_x_2729:
[----:B------:R-:W-:Y:S01]  /*1b20*/  LOP3.LUT R15, R7, 0x80000, RZ, 0xfc, !PT ;  /* 0x00080000070f7812 */ /* 0x000fe200078efcff */
[----:B------:R-:W-:Y:S01]  /*1b30*/  IMAD.MOV.U32 R14, RZ, RZ, R6 ;  /* 0x000000ffff0e7224 */ /* 0x000fe200078e0006 */
[----:B------:R-:W-:Y:S06]  /*1b40*/  BRA `(.L_x_2727) ;  /* 0x0000000000087947 */ /* 0x000fec0003800000 */
.L_x_2728:
[----:B------:R-:W-:Y:S01]  /*1b50*/  LOP3.LUT R15, R9, 0x80000, RZ, 0xfc, !PT ;  /* 0x00080000090f7812 */ /* 0x000fe200078efcff */
[----:B------:R-:W-:-:S07]  /*1b60*/  IMAD.MOV.U32 R14, RZ, RZ, R8 ;  /* 0x000000ffff0e7224 */ /* 0x000fce00078e0008 */
.L_x_2727:
[----:B------:R-:W-:Y:S05]  /*1b70*/  BSYNC B1 ;  /* 0x0000000000017941 */ /* 0x000fea0003800000 */
.L_x_2725:
[----:B------:R-:W-:Y:S02]  /*1b80*/  IMAD.MOV.U32 R13, RZ, RZ, 0x0 ;  /* 0x00000000ff0d7424 */ /* 0x000fe400078e00ff */
[----:B------:R-:W-:Y:S02]  /*1b90*/  IMAD.MOV.U32 R2, RZ, RZ, R14 ;  /* 0x000000ffff027224 */ /* 0x000fe400078e000e */
[----:B------:R-:W-:Y:S01]  /*1ba0*/  IMAD.MOV.U32 R3, RZ, RZ, R15 ;  /* 0x000000ffff037224 */ /* 0x000fe200078e000f */
[----:B------:R-:W-:Y:S06]  /*1bb0*/  RET.REL.NODEC R12 `(_ZN4vllm3moe44grouped_topk_fused_small_expert_count_kernelI13__nv_bfloat166__halfiLNS0_11ScoringFuncE1ELi128ELb0ELi8EEEvPT_PfPT1_PKT0_llllllbd) ;  /* 0xffffffe40c107950 */ /* 0x000fec0003c3ffff */
.L_x_2730:
        /* <DEDUP_REMOVED lines=12> */
.L_x_4896:


//--------------------- .text._ZN4vllm3moe44grouped_topk_fused_small_expert_count_kernelI13__nv_bfloat166__halfiLNS0_11ScoringFuncE1ELi384ELb0ELi8EEEvPT_PfPT1_PKT0_llllllbd --------------------------
	.section	.text._ZN4vllm3moe44grouped_topk_fused_small_expert_count_kernelI13__nv_bfloat166__halfiLNS0_11ScoringFuncE1ELi384ELb0ELi8EEEvPT_PfPT1_PKT0_llllllbd,"ax",@progbits
	.align	128
        .global         _ZN4vllm3moe44grouped_topk_fused_small_expert_count_kernelI13__nv_bfloat166__halfiLNS0_11ScoringFuncE1ELi384ELb0ELi8EEEvPT_PfPT1_PKT0_llllllbd
        .type           _ZN4vllm3moe44grouped_topk_fused_small_expert_count_kernelI13__nv_bfloat166__halfiLNS0_11ScoringFuncE1ELi384ELb0ELi8EEEvPT_PfPT1_PKT0_llllllbd,@function
        .size           _ZN4vllm3moe44grouped_topk_fused_small_expert_count_kernelI13__nv_bfloat166__halfiLNS0_11ScoringFuncE1ELi384ELb0ELi8EEEvPT_PfPT1_PKT0_llllllbd,(.L_x_4897 - _ZN4vllm3moe44grouped_topk_fused_small_expert_count_kernelI13__nv_bfloat166__halfiLNS0_11ScoringFuncE1ELi384ELb0ELi8EEEvPT_PfPT1_PKT0_llllllbd)
        .other          _ZN4vllm3moe44grouped_topk_fused_small_expert_count_kernelI13__nv_bfloat166__halfiLNS0_11ScoringFuncE1ELi384ELb0ELi8EEEvPT_PfPT1_PKT0_llllllbd,@"STO_CUDA_ENTRY STV_DEFAULT"
_ZN4vllm3moe44grouped_topk_fused_small_expert_count_kernelI13__nv_bfloat166__halfiLNS0_11ScoringFuncE1ELi384ELb0ELi8EEEvPT_PfPT1_PKT0_llllllbd:
.text._ZN4vllm3moe44grouped_topk_fused_small_expert_count_kernelI13__nv_bfloat166__halfiLNS0_11ScoringFuncE1ELi384ELb0ELi8EEEvPT_PfPT1_PKT0_llllllbd:
        /* <DEDUP_REMOVED lines=37> */
[----:B0-----:R-:W-:Y:S01]  /*0250*/  FFMA.FTZ R9, R0, R9, 0.5 ;  /* 0x3f00000000097423 */ /* 0x001fe20000010009 */
[C---:B------:R-:W-:Y:S01]  /*0260*/  @!P0 IMAD R0, R4.reuse, 0x4, R3 ;  /* 0x0000000404008824 */ /* 0x040fe200078e0203 */
[----:B------:R-:W-:Y:S01]  /*0270*/  LOP3.LUT R4, R4, 0x1f, RZ, 0xc0, !PT ;  /* 0x0000001f04047812 */ /* 0x000fe200078ec0ff */
[----:B------:R-:W-:Y:S02]  /*0280*/  VIADD R3, R1, 0x20 ;  /* 0x0000002001037836 */ /* 0x000fe40000000000 */
        /* <DEDUP_REMOVED lines=112> */
.L_x_2734:
        /* <DEDUP_REMOVED lines=98> */
.L_x_2733:
        /* <DEDUP_REMOVED lines=43> */
.L_x_2732:
        /* <DEDUP_REMOVED lines=18> */
.L_x_2735:
[----:B------:R-:W2:Y:S04]  /*1380*/  LDL R2, [R9] ;  /* 0x0000000009027983 */ /* 0x000ea80000100800 */
[----:B-1----:R-:W3:Y:S04]  /*1390*/  LDL R11, [R9+0x20] ;  /* 0x00002000090b7983 */ /* 0x002ee80000100800 */
[----:B--2---:R1:W-:Y:S04]  /*13a0*/  STS [R7], R2 ;  /* 0x0000000207007388 */ /* 0x0043e80000000800 */
[----:B---3--:R1:W-:Y:S02]  /*13b0*/  STS [R0], R11 ;  /* 0x0000000b00007388 */ /* 0x0083e40000000800 */
.L_x_2736:
[----:B------:R-:W-:Y:S05]  /*13c0*/  BSYNC B0 ;  /* 0x0000000000007941 */ /* 0x000fea0003800000 */
.L_x_2731:
        /* <DEDUP_REMOVED lines=24> */
.L_x_2739:
[----:B------:R-:W-:Y:S05]  /*1550*/  BSYNC B0 ;  /* 0x0000000000007941 */ /* 0x000fea0003800000 */
.L_x_2738:
        /* <DEDUP_REMOVED lines=19> */
.L_x_2742:
        /* <DEDUP_REMOVED lines=166> */
.L_x_2741:
[----:B------:R-:W-:Y:S05]  /*20f0*/  @!P1 BRA `(.L_x_2740) ;  /* 0x0000000000cc9947 */ /* 0x000fea0003800000 */
[----:B------:R-:W-:Y:S02]  /*2100*/  IMAD.MOV.U32 R13, RZ, RZ, R8 ;  /* 0x000000ffff0d7224 */ /* 0x000fe400078e0008 */
[C---:B------:R-:W-:Y:S02]  /*2110*/  IMAD R10, R0.reuse, 0x4, R1 ;  /* 0x00000004000a7824 */ /* 0x040fe400078e0201 */
[----:B------:R-:W-:-:S07]  /*2120*/  IMAD R8, R0, 0x4, R3 ;  /* 0x0000000400087824 */ /* 0x000fce00078e0203 */
.L_x_2743:
        /* <DEDUP_REMOVED lines=48> */
.L_x_2740:
        /* <DEDUP_REMOVED lines=58> */
[----:B0-----:R-:W-:Y:S05]  /*27d0*/  CALL.REL.NOINC `($__internal_51_$__cuda_sm20_div_rn_f64_full) ;  /* 0x0000000000687944 */ /* 0x001fea0003c00000 */
.L_x_2746:
[----:B------:R-:W-:Y:S05]  /*27e0*/  BSYNC B0 ;  /* 0x0000000000007941 */ /* 0x000fea0003800000 */
.L_x_2745:
[----:B------:R-:W-:Y:S01]  /*27f0*/  UMOV UR4, 0xf0000000 ;  /* 0xf000000000047882 */ /* 0x000fe20000000000 */
[----:B------:R-:W-:Y:S01]  /*2800*/  UMOV UR5, 0x380fffff ;  /* 0x380fffff00057882 */ /* 0x000fe20000000000 */
[----:B------:R-:W1:Y:S01]  /*2810*/  F2F.F32.F64 R8, R2 ;  /* 0x0000000200087310 */ /* 0x000e620000301000 */
[----:B------:R-:W-:-:S14]  /*2820*/  DSETP.GEU.AND P1, PT, |R2|, UR4, PT ;  /* 0x0000000402007e2a */ /* 0x000fdc000bf2e200 */
[----:B-1----:R-:W-:-:S07]  /*2830*/  @!P1 FMUL R8, R8, 1.175494350822287508e-38 ;  /* 0x0080000008089820 */ /* 0x002fce0000400000 */
.L_x_2744:
        /* <DEDUP_REMOVED lines=17> */
.L_x_2747:
[----:B------:R-:W-:Y:S05]  /*2950*/  BSYNC B0 ;  /* 0x0000000000007941 */ /* 0x000fea0003800000 */
.L_x_2737:
[----:B------:R-:W-:Y:S01]  /*2960*/  PREEXIT ;  /* 0x000000000000782d */ /* 0x000fe20000000000 */
[----:B------:R-:W-:Y:S05]  /*2970*/  EXIT ;  /* 0x000000000000794d */ /* 0x000fea0003800000 */
        .weak           $__internal_51_$__cuda_sm20_div_rn_f64_full
        .type           $__internal_51_$__cuda_sm20_div_rn_f64_full,@function
        .size           $__internal_51_$__cuda_sm20_div_rn_f64_full,(.L_x_4897 - $__internal_51_$__cuda_sm20_div_rn_f64_full)
$__internal_51_$__cuda_sm20_div_rn_f64_full:
        /* <DEDUP_REMOVED lines=67> */
.L_x_2749:
        /* <DEDUP_REMOVED lines=16> */
.L_x_2752:
[----:B------:R-:W-:Y:S01]  /*2eb0*/  LOP3.LUT R15, R7, 0x80000, RZ, 0xfc, !PT ;  /* 0x00080000070f7812 */ /* 0x000fe200078efcff */
[----:B------:R-:W-:Y:S01]  /*2ec0*/  IMAD.MOV.U32 R14, RZ, RZ, R6 ;  /* 0x000000ffff0e7224 */ /* 0x000fe200078e0006 */
[----:B------:R-:W-:Y:S06]  /*2ed0*/  BRA `(.L_x_2750) ;  /* 0x0000000000087947 */ /* 0x000fec0003800000 */
.L_x_2751:
[----:B------:R-:W-:Y:S01]  /*2ee0*/  LOP3.LUT R15, R9, 0x80000, RZ, 0xfc, !PT ;  /* 0x00080000090f7812 */ /* 0x000fe200078efcff */
[----:B------:R-:W-:-:S07]  /*2ef0*/  IMAD.MOV.U32 R14, RZ, RZ, R8 ;  /* 0x000000ffff0e7224 */ /* 0x000fce00078e0008 */
.L_x_2750:
[----:B------:R-:W-:Y:S05]  /*2f00*/  BSYNC B1 ;  /* 0x0000000000017941 */ /* 0x000fea0003800000 */
.L_x_2748:
[----:B------:R-:W-:Y:S02]  /*2f10*/  IMAD.MOV.U32 R13, RZ, RZ, 0x0 ;  /* 0x00000000ff0d7424 */ /* 0x000fe400078e00ff */
[----:B------:R-:W-:Y:S02]  /*2f20*/  IMAD.MOV.U32 R2, RZ, RZ, R14 ;  /* 0x000000ffff027224 */ /* 0x000fe400078e000e */
[----:B------:R-:W-:Y:S01]  /*2f30*/  IMAD.MOV.U32 R3, RZ, RZ, R15 ;  /* 0x000000ffff037224 */ /* 0x000fe200078e000f */
[----:B------:R-:W-:Y:S06]  /*2f40*/  RET.REL.NODEC R12 `(_ZN4vllm3moe44grouped_topk_fused_small_expert_count_kernelI13__nv_bfloat166__halfiLNS0_11ScoringFuncE1ELi384ELb0ELi8EEEvPT_PfPT1_PKT0_llllllbd) ;  /* 0xffffffd00c2c7950 */ /* 0x000fec0003c3ffff */
.L_x_2753:
        /* <DEDUP_REMOVED lines=11> */
.L_x_4897:


//--------------------- .text._ZN4vllm3moe44grouped_topk_fused_small_expert_count_kernelI13__nv_bfloat166__halfiLNS0_11ScoringFuncE1ELi512ELb0ELi8EEEvPT_PfPT1_PKT0_llllllbd --------------------------
	.section	.text._ZN4vllm3moe44grouped_topk_fused_small_expert_count_kernelI13__nv_bfloat166__halfiLNS0_11ScoringFuncE1ELi512ELb0ELi8EEEvPT_PfPT1_PKT0_llllllbd,"ax",@progbits
	.align	128
        .global         _ZN4vllm3moe44grouped_topk_fused_small_expert_count_kernelI13__nv_bfloat166__halfiLNS0_11ScoringFuncE1ELi512ELb0ELi8EEEvPT_PfPT1_PKT0_llllllbd
        .type           _ZN4vllm3moe44grouped_topk_fused_small_expert_count_kernelI13__nv_bfloat166__halfiLNS0_11ScoringFuncE1ELi512ELb0ELi8EEEvPT_PfPT1_PKT0_llllllbd,@function
        .size           _ZN4vllm3moe44grouped_topk_fused_small_expert_count_kernelI13__nv_bfloat166__halfiLNS0_11ScoringFuncE1ELi512ELb0ELi8EEEvPT_PfPT1_PKT0_llllllbd,(.L_x_4898 - _ZN4vllm3moe44grouped_topk_fused_small_expert_count_kernelI13__nv_bfloat166__halfiLNS0_11ScoringFuncE1ELi512ELb0ELi8EEEvPT_PfPT1_PKT0_llllllbd)
        .other          _ZN4vllm3moe44grouped_topk_fused_small_expert_count_kernelI13__nv_bfloat166__halfiLNS0_11ScoringFuncE1ELi512ELb0ELi8EEEvPT_PfPT1_PKT0_llllllbd,@"STO_CUDA_ENTRY STV_DEFAULT"
_ZN4vllm3moe44grouped_topk_fused_small_expert_count_kernelI13__nv_bfloat166__halfiLNS0_11ScoringFuncE1ELi512ELb0ELi8EEEvPT_PfPT1_PKT0_llllllbd:
.text._ZN4vllm3moe44grouped_topk_fused_small_expert_count_kernelI13__nv_bfloat166__halfiLNS0_11ScoringFuncE1ELi512ELb0ELi8EEEvPT_PfPT1_PKT0_llllllbd:
        /* <DEDUP_REMOVED lines=153> */
.L_x_2757:
        /* <DEDUP_REMOVED lines=98> */
.L_x_2756:
        /* <DEDUP_REMOVED lines=43> */
.L_x_2755:
        /* <DEDUP_REMOVED lines=18> */
.L_x_2758:
[----:B------:R-:W2:Y:S04]  /*1380*/  LDL R2, [R9] ;  /* 0x0000000009027983 */ /* 0x000ea80000100800 */
[----:B-1----:R-:W3:Y:S04]  /*1390*/  LDL R11, [R9+0x20] ;  /* 0x00002000090b7983 */ /* 0x002ee80000100800 */
[----:B--2---:R1:W-:Y:S04]  /*13a0*/  STS [R7], R2 ;  /* 0x0000000207007388 */ /* 0x0043e80000000800 */
[----:B---3--:R1:W-:Y:S02]  /*13b0*/  STS [R0], R11 ;  /* 0x0000000b00007388 */ /* 0x0083e40000000800 */
.L_x_2759:
[----:B------:R-:W-:Y:S05]  /*13c0*/  BSYNC B0 ;  /* 0x0000000000007941 */ /* 0x000fea0003800000 */
.L_x_2754:
        /* <DEDUP_REMOVED lines=36> */
.L_x_2763:
        /* <DEDUP_REMOVED lines=167> */
.L_x_2762:
[----:B------:R-:W-:Y:S05]  /*2080*/  @!P1 BRA `(.L_x_2761) ;  /* 0x0000000000cc9947 */ /* 0x000fea0003800000 */
[----:B------:R-:W-:Y:S02]  /*2090*/  IMAD.MOV.U32 R14, RZ, RZ, R10 ;  /* 0x000000ffff0e7224 */ /* 0x000fe400078e000a */
[C---:B------:R-:W-:Y:S02]  /*20a0*/  IMAD R12, R0.reuse, 0x4, R1 ;  /* 0x00000004000c7824 */ /* 0x040fe400078e0201 */
[----:B------:R-:W-:-:S07]  /*20b0*/  IMAD R10, R0, 0x4, R3 ;  /* 0x00000004000a7824 */ /* 0x000fce00078e0203 */
.L_x_2764:
        /* <DEDUP_REMOVED lines=48> */
.L_x_2761:
        /* <DEDUP_REMOVED lines=56> */
[----:B0---4-:R-:W-:Y:S05]  /*2740*/  CALL.REL.NOINC `($__internal_52_$__cuda_sm20_div_rn_f64_full) ;  /* 0x0000000000687944 */ /* 0x011fea0003c00000 */
.L_x_2767:
[----:B------:R-:W-:Y:S05]  /*2750*/  BSYNC B0 ;  /* 0x0000000000007941 */ /* 0x000fea0003800000 */
.L_x_2766:
[----:B------:R-:W-:Y:S01]  /*2760*/  UMOV UR4, 0xf0000000 ;  /* 0xf000000000047882 */ /* 0x000fe20000000000 */
[----:B------:R-:W-:Y:S01]  /*2770*/  UMOV UR5, 0x380fffff ;  /* 0x380fffff00057882 */ /* 0x000fe20000000000 */
[----:B------:R-:W1:Y:S01]  /*2780*/  F2F.F32.F64 R8, R2 ;  /* 0x0000000200087310 */ /* 0x000e620000301000 */
[----:B------:R-:W-:-:S14]  /*2790*/  DSETP.GEU.AND P1, PT, |R2|, UR4, PT ;  /* 0x0000000402007e2a */ /* 0x000fdc000bf2e200 */
[----:B-1----:R-:W-:-:S07]  /*27a0*/  @!P1 FMUL R8, R8, 1.175494350822287508e-38 ;  /* 0x0080000008089820 */ /* 0x002fce0000400000 */
.L_x_2765:
        /* <DEDUP_REMOVED lines=17> */
.L_x_2768:
[----:B------:R-:W-:Y:S05]  /*28c0*/  BSYNC B0 ;  /* 0x0000000000007941 */ /* 0x000fea0003800000 */
.L_x_2760:
[----:B------:R-:W-:Y:S01]  /*28d0*/  PREEXIT ;  /* 0x000000000000782d */ /* 0x000fe20000000000 */
[----:B------:R-:W-:Y:S05]  /*28e0*/  EXIT ;  /* 0x000000000000794d */ /* 0x000fea0003800000 */
        .weak           $__internal_52_$__cuda_sm20_div_rn_f64_full
        .type           $__internal_52_$__cuda_sm20_div_rn_f64_full,@function
        .size           $__internal_52_$__cuda_sm20_div_rn_f64_full,(.L_x_4898 - $__internal_52_$__cuda_sm20_div_rn_f64_full)
$__internal_52_$__cuda_sm20_div_rn_f64_full:
        /* <DEDUP_REMOVED lines=67> */
.L_x_2770:
        /* <DEDUP_REMOVED lines=16> */
.L_x_2773:
[----:B------:R-:W-:Y:S01]  /*2e20*/  LOP3.LUT R15, R7, 0x80000, RZ, 0xfc, !PT ;  /* 0x00080000070f7812 */ /* 0x000fe200078efcff */
[----:B------:R-:W-:Y:S01]  /*2e30*/  IMAD.MOV.U32 R14, RZ, RZ, R6 ;  /* 0x000000ffff0e7224 */ /* 0x000fe200078e0006 */
[----:B------:R-:W-:Y:S06]  /*2e40*/  BRA `(.L_x_2771) ;  /* 0x0000000000087947 */ /* 0x000fec0003800000 */
.L_x_2772:
[----:B------:R-:W-:Y:S01]  /*2e50*/  LOP3.LUT R15, R9, 0x80000, RZ, 0xfc, !PT ;  /* 0x00080000090f7812 */ /* 0x000fe200078efcff */
[----:B------:R-:W-:-:S07]  /*2e60*/  IMAD.MOV.U32 R14, RZ, RZ, R8 ;  /* 0x000000ffff0e7224 */ /* 0x000fce00078e0008 */
.L_x_2771:
[----:B------:R-:W-:Y:S05]  /*2e70*/  BSYNC B1 ;  /* 0x0000000000017941 */ /* 0x000fea0003800000 */
.L_x_2769:
[----:B------:R-:W-:Y:S02]  /*2e80*/  IMAD.MOV.U32 R13, RZ, RZ, 0x0 ;  /* 0x00000000ff0d7424 */ /* 0x000fe400078e00ff */
[----:B------:R-:W-:Y:S02]  /*2e90*/  IMAD.MOV.U32 R2, RZ, RZ, R14 ;  /* 0x000000ffff027224 */ /* 0x000fe400078e000e */
[----:B------:R-:W-:Y:S01]  /*2ea0*/  IMAD.MOV.U32 R3, RZ, RZ, R15 ;  /* 0x000000ffff037224 */ /* 0x000fe200078e000f */
[----:B------:R-:W-:Y:S06]  /*2eb0*/  RET.REL.NODEC R12 `(_ZN4vllm3moe44grouped_topk_fused_small_expert_count_kernelI13__nv_bfloat166__halfiLNS0_11ScoringFuncE1ELi512ELb0ELi8EEEvPT_PfPT1_PKT0_llllllbd) ;  /* 0xffffffd00c507950 */ /* 0x000fec0003c3ffff */
.L_x_2774:
        /* <DEDUP_REMOVED lines=12> */
.L_x_4898:


//--------------------- .text._ZN4vllm3moe44grouped_topk_fused_small_expert_count_kernelI13__nv_bfloat166__halfiLNS0_11ScoringFuncE1ELi512ELb0ELi22EEEvPT_PfPT1_PKT0_llllllbd --------------------------
	.section	.text._ZN4vllm3moe44grouped_topk_fused_small_expert_count_kernelI13__nv_bfloat166__halfiLNS0_11ScoringFuncE1ELi512ELb0ELi22EEEvPT_PfPT1_PKT0_llllllbd,"ax",@progbits
	.align	128
        .global         _ZN4vllm3moe44grouped_topk_fused_small_expert_count_kernelI13__nv_bfloat166__halfiLNS0_11ScoringFuncE1ELi512ELb0ELi22EEEvPT_PfPT1_PKT0_llllllbd
        .type           _ZN4vllm3moe44grouped_topk_fused_small_expert_count_kernelI13__nv_bfloat166__halfiLNS0_11ScoringFuncE1ELi512ELb0ELi22EEEvPT_PfPT1_PKT0_llllllbd,@function
        .size           _ZN4vllm3moe44grouped_topk_fused_small_expert_count_kernelI13__nv_bfloat166__halfiLNS0_11ScoringFuncE1ELi512ELb0ELi22EEEvPT_PfPT1_PKT0_llllllbd,(.L_x_4899 - _ZN4vllm3moe44grouped_topk_fused_small_expert_count_kernelI13__nv_bfloat166__halfiLNS0_11ScoringFuncE1ELi512ELb0ELi22EEEvPT_PfPT1_PKT0_llllllbd)
        .other          _ZN4vllm3moe44grouped_topk_fused_small_expert_count_kernelI13__nv_bfloat166__halfiLNS0_11ScoringFuncE1ELi512ELb0ELi22EEEvPT_PfPT1_PKT0_llllllbd,@"STO_CUDA_ENTRY STV_DEFAULT"
_ZN4vllm3moe44grouped_topk_fused_small_expert_count_kernelI13__nv_bfloat166__halfiLNS0_11ScoringFuncE1ELi512ELb0ELi22EEEvPT_PfPT1_PKT0_llllllbd:
.text._ZN4vllm3moe44grouped_topk_fused_small_expert_count_kernelI13__nv_bfloat166__halfiLNS0_11ScoringFuncE1ELi512ELb0ELi22EEEvPT_PfPT1_PKT0_llllllbd:
        /* <DEDUP_REMOVED lines=152> */
.L_x_2778:
        /* <DEDUP_REMOVED lines=98> */
.L_x_2777:
        /* <DEDUP_REMOVED lines=43> */
.L_x_2776:
        /* <DEDUP_REMOVED lines=18> */
.L_x_2779:
[C---:B------:R-:W-:Y:S02]  /*1370*/  IMAD R2, R4.reuse, 0x4, R1 ;  /* 0x0000000404027824 */ /* 0x040fe400078e0201 */
[----:B------:R-:W-:-:S04]  /*1380*/  IMAD R0, R4, 0x4, R3 ;  /* 0x0000000404007824 */ /* 0x000fc800078e0203 */
[----:B------:R-:W3:Y:S04]  /*1390*/  LDL R2, [R2] ;  /* 0x0000000002027983 */ /* 0x000ee80000100800 */
[----:B0-----:R-:W4:Y:S04]  /*13a0*/  LDL R9, [R0] ;  /* 0x0000000000097983 */ /* 0x001f280000100800 */
[----:B---3--:R0:W-:Y:S04]  /*13b0*/  STS [R7], R2 ;  /* 0x0000000207007388 */ /* 0x0081e80000000800 */
[----:B----4-:R0:W-:Y:S02]  /*13c0*/  STS [R8], R9 ;  /* 0x0000000908007388 */ /* 0x0101e40000000800 */
.L_x_2780:
[----:B------:R-:W-:Y:S05]  /*13d0*/  BSYNC B0 ;  /* 0x0000000000007941 */ /* 0x000fea0003800000 */
.L_x_2775:
        /* <DEDUP_REMOVED lines=78> */
.L_x_2784:
        /* <DEDUP_REMOVED lines=94> */
.L_x_2783:
        /* <DEDUP_REMOVED lines=43> */
.L_x_2782:
        /* <DEDUP_REMOVED lines=56> */
[----:B--2---:R-:W-:Y:S05]  /*24d0*/  CALL.REL.NOINC `($__internal_53_$__cuda_sm20_div_rn_f64_full) ;  /* 0x0000000000687944 */ /* 0x004fea0003c00000 */
.L_x_2787:
[----:B------:R-:W-:Y:S05]  /*24e0*/  BSYNC B0 ;  /* 0x0000000000007941 */ /* 0x000fea0003800000 */
.L_x_2786:
[----:B------:R-:W-:Y:S01]  /*24f0*/  UMOV UR4, 0xf0000000 ;  /* 0xf000000000047882 */ /* 0x000fe20000000000 */
[----:B------:R-:W-:Y:S01]  /*2500*/  UMOV UR5, 0x380fffff ;  /* 0x380fffff00057882 */ /* 0x000fe20000000000 */
[----:B------:R-:W0:Y:S01]  /*2510*/  F2F.F32.F64 R8, R2 ;  /* 0x0000000200087310 */ /* 0x000e220000301000 */
[----:B------:R-:W-:-:S14]  /*2520*/  DSETP.GEU.AND P1, PT, |R2|, UR4, PT ;  /* 0x0000000402007e2a */ /* 0x000fdc000bf2e200 */
[----:B0-----:R-:W-:-:S07]  /*2530*/  @!P1 FMUL R8, R8, 1.175494350822287508e-38 ;  /* 0x0080000008089820 */ /* 0x001fce0000400000 */
.L_x_2785:
        /* <DEDUP_REMOVED lines=17> */
.L_x_2788:
[----:B------:R-:W-:Y:S05]  /*2650*/  BSYNC B0 ;  /* 0x0000000000007941 */ /* 0x000fea0003800000 */
.L_x_2781:
[----:B------:R-:W-:Y:S01]  /*2660*/  PREEXIT ;  /* 0x000000000000782d */ /* 0x000fe20000000000 */
[----:B------:R-:W-:Y:S05]  /*2670*/  EXIT ;  /* 0x000000000000794d */ /* 0x000fea0003800000 */
        .weak           $__internal_53_$__cuda_sm20_div_rn_f64_full
        .type           $__internal_53_$__cuda_sm20_div_rn_f64_full,@function
        .size           $__internal_53_$__cuda_sm20_div_rn_f64_full,(.L_x_4899 - $__internal_53_$__cuda_sm20_div_rn_f64_full)
$__internal_53_$__cuda_sm20_div_rn_f64_full:
        /* <DEDUP_REMOVED lines=67> */
.L_x_2790:
        /* <DEDUP_REMOVED lines=16> */
.L_x_2793:
[----:B------:R-:W-:Y:S01]  /*2bb0*/  LOP3.LUT R15, R7, 0x80000, RZ, 0xfc, !PT ;  /* 0x00080000070f7812 */ /* 0x000fe200078efcff */
[----:B------:R-:W-:Y:S01]  /*2bc0*/  IMAD.MOV.U32 R14, RZ, RZ, R6 ;  /* 0x000000ffff0e7224 */ /* 0x000fe200078e0006 */
[----:B------:R-:W-:Y:S06]  /*2bd0*/  BRA `(.L_x_2791) ;  /* 0x0000000000087947 */ /* 0x000fec0003800000 */
.L_x_2792:
[----:B------:R-:W-:Y:S01]  /*2be0*/  LOP3.LUT R15, R9, 0x80000, RZ, 0xfc, !PT ;  /* 0x00080000090f7812 */ /* 0x000fe200078efcff */
[----:B------:R-:W-:-:S07]  /*2bf0*/  IMAD.MOV.U32 R14, RZ, RZ, R8 ;  /* 0x000000ffff0e7224 */ /* 0x000fce00078e0008 */
.L_x_2791:
[----:B------:R-:W-:Y:S05]  /*2c00*/  BSYNC B1 ;  /* 0x0000000000017941 */ /* 0x000fea0003800000 */
.L_x_2789:
[----:B------:R-:W-:Y:S02]  /*2c10*/  IMAD.MOV.U32 R13, RZ, RZ, 0x0 ;  /* 0x00000000ff0d7424 */ /* 0x000fe400078e00ff */
[----:B------:R-:W-:Y:S02]  /*2c20*/  IMAD.MOV.U32 R2, RZ, RZ, R14 ;  /* 0x000000ffff027224 */ /* 0x000fe400078e000e */
[----:B------:R-:W-:Y:S01]  /*2c30*/  IMAD.MOV.U32 R3, RZ, RZ, R15 ;  /* 0x000000ffff037224 */ /* 0x000fe200078e000f */
[----:B------:R-:W-:Y:S06]  /*2c40*/  RET.REL.NODEC R12 `(_ZN4vllm3moe44grouped_topk_fused_small_expert_count_kernelI13__nv_bfloat166__halfiLNS0_11ScoringFuncE1ELi512ELb0ELi22EEEvPT_PfPT1_PKT0_llllllbd) ;  /* 0xffffffd00cec7950 */ /* 0x000fec0003c3ffff */
.L_x_2794:
        /* <DEDUP_REMOVED lines=11> */
.L_x_4899:


//--------------------- .text._ZN4vllm3moe44grouped_topk_fused_small_expert_count_kernelI13__nv_bfloat166__halfiLNS0_11ScoringFuncE1ELi256ELb1ELi8EEEvPT_PfPT1_PKT0_llllllbd --------------------------
	.section	.text._ZN4vllm3moe44grouped_topk_fused_small_expert_count_kernelI13__nv_bfloat166__halfiLNS0_11ScoringFuncE1ELi256ELb1ELi8EEEvPT_PfPT1_PKT0_llllllbd,"ax",@progbits
	.align	128
        .global         _ZN4vllm3moe44grouped_topk_fused_small_expert_count_kernelI13__nv_bfloat166__halfiLNS0_11ScoringFuncE1ELi256ELb1ELi8EEEvPT_PfPT1_PKT0_llllllbd
        .type           _ZN4vllm3moe44grouped_topk_fused_small_expert_count_kernelI13__nv_bfloat166__halfiLNS0_11ScoringFuncE1ELi256ELb1ELi8EEEvPT_PfPT1_PKT0_llllllbd,@function
        .size           _ZN4vllm3moe44grouped_topk_fused_small_expert_count_kernelI13__nv_bfloat166__halfiLNS0_11ScoringFuncE1ELi256ELb1ELi8EEEvPT_PfPT1_PKT0_llllllbd,(.L_x_4900 - _ZN4vllm3moe44grouped_topk_fused_small_expert_count_kernelI13__nv_bfloat166__halfiLNS0_11ScoringFuncE1ELi256ELb1ELi8EEEvPT_PfPT1_PKT0_llllllbd)
        .other          _ZN4vllm3moe44grouped_topk_fused_small_expert_count_kernelI13__nv_bfloat166__halfiLNS0_11ScoringFuncE1ELi256ELb1ELi8EEEvPT_PfPT1_PKT0_llllllbd,@"STO_CUDA_ENTRY STV_DEFAULT"
_ZN4vllm3moe44grouped_topk_fused_small_expert_count_kernelI13__nv_bfloat166__halfiLNS0_11ScoringFuncE1ELi256ELb1ELi8EEEvPT_PfPT1_PKT0_llllllbd:
.text._ZN4vllm3moe44grouped_topk_fused_small_expert_count_kernelI13__nv_bfloat166__halfiLNS0_11ScoringFuncE1ELi256ELb1ELi8EEEvPT_PfPT1_PKT0_llllllbd:
        /* <DEDUP_REMOVED lines=41> */
[----:B--2---:R-:W-:Y:S02]  /*0290*/  @!P0 HADD2.F32 R0, -RZ, R8.H0_H0 ;  /* 0x20000008ff008230 */ /* 0x004fe40000004100 */
        /* <DEDUP_REMOVED lines=96> */
.L_x_2796:
[----:B------:R-:W-:Y:S05]  /*08a0*/  BSYNC B0 ;  /* 0x0000000000007941 */ /* 0x000fea0003800000 */
.L_x_2795:
        /* <DEDUP_REMOVED lines=257> */
.L_x_2800:
        /* <DEDUP_REMOVED lines=89> */
.L_x_2799:
        /* <DEDUP_REMOVED lines=38> */
.L_x_2798:
        /* <DEDUP_REMOVED lines=58> */
[----:B------:R-:W-:Y:S05]  /*2450*/  CALL.REL.NOINC `($__internal_54_$__cuda_sm20_div_rn_f64_full) ;  /* 0x0000000000687944 */ /* 0x000fea0003c00000 */
.L_x_2803:
[----:B------:R-:W-:Y:S05]  /*2460*/  BSYNC B0 ;  /* 0x0000000000007941 */ /* 0x000fea0003800000 */
.L_x_2802:
[----:B------:R-:W-:Y:S01]  /*2470*/  UMOV UR4, 0xf0000000 ;  /* 0xf000000000047882 */ /* 0x000fe20000000000 */
[----:B------:R-:W-:Y:S01]  /*2480*/  UMOV UR5, 0x380fffff ;  /* 0x380fffff00057882 */ /* 0x000fe20000000000 */
[----:B------:R-:W0:Y:S01]  /*2490*/  F2F.F32.F64 R8, R2 ;  /* 0x0000000200087310 */ /* 0x000e220000301000 */
[----:B------:R-:W-:-:S14]  /*24a0*/  DSETP.GEU.AND P1, PT, |R2|, UR4, PT ;  /* 0x0000000402007e2a */ /* 0x000fdc000bf2e200 */
[----:B0-----:R-:W-:-:S07]  /*24b0*/  @!P1 FMUL R8, R8, 1.175494350822287508e-38 ;  /* 0x0080000008089820 */ /* 0x001fce0000400000 */
.L_x_2801:
        /* <DEDUP_REMOVED lines=17> */
.L_x_2804:
[----:B------:R-:W-:Y:S05]  /*25d0*/  BSYNC B0 ;  /* 0x0000000000007941 */ /* 0x000fea0003800000 */
.L_x_2797:
[----:B------:R-:W-:Y:S01]  /*25e0*/  PREEXIT ;  /* 0x000000000000782d */ /* 0x000fe20000000000 */
[----:B------:R-:W-:Y:S05]  /*25f0*/  EXIT ;  /* 0x000000000000794d */ /* 0x000fea0003800000 */
        .weak           $__internal_54_$__cuda_sm20_div_rn_f64_full
        .type           $__internal_54_$__cuda_sm20_div_rn_f64_full,@function
        .size           $__internal_54_$__cuda_sm20_div_rn_f64_full,(.L_x_4900 - $__internal_54_$__cuda_sm20_div_rn_f64_full)
$__internal_54_$__cuda_sm20_div_rn_f64_full:
        /* <DEDUP_REMOVED lines=67> */
.L_x_2806:
        /* <DEDUP_REMOVED lines=16> */
.L_x_2809:
[----:B------:R-:W-:Y:S01]  /*2b30*/  LOP3.LUT R15, R7, 0x80000, RZ, 0xfc, !PT ;  /* 0x00080000070f7812 */ /* 0x000fe200078efcff */
[----:B------:R-:W-:Y:S01]  /*2b40*/  IMAD.MOV.U32 R14, RZ, RZ, R6 ;  /* 0x000000ffff0e7224 */ /* 0x000fe200078e0006 */
[----:B------:R-:W-:Y:S06]  /*2b50*/  BRA `(.L_x_2807) ;  /* 0x0000000000087947 */ /* 0x000fec0003800000 */
.L_x_2808:
[----:B------:R-:W-:Y:S01]  /*2b60*/  LOP3.LUT R15, R9, 0x80000, RZ, 0xfc, !PT ;  /* 0x00080000090f7812 */ /* 0x000fe200078efcff */
[----:B------:R-:W-:-:S07]  /*2b70*/  IMAD.MOV.U32 R14, RZ, RZ, R8 ;  /* 0x000000ffff0e7224 */ /* 0x000fce00078e0008 */
.L_x_2807:
[----:B------:R-:W-:Y:S05]  /*2b80*/  BSYNC B1 ;  /* 0x0000000000017941 */ /* 0x000fea0003800000 */
.L_x_2805:
[----:B------:R-:W-:Y:S02]  /*2b90*/  IMAD.MOV.U32 R13, RZ, RZ, 0x0 ;  /* 0x00000000ff0d7424 */ /* 0x000fe400078e00ff */
[----:B------:R-:W-:Y:S02]  /*2ba0*/  IMAD.MOV.U32 R2, RZ, RZ, R14 ;  /* 0x000000ffff027224 */ /* 0x000fe400078e000e */
[----:B------:R-:W-:Y:S01]  /*2bb0*/  IMAD.MOV.U32 R3, RZ, RZ, R15 ;  /* 0x000000ffff037224 */ /* 0x000fe200078e000f */
[----:B------:R-:W-:Y:S06]  /*2bc0*/  RET.REL.NODEC R12 `(_ZN4vllm3moe44grouped_topk_fused_small_expert_count_kernelI13__nv_bfloat166__halfiLNS0_11ScoringFuncE1ELi256ELb1ELi8EEEvPT_PfPT1_PKT0_llllllbd) ;  /* 0xffffffd40c0c7950 */ /* 0x000fec0003c3ffff */
.L_x_2810:
        /* <DEDUP_REMOVED lines=11> */
.L_x_4900:


//--------------------- .text._ZN4vllm3moe25grouped_topk_fused_kernelI13__nv_bfloat16fiLNS0_11ScoringFuncE1EEEvPT_PfPT1_PKT0_lllllbd --------------------------
	.section	.text._ZN4vllm3moe25grouped_topk_fused_kernelI13__nv_bfloat16fiLNS0_11ScoringFuncE1EEEvPT_PfPT1_PKT0_lllllbd,"ax",@progbits
	.align	128
        .global         _ZN4vllm3moe25grouped_topk_fused_kernelI13__nv_bfloat16fiLNS0_11ScoringFuncE1EEEvPT_PfPT1_PKT0_lllllbd
        .type           _ZN4vllm3moe25grouped_topk_fused_kernelI13__nv_bfloat16fiLNS0_11ScoringFuncE1EEEvPT_PfPT1_PKT0_lllllbd,@function
        .size           _ZN4vllm3moe25grouped_topk_fused_kernelI13__nv_bfloat16fiLNS0_11ScoringFuncE1EEEvPT_PfPT1_PKT0_lllllbd,(.L_x_5002 - _ZN4vllm3moe25grouped_topk_fused_kernelI13__nv_bfloat16fiLNS0_11ScoringFuncE1EEEvPT_PfPT1_PKT0_lllllbd)
        .other          _ZN4vllm3moe25grouped_topk_fused_kernelI13__nv_bfloat16fiLNS0_11ScoringFuncE1EEEvPT_PfPT1_PKT0_lllllbd,@"STO_CUDA_ENTRY STV_DEFAULT"
_ZN4vllm3moe25grouped_topk_fused_kernelI13__nv_bfloat16fiLNS0_11ScoringFuncE1EEEvPT_PfPT1_PKT0_lllllbd:
.text._ZN4vllm3moe25grouped_topk_fused_kernelI13__nv_bfloat16fiLNS0_11ScoringFuncE1EEEvPT_PfPT1_PKT0_lllllbd:
        /* <DEDUP_REMOVED lines=99> */
.L_x_2817:
        /* <DEDUP_REMOVED lines=10> */
[----:B------:R-:W3:Y:S01]  /*06d0*/  LDG.E R15, desc[UR12][R14.64] ;  /* 0x0000000c0e0f7981 */ /* 0x000ee2000c1e1900 */
        /* <DEDUP_REMOVED lines=8> */
[----:B---3--:R-:W-:-:S05]  /*0760*/  F2FP.BF16.F32.PACK_AB R12, R15, R12 ;  /* 0x0000000c0f0c723e */ /* 0x008fca00000010ff */
[----:B------:R-:W-:Y:S01]  /*0770*/  HADD2.BF16_V2 R12, R12.H0_H0, R12.H1_H1 ;  /* 0x3000000c0c0c7230 */ /* 0x000fe20000200800 */
[----:B------:R-:W-:Y:S06]  /*0780*/  @P0 BRA `(.L_x_2817) ;  /* 0xfffffffc00a80947 */ /* 0x000fec000383ffff */
[----:B------:R-:W-:Y:S05]  /*0790*/  BSYNC B2 ;  /* 0x0000000000027941 */ /* 0x000fea0003800000 */
.L_x_2816:
[----:B------:R-:W-:-:S07]  /*07a0*/  PRMT R13, R12, 0x7610, R13 ;  /* 0x000076100c0d7816 */ /* 0x000fce000000000d */
.L_x_2815:
[----:B------:R-:W-:Y:S05]  /*07b0*/  BSYNC B1 ;  /* 0x0000000000017941 */ /* 0x000fea0003800000 */
.L_x_2814:
        /* <DEDUP_REMOVED lines=10> */
.L_x_2821:
        /* <DEDUP_REMOVED lines=13> */
[----:B------:R-:W-:-:S03]  /*0930*/  IMAD.MOV.U32 R17, RZ, RZ, 0x3f000000 ;  /* 0x3f000000ff117424 */ /* 0x000fc600078e00ff */
[----:B------:R-:W-:Y:S01]  /*0940*/  ISETP.GE.AND P1, PT, R11, R18, PT ;  /* 0x000000120b00720c */ /* 0x000fe20003f26270 */
[----:B--2---:R-:W-:-:S04]  /*0950*/  IMAD.U32 R16, R12, 0x10000, RZ ;  /* 0x000100000c107824 */ /* 0x004fc800078e00ff */
[----:B------:R-:W-:-:S06]  /*0960*/  FMUL.FTZ R16, R16, 0.5 ;  /* 0x3f00000010107820 */ /* 0x000fcc0000410000 */
[----:B------:R-:W0:Y:S02]  /*0970*/  MUFU.TANH R16, R16 ;  /* 0x0000001000107308 */ /* 0x000e240000002400 */
[----:B0-----:R-:W-:-:S05]  /*0980*/  FFMA.FTZ R12, R16, R17, 0.5 ;  /* 0x3f000000100c7423 */ /* 0x001fca0000010011 */
[----:B---3--:R-:W-:-:S05]  /*0990*/  F2FP.BF16.F32.PACK_AB R12, R15, R12 ;  /* 0x0000000c0f0c723e */ /* 0x008fca00000010ff */
[----:B------:R-:W-:Y:S01]  /*09a0*/  HADD2.BF16_V2 R12, R12.H0_H0, R12.H1_H1 ;  /* 0x3000000c0c0c7230 */ /* 0x000fe20000200800 */
[----:B------:R-:W-:Y:S06]  /*09b0*/  @!P1 BRA `(.L_x_2821) ;  /* 0xfffffffc00a89947 */ /* 0x000fec000383ffff */
[----:B------:R-:W-:Y:S05]  /*09c0*/  BSYNC B2 ;  /* 0x0000000000027941 */ /* 0x000fea0003800000 */
.L_x_2820:
[----:B------:R-:W-:-:S07]  /*09d0*/  PRMT R13, R12, 0x7610, R13 ;  /* 0x000076100c0d7816 */ /* 0x000fce000000000d */
.L_x_2819:
[----:B------:R-:W-:Y:S05]  /*09e0*/  BSYNC B1 ;  /* 0x0000000000017941 */ /* 0x000fea0003800000 */
.L_x_2818:
        /* <DEDUP_REMOVED lines=17> */
[----:B------:R-:W3:Y:S01]  /*0b00*/  LDG.E R15, desc[UR12][R14.64] ;  /* 0x0000000c0e0f7981 */ /* 0x000ee2000c1e1900 */
[----:B------:R-:W-:Y:S01]  /*0b10*/  IMAD.MOV.U32 R17, RZ, RZ, 0x3f000000 ;  /* 0x3f000000ff117424 */ /* 0x000fe200078e00ff */
[----:B------:R-:W-:Y:S01]  /*0b20*/  PLOP3.LUT P0, PT, PT, PT, PT, 0x8, 0x0 ;  /* 0x000000000000781c */ /* 0x000fe20003f0e170 */
[----:B------:R-:W-:Y:S02]  /*0b30*/  VIADD R11, R11, 0x100 ;  /* 0x000001000b0b7836 */ /* 0x000fe40000000000 */
[----:B--2---:R-:W-:-:S04]  /*0b40*/  IMAD.U32 R16, R12, 0x10000, RZ ;  /* 0x000100000c107824 */ /* 0x004fc800078e00ff */
[----:B------:R-:W-:-:S06]  /*0b50*/  FMUL.FTZ R16, R16, 0.5 ;  /* 0x3f00000010107820 */ /* 0x000fcc0000410000 */
[----:B------:R-:W0:Y:S02]  /*0b60*/  MUFU.TANH R16, R16 ;  /* 0x0000001000107308 */ /* 0x000e240000002400 */
[----:B0-----:R-:W-:-:S05]  /*0b70*/  FFMA.FTZ R12, R16, R17, 0.5 ;  /* 0x3f000000100c7423 */ /* 0x001fca0000010011 */
[----:B---3--:R-:W-:-:S05]  /*0b80*/  F2FP.BF16.F32.PACK_AB R12, R15, R12 ;  /* 0x0000000c0f0c723e */ /* 0x008fca00000010ff */
[----:B------:R-:W-:-:S05]  /*0b90*/  HADD2.BF16_V2 R12, R12.H0_H0, R12.H1_H1 ;  /* 0x3000000c0c0c7230 */ /* 0x000fca0000200800 */
[----:B------:R-:W-:-:S07]  /*0ba0*/  PRMT R13, R12, 0x7610, R13 ;  /* 0x000076100c0d7816 */ /* 0x000fce000000000d */
.L_x_2823:
[----:B------:R-:W-:Y:S05]  /*0bb0*/  BSYNC B1 ;  /* 0x0000000000017941 */ /* 0x000fea0003800000 */
.L_x_2822:
        /* <DEDUP_REMOVED lines=16> */
[----:B------:R-:W-:Y:S02]  /*0cc0*/  IMAD.MOV.U32 R11, RZ, RZ, 0x3f000000 ;  /* 0x3f000000ff0b7424 */ /* 0x000fe400078e00ff */
[----:B--2---:R-:W-:-:S04]  /*0cd0*/  IMAD.U32 R10, R8, 0x10000, RZ ;  /* 0x00010000080a7824 */ /* 0x004fc800078e00ff */
[----:B------:R-:W-:-:S06]  /*0ce0*/  FMUL.FTZ R10, R10, 0.5 ;  /* 0x3f0000000a0a7820 */ /* 0x000fcc0000410000 */
[----:B------:R-:W0:Y:S02]  /*0cf0*/  MUFU.TANH R10, R10 ;  /* 0x0000000a000a7308 */ /* 0x000e240000002400 */
[----:B0-----:R-:W-:-:S05]  /*0d00*/  FFMA.FTZ R8, R10, R11, 0.5 ;  /* 0x3f0000000a087423 */ /* 0x001fca000001000b */
[----:B---3--:R-:W-:-:S05]  /*0d10*/  F2FP.BF16.F32.PACK_AB R8, R7, R8 ;  /* 0x000000080708723e */ /* 0x008fca00000010ff */
[----:B------:R-:W-:-:S05]  /*0d20*/  HADD2.BF16_V2 R8, R8.H0_H0, R8.H1_H1 ;  /* 0x3000000808087230 */ /* 0x000fca0000200800 */
[----:B------:R-:W-:Y:S01]  /*0d30*/  PRMT R13, R8, 0x7610, R13 ;  /* 0x00007610080d7816 */ /* 0x000fe2000000000d */
[----:B------:R-:W-:Y:S06]  /*0d40*/  BRA `(.L_x_2813) ;  /* 0x0000000400e87947 */ /* 0x000fec0003800000 */
.L_x_2812:
        /* <DEDUP_REMOVED lines=17> */
.L_x_2826:
        /* <DEDUP_REMOVED lines=10> */
[----:B------:R-:W3:Y:S01]  /*0f00*/  LDG.E R14, desc[UR12][R14.64] ;  /* 0x0000000c0e0e7981 */ /* 0x000ee2000c1e1900 */
[----:B------:R-:W-:Y:S02]  /*0f10*/  IMAD.MOV.U32 R19, RZ, RZ, 0x3f000000 ;  /* 0x3f000000ff137424 */ /* 0x000fe400078e00ff */
[----:B------:R-:W-:Y:S02]  /*0f20*/  VIADD R16, R16, 0xffffffff ;  /* 0xffffffff10107836 */ /* 0x000fe40000000000 */
[----:B------:R-:W-:Y:S02]  /*0f30*/  VIADD R11, R11, 0x20 ;  /* 0x000000200b0b7836 */ /* 0x000fe40000000000 */
[----:B--2---:R-:W-:-:S04]  /*0f40*/  IMAD.U32 R18, R12, 0x10000, RZ ;  /* 0x000100000c127824 */ /* 0x004fc800078e00ff */
[----:B------:R-:W-:-:S06]  /*0f50*/  FMUL.FTZ R18, R18, 0.5 ;  /* 0x3f00000012127820 */ /* 0x000fcc0000410000 */
[----:B------:R-:W0:Y:S02]  /*0f60*/  MUFU.TANH R18, R18 ;  /* 0x0000001200127308 */ /* 0x000e240000002400 */
[----:B0-----:R-:W-:-:S05]  /*0f70*/  FFMA.FTZ R19, R18, R19, 0.5 ;  /* 0x3f00000012137423 */ /* 0x001fca0000010013 */
[----:B---3--:R-:W-:-:S05]  /*0f80*/  F2FP.BF16.F32.PACK_AB R19, R14, R19 ;  /* 0x000000130e13723e */ /* 0x008fca00000010ff */
[----:B------:R-:W-:-:S05]  /*0f90*/  HADD2.BF16_V2 R19, R19.H0_H0, R19.H1_H1 ;  /* 0x3000001313137230 */ /* 0x000fca0000200800 */
        /* <DEDUP_REMOVED lines=10> */
.L_x_2825:
[----:B------:R-:W-:Y:S05]  /*1040*/  BSYNC B1 ;  /* 0x0000000000017941 */ /* 0x000fea0003800000 */
.L_x_2824:
        /* <DEDUP_REMOVED lines=11> */
.L_x_2827:
[----:B------:R-:W2:Y:S04]  /*1100*/  LDG.E.U16 R12, desc[UR12][R8.64] ;  /* 0x0000000c080c7981 */ /* 0x000ea8000c1e1500 */
[----:B------:R-:W3:Y:S04]  /*1110*/  LDG.E.U16 R14, desc[UR12][R8.64+0x40] ;  /* 0x0000400c080e7981 */ /* 0x000ee8000c1e1500 */
[----:B------:R-:W4:Y:S04]  /*1120*/  LDG.E R15, desc[UR12][R6.64] ;  /* 0x0000000c060f7981 */ /* 0x000f28000c1e1900 */
[----:B------:R-:W5:Y:S04]  /*1130*/  LDG.E.U16 R18, desc[UR12][R8.64+0x80] ;  /* 0x0000800c08127981 */ /* 0x000f68000c1e1500 */
[----:B------:R-:W4:Y:S04]  /*1140*/  LDG.E R17, desc[UR12][R6.64+0x80] ;  /* 0x0000800c06117981 */ /* 0x000f28000c1e1900 */
[----:B------:R0:W4:Y:S04]  /*1150*/  LDG.E.U16 R20, desc[UR12][R8.64+0xc0] ;  /* 0x0000c00c08147981 */ /* 0x000128000c1e1500 */
[----:B------:R-:W4:Y:S04]  /*1160*/  LDG.E R19, desc[UR12][R6.64+0x100] ;  /* 0x0001000c06137981 */ /* 0x000f28000c1e1900 */
[----:B------:R1:W4:Y:S01]  /*1170*/  LDG.E R10, desc[UR12][R6.64+0x180] ;  /* 0x0001800c060a7981 */ /* 0x000322000c1e1900 */
        /* <DEDUP_REMOVED lines=19> */
[----:B------:R-:W-:Y:S02]  /*12b0*/  F2FP.BF16.F32.PACK_AB R14, R15, R14 ;  /* 0x0000000e0f0e723e */ /* 0x000fe400000010ff */
[----:B------:R-:W0:Y:S01]  /*12c0*/  MUFU.TANH R20, R20 ;  /* 0x0000001400147308 */ /* 0x000e220000002400 */
[----:B-1----:R-:W-:Y:S02]  /*12d0*/  FFMA.FTZ R12, R16, R21, 0.5 ;  /* 0x3f000000100c7423 */ /* 0x002fe40000010015 */
[----:B------:R-:W-:-:S03]  /*12e0*/  HADD2.BF16_V2 R14, R14.H0_H0, R14.H1_H1 ;  /* 0x3000000e0e0e7230 */ /* 0x000fc60000200800 */
[----:B------:R-:W-:Y:S02]  /*12f0*/  F2FP.BF16.F32.PACK_AB R12, R17, R12 ;  /* 0x0000000c110c723e */ /* 0x000fe400000010ff */
[----:B------:R-:W-:Y:S01]  /*1300*/  PRMT R15, R14, 0x7610, R15 ;  /* 0x000076100e0f7816 */ /* 0x000fe2000000000f */
[-C--:B--2---:R-:W-:Y:S02]  /*1310*/  FFMA.FTZ R14, R18, R21.reuse, 0.5 ;  /* 0x3f000000120e7423 */ /* 0x084fe40000010015 */
[----:B------:R-:W-:Y:S02]  /*1320*/  HADD2.BF16_V2 R12, R12.H0_H0, R12.H1_H1 ;  /* 0x3000000c0c0c7230 */ /* 0x000fe40000200800 */
[----:B------:R-:W-:Y:S02]  /*1330*/  HSETP2.BF16_V2.GT.AND P0, PT, R15.H0_H0, R13.H0_H0, PT ;  /* 0x2000000d0f007234 */ /* 0x000fe40003f04802 */
[----:B------:R-:W-:Y:S01]  /*1340*/  F2FP.BF16.F32.PACK_AB R14, R19, R14 ;  /* 0x0000000e130e723e */ /* 0x000fe200000010ff */
[----:B0-----:R-:W-:-:S04]  /*1350*/  FFMA.FTZ R17, R20, R21, 0.5 ;  /* 0x3f00000014117423 */ /* 0x001fc80000010015 */
[----:B------:R-:W-:Y:S01]  /*1360*/  HADD2.BF16_V2 R14, R14.H0_H0, R14.H1_H1 ;  /* 0x3000000e0e0e7230 */ /* 0x000fe20000200800 */
[----:B------:R-:W-:-:S05]  /*1370*/  F2FP.BF16.F32.PACK_AB R10, R10, R17 ;  /* 0x000000110a0a723e */ /* 0x000fca00000010ff */
[----:B------:R-:W-:Y:S01]  /*1380*/  @!P0 HSETP2.BF16_V2.GT.AND P1, PT, R15.H0_H0, R4.H0_H0, PT ;  /* 0x200000040f008234 */ /* 0x000fe20003f24802 */
[----:B------:R-:W-:-:S04]  /*1390*/  HADD2.BF16_V2 R10, R10.H0_H0, R10.H1_H1 ;  /* 0x3000000a0a0a7230 */ /* 0x000fc80000200800 */
        /* <DEDUP_REMOVED lines=21> */
.L_x_2813:
[----:B------:R-:W-:Y:S05]  /*14f0*/  BSYNC B0 ;  /* 0x0000000000007941 */ /* 0x000fea0003800000 */
.L_x_2811:
        /* <DEDUP_REMOVED lines=52> */
.L_x_2828:
        /* <DEDUP_REMOVED lines=289> */
.L_x_2830:
[----:B------:R1:W-:Y:S04]  /*2a50*/  @P4 STS.U16 [R9+-0x40], R6 ;  /* 0xffffc00609004388 */ /* 0x0003e80000000400 */
[----:B------:R1:W-:Y:S01]  /*2a60*/  @P4 STS [R12+-0x80], R5 ;  /* 0xffff80050c004388 */ /* 0x0003e20000000800 */
[----:B------:R-:W-:Y:S01]  /*2a70*/  NOP ;  /* 0x0000000000007918 */ /* 0x000fe20000000000 */
.L_x_2829:
        /* <DEDUP_REMOVED lines=237> */
.L_x_2831:
        /* <DEDUP_REMOVED lines=73> */
.L_x_2840:
[----:B------:R-:W-:-:S03]  /*3de0*/  UMOV UR4, 0xffffffff ;  /* 0xffffffff00047882 */ /* 0x000fc60000000000 */
[----:B-1----:R-:W-:Y:S05]  /*3df0*/  BRA.DIV UR4, `(.L_x_2834) ;  /* 0x0000002e04647947 */ /* 0x002fea000b800000 */
[----:B------:R0:W1:Y:S02]  /*3e00*/  SHFL.IDX PT, R15, R11, R22, 0x1f ;  /* 0x00001f160b0f7589 */ /* 0x00006400000e0000 */
.L_x_2859:
        /* <DEDUP_REMOVED lines=11> */
.L_x_2839:
        /* <DEDUP_REMOVED lines=14> */
[----:B------:R-:W-:-:S04]  /*3fa0*/  IMAD.U32 R34, R38, 0x10000, RZ ;  /* 0x0001000026227824 */ /* 0x000fc800078e00ff */
[----:B------:R-:W-:Y:S01]  /*3fb0*/  FMUL.FTZ R37, R34, 0.5 ;  /* 0x3f00000022257820 */ /* 0x000fe20000410000 */
[----:B------:R-:W-:-:S05]  /*3fc0*/  IMAD.MOV.U32 R34, RZ, RZ, 0x3f000000 ;  /* 0x3f000000ff227424 */ /* 0x000fca00078e00ff */
[----:B------:R-:W1:Y:S02]  /*3fd0*/  MUFU.TANH R37, R37 ;  /* 0x0000002500257308 */ /* 0x000e640000002400 */
[----:B-1----:R-:W-:-:S05]  /*3fe0*/  FFMA.FTZ R34, R37, R34, 0.5 ;  /* 0x3f00000025227423 */ /* 0x002fca0000010022 */
[----:B--2---:R-:W-:Y:S01]  /*3ff0*/  F2FP.BF16.F32.PACK_AB R36, R3, R34 ;  /* 0x000000220324723e */ /* 0x004fe200000010ff */
[----:B------:R-:W-:-:S04]  /*4000*/  IMAD.MOV.U32 R34, RZ, RZ, R15 ;  /* 0x000000ffff227224 */ /* 0x000fc800078e000f */
[----:B------:R-:W-:-:S07]  /*4010*/  HADD2.BF16_V2 R36, R36.H0_H0, R36.H1_H1 ;  /* 0x3000002424247230 */ /* 0x000fce0000200800 */
.L_x_2836:
        /* <DEDUP_REMOVED lines=252> */
.L_x_2838:
[----:B------:R-:W-:-:S13]  /*4fe0*/  ISETP.NE.AND P0, PT, R37, RZ, PT ;  /* 0x000000ff2500720c */ /* 0x000fda0003f05270 */
[----:B------:R1:W-:Y:S04]  /*4ff0*/  @P0 STS.U16 [R2+-0x40], R36 ;  /* 0xffffc02402000388 */ /* 0x0003e80000000400 */
[----:B------:R1:W-:Y:S01]  /*5000*/  @P0 STS [R3+-0x80], R34 ;  /* 0xffff802203000388 */ /* 0x0003e20000000800 */
[----:B------:R-:W-:Y:S01]  /*5010*/  NOP ;  /* 0x0000000000007918 */ /* 0x000fe20000000000 */
.L_x_2837:
        /* <DEDUP_REMOVED lines=8> */
.L_x_2835:
[----:B0-----:R-:W-:Y:S01]  /*50a0*/  VIADD R22, R22, 0x1 ;  /* 0x0000000116167836 */ /* 0x001fe20000000000 */
[----:B------:R-:W-:-:S04]  /*50b0*/  ULDC UR4, c[0x0][0x248] ;  /* 0x0000920000047ab9 */ /* 0x000fc80000000800 */
[----:B------:R-:W-:-:S13]  /*50c0*/  ISETP.GE.AND P0, PT, R22, UR4, PT ;  /* 0x0000000416007c0c */ /* 0x000fda000bf06270 */
[----:B------:R-:W-:Y:S05]  /*50d0*/  @!P0 BRA `(.L_x_2840) ;  /* 0xffffffec00408947 */ /* 0x000fea000383ffff */
[----:B------:R-:W-:Y:S05]  /*50e0*/  BSYNC B0 ;  /* 0x0000000000007941 */ /* 0x000fea0003800000 */
.L_x_2833:
        /* <DEDUP_REMOVED lines=254> */
.L_x_2901:
        /* <DEDUP_REMOVED lines=9> */
.L_x_2904:
[----:B------:R-:W-:-:S03]  /*6160*/  UMOV UR4, 0xffffffff ;  /* 0xffffffff00047882 */ /* 0x000fc60000000000 */
[----:B------:R-:W-:Y:S05]  /*6170*/  BRA.DIV UR4, `(.L_x_2844) ;  /* 0x0000002204f87947 */ /* 0x000fea000b800000 */
.L_x_2841:
        /* <DEDUP_REMOVED lines=25> */
.L_x_2846:
[----:B------:R-:W-:Y:S05]  /*6310*/  BSYNC B0 ;  /* 0x0000000000007941 */ /* 0x000fea0003800000 */
.L_x_2845:
        /* <DEDUP_REMOVED lines=16> */
.L_x_2913:
[----:B--2---:R-:W-:-:S04]  /*6420*/  FADD.FTZ R4, R12, R4 ;  /* 0x000000040c047221 */ /* 0x004fc80000010000 */
[----:B------:R-:W-:-:S07]  /*6430*/  FADD.FTZ R0, R4, 9.999999682655225389e-21 ;  /* 0x1e3ce50804007421 */ /* 0x000fce0000010000 */
.L_x_2847:
        /* <DEDUP_REMOVED lines=30> */
.L_x_2850:
[----:B------:R-:W-:Y:S05]  /*6620*/  BSYNC B0 ;  /* 0x0000000000007941 */ /* 0x000fea0003800000 */
.L_x_2849:
[----:B------:R-:W-:Y:S01]  /*6630*/  PREEXIT ;  /* 0x000000000000782d */ /* 0x000fe20000000000 */
[----:B------:R-:W-:Y:S05]  /*6640*/  EXIT ;  /* 0x000000000000794d */ /* 0x000fea0003800000 */
.L_x_2832:
        /* <DEDUP_REMOVED lines=28> */
.L_x_2855:
        /* <DEDUP_REMOVED lines=14> */
.L_x_2854:
[----:B------:R-:W-:Y:S05]  /*68f0*/  BSYNC B1 ;  /* 0x0000000000017941 */ /* 0x000fea0003800000 */
.L_x_2853:
        /* <DEDUP_REMOVED lines=16> */
.L_x_2856:
        /* <DEDUP_REMOVED lines=22> */
.L_x_2852:
[----:B------:R-:W-:Y:S05]  /*6b60*/  BSYNC B0 ;  /* 0x0000000000007941 */ /* 0x000fea0003800000 */
.L_x_2851:
[----:B------:R-:W-:Y:S01]  /*6b70*/  PREEXIT ;  /* 0x000000000000782d */ /* 0x000fe20000000000 */
[----:B------:R-:W-:Y:S05]  /*6b80*/  EXIT ;  /* 0x000000000000794d */ /* 0x000fea0003800000 */
.L_x_2834:
[----:B------:R-:W-:Y:S01]  /*6b90*/  BSSY B1, `(.L_x_2857) ;  /* 0x0000006000017945 */ /* 0x000fe20003800000 */
[----:B------:R-:W-:Y:S02]  /*6ba0*/  IMAD.MOV.U32 R15, RZ, RZ, 0x1f ;  /* 0x0000001fff0f7424 */ /* 0x000fe400078e00ff */
[----:B------:R-:W-:-:S07]  /*6bb0*/  IMAD.MOV.U32 R2, RZ, RZ, -0x1 ;  /* 0xffffffffff027424 */ /* 0x000fce00078e00ff */
[----:B------:R-:W-:Y:S05]  /*6bc0*/  WARPSYNC.COLLECTIVE R2, `(.L_x_2858) ;  /* 0x0000000002087348 */ /* 0x000fea0003c00000 */
[----:B------:R0:W1:Y:S02]  /*6bd0*/  SHFL.IDX P0, R15, R11, R22, R15 ;  /* 0x000000160b0f7389 */ /* 0x000064000000000f */
[----:B01----:R-:W-:Y:S01]  /*6be0*/  ENDCOLLECTIVE ;  /* 0x000000000000791b */ /* 0x003fe20003800000 */
.L_x_2858:
[----:B------:R-:W-:Y:S05]  /*6bf0*/  BSYNC B1 ;  /* 0x0000000000017941 */ /* 0x000fea0003800000 */
.L_x_2857:
[----:B------:R-:W-:Y:S05]  /*6c00*/  BRA `(.L_x_2859) ;  /* 0xffffffd000807947 */ /* 0x000fea000383ffff */
.L_x_2842:
[----:B------:R-:W-:Y:S01]  /*6c10*/  BSSY B0, `(.L_x_2860) ;  /* 0x0000007000007945 */ /* 0x000fe20003800000 */
[----:B------:R-:W-:Y:S02]  /*6c20*/  IMAD.MOV.U32 R0, RZ, RZ, 0x1 ;  /* 0x00000001ff007424 */ /* 0x000fe400078e00ff */
[----:B-1----:R-:W-:Y:S02]  /*6c30*/  IMAD.MOV.U32 R3, RZ, RZ, 0x1f ;  /* 0x0000001fff037424 */ /* 0x002fe400078e00ff */
[----:B------:R-:W-:-:S07]  /*6c40*/  IMAD.MOV.U32 R2, RZ, RZ, -0x1 ;  /* 0xffffffffff027424 */ /* 0x000fce00078e00ff */
[----:B------:R-:W-:Y:S05]  /*6c50*/  WARPSYNC.COLLECTIVE R2, `(.L_x_2861) ;  /* 0x0000000002087348 */ /* 0x000fea0003c00000 */
[----:B------:R0:W1:Y:S02]  /*6c60*/  SHFL.BFLY P0, R4, R7, R0, R3 ;  /* 0x0c00000007047389 */ /* 0x0000640000000003 */
[----:B01----:R-:W-:Y:S01]  /*6c70*/  ENDCOLLECTIVE ;  /* 0x000000000000791b */ /* 0x003fe20003800000 */
.L_x_2861:
[----:B------:R-:W-:Y:S05]  /*6c80*/  BSYNC B0 ;  /* 0x0000000000007941 */ /* 0x000fea0003800000 */
.L_x_2860:
        /* <DEDUP_REMOVED lines=9> */
.L_x_2862:
        /* <DEDUP_REMOVED lines=13> */
.L_x_2863:
[----:B------:R-:W-:Y:S02]  /*6df0*/  IMAD.MOV.U32 R7, RZ, RZ, R11 ;  /* 0x000000ffff077224 */ /* 0x000fe400078e000b */
[----:B------:R-:W-:-:S07]  /*6e00*/  IMAD.MOV.U32 R15, RZ, RZ, R4 ;  /* 0x000000ffff0f7224 */ /* 0x000fce00078e0004 */
[----:B------:R-:W-:Y:S05]  /*6e10*/  WARPSYNC.COLLECTIVE R2, `(.L_x_2864) ;  /* 0x0000000002087348 */ /* 0x000fea0003c00000 */
[----:B------:R0:W1:Y:S02]  /*6e20*/  SHFL.BFLY P0, R4, R7, R0, R3 ;  /* 0x0c00000007047389 */ /* 0x0000640000000003 */
[----:B01----:R-:W-:Y:S01]  /*6e30*/  ENDCOLLECTIVE ;  /* 0x000000000000791b */ /* 0x003fe20003800000 */
.L_x_2864:
        /* <DEDUP_REMOVED lines=15> */
.L_x_2865:
[----:B------:R-:W-:Y:S02]  /*6f30*/  IMAD.MOV.U32 R7, RZ, RZ, R15 ;  /* 0x000000ffff077224 */ /* 0x000fe400078e000f */
[----:B------:R-:W-:-:S07]  /*6f40*/  IMAD.MOV.U32 R11, RZ, RZ, R4 ;  /* 0x000000ffff0b7224 */ /* 0x000fce00078e0004 */
[----:B------:R-:W-:Y:S05]  /*6f50*/  WARPSYNC.COLLECTIVE R2, `(.L_x_2866) ;  /* 0x0000000002087348 */ /* 0x000fea0003c00000 */
[----:B------:R0:W1:Y:S02]  /*6f60*/  SHFL.BFLY P0, R4, R7, R0, R3 ;  /* 0x0c00000007047389 */ /* 0x0000640000000003 */
[----:B01----:R-:W-:Y:S01]  /*6f70*/  ENDCOLLECTIVE ;  /* 0x000000000000791b */ /* 0x003fe20003800000 */
.L_x_2866:
        /* <DEDUP_REMOVED lines=13> */
.L_x_2867:
[----:B------:R-:W-:Y:S02]  /*7050*/  IMAD.MOV.U32 R7, RZ, RZ, R11 ;  /* 0x000000ffff077224 */ /* 0x000fe400078e000b */
[----:B------:R-:W-:-:S07]  /*7060*/  IMAD.MOV.U32 R15, RZ, RZ, R4 ;  /* 0x000000ffff0f7224 */ /* 0x000fce00078e0004 */
[----:B------:R-:W-:Y:S05]  /*7070*/  WARPSYNC.COLLECTIVE R2, `(.L_x_2868) ;  /* 0x0000000002087348 */ /* 0x000fea0003c00000 */
[----:B------:R0:W1:Y:S02]  /*7080*/  SHFL.BFLY P0, R4, R7, R0, R3 ;  /* 0x0c00000007047389 */ /* 0x0000640000000003 */
[----:B01----:R-:W-:Y:S01]  /*7090*/  ENDCOLLECTIVE ;  /* 0x000000000000791b */ /* 0x003fe20003800000 */
.L_x_2868:
        /* <DEDUP_REMOVED lines=16> */
.L_x_2869:
[----:B------:R-:W-:Y:S02]  /*71a0*/  IMAD.MOV.U32 R7, RZ, RZ, R11 ;  /* 0x000000ffff077224 */ /* 0x000fe400078e000b */
[----:B------:R-:W-:-:S07]  /*71b0*/  IMAD.MOV.U32 R15, RZ, RZ, R4 ;  /* 0x000000ffff0f7224 */ /* 0x000fce00078e0004 */
[----:B------:R-:W-:Y:S05]  /*71c0*/  WARPSYNC.COLLECTIVE R2, `(.L_x_2870) ;  /* 0x0000000002087348 */ /* 0x000fea0003c00000 */
[----:B------:R0:W1:Y:S02]  /*71d0*/  SHFL.BFLY P0, R4, R7, R0, R3 ;  /* 0x0c00000007047389 */ /* 0x0000640000000003 */
[----:B01----:R-:W-:Y:S01]  /*71e0*/  ENDCOLLECTIVE ;  /* 0x000000000000791b */ /* 0x003fe20003800000 */
.L_x_2870:
        /* <DEDUP_REMOVED lines=14> */
.L_x_2871:
[----:B------:R-:W-:Y:S02]  /*72d0*/  IMAD.MOV.U32 R7, RZ, RZ, R11 ;  /* 0x000000ffff077224 */ /* 0x000fe400078e000b */
[----:B------:R-:W-:-:S07]  /*72e0*/  IMAD.MOV.U32 R15, RZ, RZ, R4 ;  /* 0x000000ffff0f7224 */ /* 0x000fce00078e0004 */
[----:B------:R-:W-:Y:S05]  /*72f0*/  WARPSYNC.COLLECTIVE R2, `(.L_x_2872) ;  /* 0x0000000002087348 */ /* 0x000fea0003c00000 */
[----:B------:R0:W1:Y:S02]  /*7300*/  SHFL.BFLY P0, R4, R7, R0, R3 ;  /* 0x0c00000007047389 */ /* 0x0000640000000003 */
[----:B01----:R-:W-:Y:S01]  /*7310*/  ENDCOLLECTIVE ;  /* 0x000000000000791b */ /* 0x003fe20003800000 */
.L_x_2872:
        /* <DEDUP_REMOVED lines=15> */
.L_x_2873:
[----:B------:R-:W-:Y:S02]  /*7410*/  IMAD.MOV.U32 R7, RZ, RZ, R11 ;  /* 0x000000ffff077224 */ /* 0x000fe400078e000b */
[----:B------:R-:W-:-:S07]  /*7420*/  IMAD.MOV.U32 R15, RZ, RZ, R4 ;  /* 0x000000ffff0f7224 */ /* 0x000fce00078e0004 */
[----:B------:R-:W-:Y:S05]  /*7430*/  WARPSYNC.COLLECTIVE R2, `(.L_x_2874) ;  /* 0x0000000002087348 */ /* 0x000fea0003c00000 */
[----:B------:R0:W1:Y:S02]  /*7440*/  SHFL.BFLY P0, R4, R7, R0, R3 ;  /* 0x0c00000007047389 */ /* 0x0000640000000003 */
[----:B01----:R-:W-:Y:S01]  /*7450*/  ENDCOLLECTIVE ;  /* 0x000000000000791b */ /* 0x003fe20003800000 */
.L_x_2874:
        /* <DEDUP_REMOVED lines=14> */
.L_x_2875:
[----:B------:R-:W-:Y:S02]  /*7540*/  IMAD.MOV.U32 R7, RZ, RZ, R11 ;  /* 0x000000ffff077224 */ /* 0x000fe400078e000b */
[----:B------:R-:W-:-:S07]  /*7550*/  IMAD.MOV.U32 R15, RZ, RZ, R4 ;  /* 0x000000ffff0f7224 */ /* 0x000fce00078e0004 */
[----:B------:R-:W-:Y:S05]  /*7560*/  WARPSYNC.COLLECTIVE R2, `(.L_x_2876) ;  /* 0x0000000002087348 */ /* 0x000fea0003c00000 */
[----:B------:R0:W1:Y:S02]  /*7570*/  SHFL.BFLY P0, R4, R7, R0, R3 ;  /* 0x0c00000007047389 */ /* 0x0000640000000003 */
[----:B01----:R-:W-:Y:S01]  /*7580*/  ENDCOLLECTIVE ;  /* 0x000000000000791b */ /* 0x003fe20003800000 */
.L_x_2876:
        /* <DEDUP_REMOVED lines=14> */
.L_x_2877:
[----:B------:R-:W-:Y:S02]  /*7670*/  IMAD.MOV.U32 R7, RZ, RZ, R11 ;  /* 0x000000ffff077224 */ /* 0x000fe400078e000b */
[----:B------:R-:W-:-:S07]  /*7680*/  IMAD.MOV.U32 R15, RZ, RZ, R4 ;  /* 0x000000ffff0f7224 */ /* 0x000fce00078e0004 */
[----:B------:R-:W-:Y:S05]  /*7690*/  WARPSYNC.COLLECTIVE R2, `(.L_x_2878) ;  /* 0x0000000002087348 */ /* 0x000fea0003c00000 */
[----:B------:R0:W1:Y:S02]  /*76a0*/  SHFL.BFLY P0, R4, R7, R0, R3 ;  /* 0x0c00000007047389 */ /* 0x0000640000000003 */
[----:B01----:R-:W-:Y:S01]  /*76b0*/  ENDCOLLECTIVE ;  /* 0x000000000000791b */ /* 0x003fe20003800000 */
.L_x_2878:
        /* <DEDUP_REMOVED lines=14> */
.L_x_2879:
[----:B------:R-:W-:Y:S02]  /*77a0*/  IMAD.MOV.U32 R7, RZ, RZ, R11 ;  /* 0x000000ffff077224 */ /* 0x000fe400078e000b */
[----:B------:R-:W-:-:S07]  /*77b0*/  IMAD.MOV.U32 R15, RZ, RZ, R4 ;  /* 0x000000ffff0f7224 */ /* 0x000fce00078e0004 */
[----:B------:R-:W-:Y:S05]  /*77c0*/  WARPSYNC.COLLECTIVE R2, `(.L_x_2880) ;  /* 0x0000000002087348 */ /* 0x000fea0003c00000 */
[----:B------:R0:W1:Y:S02]  /*77d0*/  SHFL.BFLY P0, R4, R7, R0, R3 ;  /* 0x0c00000007047389 */ /* 0x0000640000000003 */
[----:B01----:R-:W-:Y:S01]  /*77e0*/  ENDCOLLECTIVE ;  /* 0x000000000000791b */ /* 0x003fe20003800000 */
.L_x_2880:
        /* <DEDUP_REMOVED lines=14> */
.L_x_2881:
[----:B------:R-:W-:Y:S02]  /*78d0*/  IMAD.MOV.U32 R7, RZ, RZ, R11 ;  /* 0x000000ffff077224 */ /* 0x000fe400078e000b */
[----:B------:R-:W-:-:S07]  /*78e0*/  IMAD.MOV.U32 R15, RZ, RZ, R4 ;  /* 0x000000ffff0f7224 */ /* 0x000fce00078e0004 */
[----:B------:R-:W-:Y:S05]  /*78f0*/  WARPSYNC.COLLECTIVE R2, `(.L_x_2882) ;  /* 0x0000000002087348 */ /* 0x000fea0003c00000 */
[----:B------:R0:W1:Y:S02]  /*7900*/  SHFL.BFLY P0, R4, R7, R0, R3 ;  /* 0x0c00000007047389 */ /* 0x0000640000000003 */
[----:B01----:R-:W-:Y:S01]  /*7910*/  ENDCOLLECTIVE ;  /* 0x000000000000791b */ /* 0x003fe20003800000 */
.L_x_2882:
        /* <DEDUP_REMOVED lines=14> */
.L_x_2883:
[----:B------:R-:W-:Y:S02]  /*7a00*/  IMAD.MOV.U32 R7, RZ, RZ, R11 ;  /* 0x000000ffff077224 */ /* 0x000fe400078e000b */
[----:B------:R-:W-:-:S07]  /*7a10*/  IMAD.MOV.U32 R15, RZ, RZ, R4 ;  /* 0x000000ffff0f7224 */ /* 0x000fce00078e0004 */
[----:B------:R-:W-:Y:S05]  /*7a20*/  WARPSYNC.COLLECTIVE R2, `(.L_x_2884) ;  /* 0x0000000002087348 */ /* 0x000fea0003c00000 */
[----:B------:R0:W1:Y:S02]  /*7a30*/  SHFL.BFLY P0, R4, R7, R0, R3 ;  /* 0x0c00000007047389 */ /* 0x0000640000000003 */
[----:B01----:R-:W-:Y:S01]  /*7a40*/  ENDCOLLECTIVE ;  /* 0x000000000000791b */ /* 0x003fe20003800000 */
.L_x_2884:
        /* <DEDUP_REMOVED lines=14> */
.L_x_2885:
[----:B------:R-:W-:Y:S02]  /*7b30*/  IMAD.MOV.U32 R7, RZ, RZ, R11 ;  /* 0x000000ffff077224 */ /* 0x000fe400078e000b */
[----:B------:R-:W-:-:S07]  /*7b40*/  IMAD.MOV.U32 R15, RZ, RZ, R4 ;  /* 0x000000ffff0f7224 */ /* 0x000fce00078e0004 */
[----:B------:R-:W-:Y:S05]  /*7b50*/  WARPSYNC.COLLECTIVE R2, `(.L_x_2886) ;  /* 0x0000000002087348 */ /* 0x000fea0003c00000 */
[----:B------:R0:W1:Y:S02]  /*7b60*/  SHFL.BFLY P0, R4, R7, R0, R3 ;  /* 0x0c00000007047389 */ /* 0x0000640000000003 */
[----:B01----:R-:W-:Y:S01]  /*7b70*/  ENDCOLLECTIVE ;  /* 0x000000000000791b */ /* 0x003fe20003800000 */
.L_x_2886:
        /* <DEDUP_REMOVED lines=14> */
.L_x_2887:
[----:B------:R-:W-:Y:S02]  /*7c60*/  IMAD.MOV.U32 R7, RZ, RZ, R11 ;  /* 0x000000ffff077224 */ /* 0x000fe400078e000b */
[----:B------:R-:W-:-:S07]  /*7c70*/  IMAD.MOV.U32 R15, RZ, RZ, R4 ;  /* 0x000000ffff0f7224 */ /* 0x000fce00078e0004 */
[----:B------:R-:W-:Y:S05]  /*7c80*/  WARPSYNC.COLLECTIVE R2, `(.L_x_2888) ;  /* 0x0000000002087348 */ /* 0x000fea0003c00000 */
[----:B------:R0:W1:Y:S02]  /*7c90*/  SHFL.BFLY P0, R4, R7, R0, R3 ;  /* 0x0c00000007047389 */ /* 0x0000640000000003 */
[----:B01----:R-:W-:Y:S01]  /*7ca0*/  ENDCOLLECTIVE ;  /* 0x000000000000791b */ /* 0x003fe20003800000 */
.L_x_2888:
        /* <DEDUP_REMOVED lines=14> */
.L_x_2889:
[----:B------:R-:W-:Y:S02]  /*7d90*/  IMAD.MOV.U32 R7, RZ, RZ, R11 ;  /* 0x000000ffff077224 */ /* 0x000fe400078e000b */
[----:B------:R-:W-:-:S07]  /*7da0*/  IMAD.MOV.U32 R15, RZ, RZ, R4 ;  /* 0x000000ffff0f7224 */ /* 0x000fce00078e0004 */
[----:B------:R-:W-:Y:S05]  /*7db0*/  WARPSYNC.COLLECTIVE R2, `(.L_x_2890) ;  /* 0x0000000002087348 */ /* 0x000fea0003c00000 */
[----:B------:R0:W1:Y:S02]  /*7dc0*/  SHFL.BFLY P0, R4, R7, R0, R3 ;  /* 0x0c00000007047389 */ /* 0x0000640000000003 */
[----:B01----:R-:W-:Y:S01]  /*7dd0*/  ENDCOLLECTIVE ;  /* 0x000000000000791b */ /* 0x003fe20003800000 */
.L_x_2890:
        /* <DEDUP_REMOVED lines=22> */
.L_x_2891:
[----:B------:R-:W-:Y:S02]  /*7f40*/  IMAD.MOV.U32 R7, RZ, RZ, R11 ;  /* 0x000000ffff077224 */ /* 0x000fe400078e000b */
[----:B------:R-:W-:-:S07]  /*7f50*/  IMAD.MOV.U32 R8, RZ, RZ, R4 ;  /* 0x000000ffff087224 */ /* 0x000fce00078e0004 */
[----:B------:R-:W-:Y:S05]  /*7f60*/  WARPSYNC.COLLECTIVE R2, `(.L_x_2892) ;  /* 0x0000000002087348 */ /* 0x000fea0003c00000 */
[----:B------:R0:W1:Y:S02]  /*7f70*/  SHFL.BFLY P0, R4, R7, R0, R3 ;  /* 0x0c00000007047389 */ /* 0x0000640000000003 */
[----:B01----:R-:W-:Y:S01]  /*7f80*/  ENDCOLLECTIVE ;  /* 0x000000000000791b */ /* 0x003fe20003800000 */
.L_x_2892:
        /* <DEDUP_REMOVED lines=15> */
.L_x_2893:
[----:B------:R-:W-:Y:S02]  /*8080*/  IMAD.MOV.U32 R7, RZ, RZ, R11 ;  /* 0x000000ffff077224 */ /* 0x000fe400078e000b */
[----:B------:R-:W-:-:S07]  /*8090*/  IMAD.MOV.U32 R8, RZ, RZ, R4 ;  /* 0x000000ffff087224 */ /* 0x000fce00078e0004 */
[----:B------:R-:W-:Y:S05]  /*80a0*/  WARPSYNC.COLLECTIVE R2, `(.L_x_2894) ;  /* 0x0000000002087348 */ /* 0x000fea0003c00000 */
[----:B------:R0:W1:Y:S02]  /*80b0*/  SHFL.BFLY P0, R4, R7, R0, R3 ;  /* 0x0c00000007047389 */ /* 0x0000640000000003 */
[----:B01----:R-:W-:Y:S01]  /*80c0*/  ENDCOLLECTIVE ;  /* 0x000000000000791b */ /* 0x003fe20003800000 */
.L_x_2894:
        /* <DEDUP_REMOVED lines=15> */
.L_x_2895:
[----:B------:R-:W-:Y:S02]  /*81c0*/  IMAD.MOV.U32 R7, RZ, RZ, R11 ;  /* 0x000000ffff077224 */ /* 0x000fe400078e000b */
[----:B------:R-:W-:-:S07]  /*81d0*/  IMAD.MOV.U32 R8, RZ, RZ, R4 ;  /* 0x000000ffff087224 */ /* 0x000fce00078e0004 */
[----:B------:R-:W-:Y:S05]  /*81e0*/  WARPSYNC.COLLECTIVE R2, `(.L_x_2896) ;  /* 0x0000000002087348 */ /* 0x000fea0003c00000 */
[----:B------:R0:W1:Y:S02]  /*81f0*/  SHFL.BFLY P0, R4, R7, R0, R3 ;  /* 0x0c00000007047389 */ /* 0x0000640000000003 */
[----:B01----:R-:W-:Y:S01]  /*8200*/  ENDCOLLECTIVE ;  /* 0x000000000000791b */ /* 0x003fe20003800000 */
.L_x_2896:
        /* <DEDUP_REMOVED lines=15> */
.L_x_2897:
[----:B------:R-:W-:Y:S02]  /*8300*/  IMAD.MOV.U32 R7, RZ, RZ, R11 ;  /* 0x000000ffff077224 */ /* 0x000fe400078e000b */
[----:B------:R-:W-:-:S07]  /*8310*/  IMAD.MOV.U32 R8, RZ, RZ, R4 ;  /* 0x000000ffff087224 */ /* 0x000fce00078e0004 */
[----:B------:R-:W-:Y:S05]  /*8320*/  WARPSYNC.COLLECTIVE R2, `(.L_x_2898) ;  /* 0x0000000002087348 */ /* 0x000fea0003c00000 */
[----:B------:R0:W1:Y:S02]  /*8330*/  SHFL.BFLY P0, R4, R7, R0, R3 ;  /* 0x0c00000007047389 */ /* 0x0000640000000003 */
[----:B01----:R-:W-:Y:S01]  /*8340*/  ENDCOLLECTIVE ;  /* 0x000000000000791b */ /* 0x003fe20003800000 */
.L_x_2898:
        /* <DEDUP_REMOVED lines=15> */
.L_x_2899:
[----:B------:R-:W-:Y:S02]  /*8440*/  IMAD.MOV.U32 R7, RZ, RZ, R11 ;  /* 0x000000ffff077224 */ /* 0x000fe400078e000b */
[----:B------:R-:W-:-:S07]  /*8450*/  IMAD.MOV.U32 R8, RZ, RZ, R4 ;  /* 0x000000ffff087224 */ /* 0x000fce00078e0004 */
[----:B------:R-:W-:Y:S05]  /*8460*/  WARPSYNC.COLLECTIVE R2, `(.L_x_2900) ;  /* 0x0000000002087348 */ /* 0x000fea0003c00000 */
[----:B------:R0:W1:Y:S02]  /*8470*/  SHFL.BFLY P0, R4, R7, R0, R3 ;  /* 0x0c00000007047389 */ /* 0x0000640000000003 */
[----:B01----:R-:W-:Y:S01]  /*8480*/  ENDCOLLECTIVE ;  /* 0x000000000000791b */ /* 0x003fe20003800000 */
.L_x_2900:
[----:B------:R-:W-:Y:S02]  /*8490*/  PRMT R6, R8, 0x7610, R6 ;  /* 0x0000761008067816 */ /* 0x000fe40000000006 */
[----:B------:R-:W-:Y:S01]  /*84a0*/  PLOP3.LUT P0, PT, PT, PT, PT, 0x80, 0x0 ;  /* 0x000000000000781c */ /* 0x000fe20003f0f070 */
[----:B------:R-:W-:-:S12]  /*84b0*/  BRA `(.L_x_2901) ;  /* 0xffffffdc00047947 */ /* 0x000fd8000383ffff */
.L_x_2843:
        /* <DEDUP_REMOVED lines=8> */
.L_x_2903:
[----:B------:R-:W-:Y:S05]  /*8540*/  BSYNC B0 ;  /* 0x0000000000007941 */ /* 0x000fea0003800000 */
.L_x_2902:
[----:B------:R-:W-:Y:S05]  /*8550*/  BRA `(.L_x_2904) ;  /* 0xffffffdc00007947 */ /* 0x000fea000383ffff */
.L_x_2844:
        /* <DEDUP_REMOVED lines=8> */
.L_x_2906:
[----:B------:R-:W-:Y:S05]  /*85e0*/  BSYNC B0 ;  /* 0x0000000000007941 */ /* 0x000fea0003800000 */
.L_x_2905:
[----:B------:R-:W-:Y:S05]  /*85f0*/  BRA `(.L_x_2841) ;  /* 0xffffffd800e07947 */ /* 0x000fea000383ffff */
.L_x_2848:
        /* <DEDUP_REMOVED lines=8> */
.L_x_2908:
[----:B------:R-:W-:Y:S05]  /*8680*/  BSYNC B0 ;  /* 0x0000000000007941 */ /* 0x000fea0003800000 */
.L_x_2907:
[----:B------:R-:W-:Y:S01]  /*8690*/  FADD.FTZ R7, R4, R10 ;  /* 0x0000000a04077221 */ /* 0x000fe20000010000 */
[----:B------:R-:W-:Y:S02]  /*86a0*/  IMAD.MOV.U32 R0, RZ, RZ, 0x8 ;  /* 0x00000008ff007424 */ /* 0x000fe400078e00ff */
[----:B------:R-:W-:Y:S02]  /*86b0*/  IMAD.MOV.U32 R3, RZ, RZ, 0x1f ;  /* 0x0000001fff037424 */ /* 0x000fe400078e00ff */
[----:B------:R-:W-:-:S07]  /*86c0*/  IMAD.MOV.U32 R2, RZ, RZ, -0x1 ;  /* 0xffffffffff027424 */ /* 0x000fce00078e00ff */
[----:B------:R-:W-:Y:S05]  /*86d0*/  WARPSYNC.COLLECTIVE R2, `(.L_x_2909) ;  /* 0x0000000002087348 */ /* 0x000fea0003c00000 */
[----:B------:R0:W1:Y:S02]  /*86e0*/  SHFL.BFLY P0, R4, R7, R0, R3 ;  /* 0x0c00000007047389 */ /* 0x0000640000000003 */
[----:B01----:R-:W-:Y:S01]  /*86f0*/  ENDCOLLECTIVE ;  /* 0x000000000000791b */ /* 0x003fe20003800000 */
.L_x_2909:
[----:B------:R-:W-:Y:S02]  /*8700*/  IMAD.MOV.U32 R0, RZ, RZ, 0x4 ;  /* 0x00000004ff007424 */ /* 0x000fe400078e00ff */
[----:B------:R-:W-:-:S04]  /*8710*/  FADD.FTZ R8, R7, R4 ;  /* 0x0000000407087221 */ /* 0x000fc80000010000 */
[----:B------:R-:W-:-:S07]  /*8720*/  IMAD.MOV.U32 R7, RZ, RZ, R8 ;  /* 0x000000ffff077224 */ /* 0x000fce00078e0008 */
[----:B------:R-:W-:Y:S05]  /*8730*/  WARPSYNC.COLLECTIVE R2, `(.L_x_2910) ;  /* 0x0000000002087348 */ /* 0x000fea0003c00000 */
[----:B------:R0:W1:Y:S02]  /*8740*/  SHFL.BFLY P0, R4, R7, R0, R3 ;  /* 0x0c00000007047389 */ /* 0x0000640000000003 */
[----:B01----:R-:W-:Y:S01]  /*8750*/  ENDCOLLECTIVE ;  /* 0x000000000000791b */ /* 0x003fe20003800000 */
.L_x_2910:
[----:B------:R-:W-:Y:S02]  /*8760*/  IMAD.MOV.U32 R0, RZ, RZ, 0x2 ;  /* 0x00000002ff007424 */ /* 0x000fe400078e00ff */
[----:B------:R-:W-:-:S04]  /*8770*/  FADD.FTZ R9, R8, R4 ;  /* 0x0000000408097221 */ /* 0x000fc80000010000 */
[----:B------:R-:W-:-:S07]  /*8780*/  IMAD.MOV.U32 R7, RZ, RZ, R9 ;  /* 0x000000ffff077224 */ /* 0x000fce00078e0009 */
[----:B------:R-:W-:Y:S05]  /*8790*/  WARPSYNC.COLLECTIVE R2, `(.L_x_2911) ;  /* 0x0000000002087348 */ /* 0x000fea0003c00000 */
[----:B------:R0:W1:Y:S02]  /*87a0*/  SHFL.BFLY P0, R4, R7, R0, R3 ;  /* 0x0c00000007047389 */ /* 0x0000640000000003 */
[----:B01----:R-:W-:Y:S01]  /*87b0*/  ENDCOLLECTIVE ;  /* 0x000000000000791b */ /* 0x003fe20003800000 */
.L_x_2911:
[----:B------:R-:W-:Y:S02]  /*87c0*/  IMAD.MOV.U32 R0, RZ, RZ, 0x1 ;  /* 0x00000001ff007424 */ /* 0x000fe400078e00ff */
[----:B------:R-:W-:-:S04]  /*87d0*/  FADD.FTZ R12, R9, R4 ;  /* 0x00000004090c7221 */ /* 0x000fc80000010000 */
[----:B------:R-:W-:-:S07]  /*87e0*/  IMAD.MOV.U32 R7, RZ, RZ, R12 ;  /* 0x000000ffff077224 */ /* 0x000fce00078e000c */
[----:B------:R-:W-:Y:S05]  /*87f0*/  WARPSYNC.COLLECTIVE R2, `(.L_x_2912) ;  /* 0x0000000002087348 */ /* 0x000fea0003c00000 */
[----:B------:R0:W1:Y:S02]  /*8800*/  SHFL.BFLY P0, R4, R7, R0, R3 ;  /* 0x0c00000007047389 */ /* 0x0000640000000003 */
[----:B01----:R-:W-:Y:S01]  /*8810*/  ENDCOLLECTIVE ;  /* 0x000000000000791b */ /* 0x003fe20003800000 */
.L_x_2912:
[----:B------:R-:W-:Y:S05]  /*8820*/  BRA `(.L_x_2913) ;  /* 0xffffffd800fc7947 */ /* 0x000fea000383ffff */
.L_x_2914:
        /* <DEDUP_REMOVED lines=13> */
.L_x_5002:


//--------------------- .text._ZN4vllm3moe44grouped_topk_fused_small_expert_count_kernelI13__nv_bfloat16fiLNS0_11ScoringFuncE1ELi128ELb0ELi8EEEvPT_PfPT1_PKT0_llllllbd --------------------------
	.section	.text._ZN4vllm3moe44grouped_topk_fused_small_expert_count_kernelI13__nv_bfloat16fiLNS0_11ScoringFuncE1ELi128ELb0ELi8EEEvPT_PfPT1_PKT0_llllllbd,"ax",@progbits
	.align	128
        .global         _ZN4vllm3moe44grouped_topk_fused_small_expert_count_kernelI13__nv_bfloat16fiLNS0_11ScoringFuncE1ELi128ELb0ELi8EEEvPT_PfPT1_PKT0_llllllbd
        .type           _ZN4vllm3moe44grouped_topk_fused_small_expert_count_kernelI13__nv_bfloat16fiLNS0_11ScoringFuncE1ELi128ELb0ELi8EEEvPT_PfPT1_PKT0_llllllbd,@function
        .size           _ZN4vllm3moe44grouped_topk_fused_small_expert_count_kernelI13__nv_bfloat16fiLNS0_11ScoringFuncE1ELi128ELb0ELi8EEEvPT_PfPT1_PKT0_llllllbd,(.L_x_4901 - _ZN4vllm3moe44grouped_topk_fused_small_expert_count_kernelI13__nv_bfloat16fiLNS0_11ScoringFuncE1ELi128ELb0ELi8EEEvPT_PfPT1_PKT0_llllllbd)
        .other          _ZN4vllm3moe44grouped_topk_fused_small_expert_count_kernelI13__nv_bfloat16fiLNS0_11ScoringFuncE1ELi128ELb0ELi8EEEvPT_PfPT1_PKT0_llllllbd,@"STO_CUDA_ENTRY STV_DEFAULT"
_ZN4vllm3moe44grouped_topk_fused_small_expert_count_kernelI13__nv_bfloat16fiLNS0_11ScoringFuncE1ELi128ELb0ELi8EEEvPT_PfPT1_PKT0_llllllbd:
.text._ZN4vllm3moe44grouped_topk_fused_small_expert_count_kernelI13__nv_bfloat16fiLNS0_11ScoringFuncE1ELi128ELb0ELi8EEEvPT_PfPT1_PKT0_llllllbd:
        /* <DEDUP_REMOVED lines=11> */
[----:B--2---:R-:W-:-:S04]  /*00b0*/  @!P0 IMAD.WIDE.U32 R2, R7, UR4, R4 ;  /* 0x0000000407028c25 */ /* 0x004fc8000f8e0004 */
[----:B------:R-:W-:Y:S01]  /*00c0*/  @!P0 IMAD R7, R7, UR5, R3 ;  /* 0x0000000507078c24 */ /* 0x000fe2000f8e0203 */
[----:B0-----:R-:W-:-:S04]  /*00d0*/  @!P0 LEA R6, P1, R2, R8, 0x1 ;  /* 0x0000000802068211 */ /* 0x001fc800078208ff */
[----:B------:R-:W-:Y:S02]  /*00e0*/  @!P0 LEA.HI.X R7, R2, R9, R7, 0x1, P1 ;  /* 0x0000000902078211 */ /* 0x000fe400008f0c07 */
[----:B------:R-:W0:Y:S03]  /*00f0*/  @!P0 LDC.64 R2, c[0x0][0x228] ;  /* 0x00008a00ff028b82 */ /* 0x000e260000000a00 */
[----:B------:R1:W2:Y:S01]  /*0100*/  @!P0 LDG.E.U16 R6, desc[UR6][R6.64] ;  /* 0x0000000606068981 */ /* 0x0002a2000c1e1500 */
[----:B------:R-:W-:Y:S01]  /*0110*/  IMAD.MOV.U32 R9, RZ, RZ, -0x800000 ;  /* 0xff800000ff097424 */ /* 0x000fe200078e00ff */
[----:B0-----:R-:W-:-:S04]  /*0120*/  @!P0 LEA R2, P1, R4, R2, 0x2 ;  /* 0x0000000204028211 */ /* 0x001fc800078210ff */
[----:B------:R-:W-:-:S05]  /*0130*/  @!P0 LEA.HI.X R3, R4, R3, RZ, 0x2, P1 ;  /* 0x0000000304038211 */ /* 0x000fca00008f14ff */
[----:B------:R0:W3:Y:S01]  /*0140*/  @!P0 LDG.E R9, desc[UR6][R2.64] ;  /* 0x0000000602098981 */ /* 0x0000e2000c1e1900 */
[----:B------:R-:W-:Y:S01]  /*0150*/  IMAD.MOV.U32 R8, RZ, RZ, -0x800000 ;  /* 0xff800000ff087424 */ /* 0x000fe200078e00ff */
[----:B-1----:R-:W-:Y:S01]  /*0160*/  @!P0 MOV R7, 0x400 ;  /* 0x0000040000078802 */ /* 0x002fe20000000f00 */
[----:B------:R-:W-:Y:S01]  /*0170*/  IMAD.MOV.U32 R13, RZ, RZ, 0x3f000000 ;  /* 0x3f000000ff0d7424 */ /* 0x000fe200078e00ff */
[----:B------:R-:W1:Y:S01]  /*0180*/  @!P0 S2R R11, SR_CgaCtaId ;  /* 0x00000000000b8919 */ /* 0x000e620000008800 */
[----:B------:R-:W4:Y:S02]  /*0190*/  @!P0 S2R R15, SR_CgaCtaId ;  /* 0x00000000000f8919 */ /* 0x000f240000008800 */
[----:B0-----:R-:W-:-:S05]  /*01a0*/  @!P0 VIADD R2, R7, 0x200 ;  /* 0x0000020007028836 */ /* 0x001fca0000000000 */
        /* <DEDUP_REMOVED lines=9> */
[----:B------:R-:W-:Y:S02]  /*0240*/  @!P0 IMAD R3, R4, 0x4, R3 ;  /* 0x0000000404038824 */ /* 0x000fe400078e0203 */
[----:B0-----:R-:W-:-:S04]  /*0250*/  FFMA.FTZ R2, R8, R13, 0.5 ;  /* 0x3f00000008027423 */ /* 0x001fc8000001000d */
[----:B---3--:R-:W-:Y:S01]  /*0260*/  FADD.FTZ R6, R2, R9 ;  /* 0x0000000902067221 */ /* 0x008fe20000010000 */
        /* <DEDUP_REMOVED lines=101> */
.L_x_2918:
        /* <DEDUP_REMOVED lines=89> */
.L_x_2917:
        /* <DEDUP_REMOVED lines=38> */
.L_x_2916:
        /* <DEDUP_REMOVED lines=56> */
[----:B------:R-:W-:Y:S05]  /*1430*/  CALL.REL.NOINC `($__internal_55_$__cuda_sm20_div_rn_f64_full) ;  /* 0x0000000000687944 */ /* 0x000fea0003c00000 */
.L_x_2921:
[----:B------:R-:W-:Y:S05]  /*1440*/  BSYNC B0 ;  /* 0x0000000000007941 */ /* 0x000fea0003800000 */
.L_x_2920:
[----:B------:R-:W-:Y:S01]  /*1450*/  UMOV UR4, 0xf0000000 ;  /* 0xf000000000047882 */ /* 0x000fe20000000000 */
[----:B------:R-:W-:Y:S01]  /*1460*/  UMOV UR5, 0x380fffff ;  /* 0x380fffff00057882 */ /* 0x000fe20000000000 */
[----:B------:R-:W0:Y:S01]  /*1470*/  F2F.F32.F64 R8, R2 ;  /* 0x0000000200087310 */ /* 0x000e220000301000 */
[----:B------:R-:W-:-:S14]  /*1480*/  DSETP.GEU.AND P1, PT, |R2|, UR4, PT ;  /* 0x0000000402007e2a */ /* 0x000fdc000bf2e200 */
[----:B0-----:R-:W-:-:S07]  /*1490*/  @!P1 FMUL R8, R8, 1.175494350822287508e-38 ;  /* 0x0080000008089820 */ /* 0x001fce0000400000 */
.L_x_2919:
        /* <DEDUP_REMOVED lines=17> */
.L_x_2922:
[----:B------:R-:W-:Y:S05]  /*15b0*/  BSYNC B0 ;  /* 0x0000000000007941 */ /* 0x000fea0003800000 */
.L_x_2915:
[----:B------:R-:W-:Y:S01]  /*15c0*/  PREEXIT ;  /* 0x000000000000782d */ /* 0x000fe20000000000 */
[----:B------:R-:W-:Y:S05]  /*15d0*/  EXIT ;  /* 0x000000000000794d */ /* 0x000fea0003800000 */
        .weak           $__internal_55_$__cuda_sm20_div_rn_f64_full
        .type           $__internal_55_$__cuda_sm20_div_rn_f64_full,@function
        .size           $__internal_55_$__cuda_sm20_div_rn_f64_full,(.L_x_4901 - $__internal_55_$__cuda_sm20_div_rn_f64_full)
$__internal_55_$__cuda_sm20_div_rn_f64_full:
        /* <DEDUP_REMOVED lines=67> */
.L_x_2924:
        /* <DEDUP_REMOVED lines=16> */
.L_x_2927:
[----:B------:R-:W-:Y:S01]  /*1b10*/  LOP3.LUT R15, R7, 0x80000, RZ, 0xfc, !PT ;  /* 0x00080000070f7812 */ /* 0x000fe200078efcff */
[----:B------:R-:W-:Y:S01]  /*1b20*/  IMAD.MOV.U32 R14, RZ, RZ, R6 ;  /* 0x000000ffff0e7224 */ /* 0x000fe200078e0006 */
[----:B------:R-:W-:Y:S06]  /*1b30*/  BRA `(.L_x_2925) ;  /* 0x0000000000087947 */ /* 0x000fec0003800000 */
.L_x_2926:
[----:B------:R-:W-:Y:S01]  /*1b40*/  LOP3.LUT R15, R9, 0x80000, RZ, 0xfc, !PT ;  /* 0x00080000090f7812 */ /* 0x000fe200078efcff */
[----:B------:R-:W-:-:S07]  /*1b50*/  IMAD.MOV.U32 R14, RZ, RZ, R8 ;  /* 0x000000ffff0e7224 */ /* 0x000fce00078e0008 */
.L_x_2925:
[----:B------:R-:W-:Y:S05]  /*1b60*/  BSYNC B1 ;  /* 0x0000000000017941 */ /* 0x000fea0003800000 */
.L_x_2923:
[----:B------:R-:W-:Y:S02]  /*1b70*/  IMAD.MOV.U32 R13, RZ, RZ, 0x0 ;  /* 0x00000000ff0d7424 */ /* 0x000fe400078e00ff */
[----:B------:R-:W-:Y:S02]  /*1b80*/  IMAD.MOV.U32 R2, RZ, RZ, R14 ;  /* 0x000000ffff027224 */ /* 0x000fe400078e000e */
[----:B------:R-:W-:Y:S01]  /*1b90*/  IMAD.MOV.U32 R3, RZ, RZ, R15 ;  /* 0x000000ffff037224 */ /* 0x000fe200078e000f */
[----:B------:R-:W-:Y:S06]  /*1ba0*/  RET.REL.NODEC R12 `(_ZN4vllm3moe44grouped_topk_fused_small_expert_count_kernelI13__nv_bfloat16fiLNS0_11ScoringFuncE1ELi128ELb0ELi8EEEvPT_PfPT1_PKT0_llllllbd) ;  /* 0xffffffe40c147950 */ /* 0x000fec0003c3ffff */
.L_x_2928:
        /* <DEDUP_REMOVED lines=13> */
.L_x_4901:


//--------------------- .text._ZN4vllm3moe44grouped_topk_fused_small_expert_count_kernelI13__nv_bfloat16fiLNS0_11ScoringFuncE1ELi384ELb0ELi8EEEvPT_PfPT1_PKT0_llllllbd --------------------------
	.section	.text._ZN4vllm3moe44grouped_topk_fused_small_expert_count_kernelI13__nv_bfloat16fiLNS0_11ScoringFuncE1ELi384ELb0ELi8EEEvPT_PfPT1_PKT0_llllllbd,"ax",@progbits
	.align	128
        .global         _ZN4vllm3moe44grouped_topk_fused_small_expert_count_kernelI13__nv_bfloat16fiLNS0_11ScoringFuncE1ELi384ELb0ELi8EEEvPT_PfPT1_PKT0_llllllbd
        .type           _ZN4vllm3moe44grouped_topk_fused_small_expert_count_kernelI13__nv_bfloat16fiLNS0_11ScoringFuncE1ELi384ELb0ELi8EEEvPT_PfPT1_PKT0_llllllbd,@function
        .size           _ZN4vllm3moe44grouped_topk_fused_small_expert_count_kernelI13__nv_bfloat16fiLNS0_11ScoringFuncE1ELi384ELb0ELi8EEEvPT_PfPT1_PKT0_llllllbd,(.L_x_4902 - _ZN4vllm3moe44grouped_topk_fused_small_expert_count_kernelI13__nv_bfloat16fiLNS0_11ScoringFuncE1ELi384ELb0ELi8EEEvPT_PfPT1_PKT0_llllllbd)
        .other          _ZN4vllm3moe44grouped_topk_fused_small_expert_count_kernelI13__nv_bfloat16fiLNS0_11ScoringFuncE1ELi384ELb0ELi8EEEvPT_PfPT1_PKT0_llllllbd,@"STO_CUDA_ENTRY STV_DEFAULT"
_ZN4vllm3moe44grouped_topk_fused_small_expert_count_kernelI13__nv_bfloat16fiLNS0_11ScoringFuncE1ELi384ELb0ELi8EEEvPT_PfPT1_PKT0_llllllbd:
.text._ZN4vllm3moe44grouped_topk_fused_small_expert_count_kernelI13__nv_bfloat16fiLNS0_11ScoringFuncE1ELi384ELb0ELi8EEEvPT_PfPT1_PKT0_llllllbd:
        /* <DEDUP_REMOVED lines=36> */
[C---:B------:R-:W-:Y:S01]  /*0240*/  @!P0 IMAD R2, R4.reuse, 0x4, R3 ;  /* 0x0000000404028824 */ /* 0x040fe200078e0203 */
[----:B------:R-:W-:Y:S01]  /*0250*/  LOP3.LUT R4, R4, 0x1f, RZ, 0xc0, !PT ;  /* 0x0000001f04047812 */ /* 0x000fe200078ec0ff */
[----:B------:R-:W-:Y:S02]  /*0260*/  VIADD R3, R1, 0x20 ;  /* 0x0000002001037836 */ /* 0x000fe40000000000 */
[----:B0-----:R-:W-:-:S04]  /*0270*/  FFMA.FTZ R11, R0, R11, 0.5 ;  /* 0x3f000000000b7423 */ /* 0x001fc8000001000b */
[----:B---3--:R-:W-:Y:S01]  /*0280*/  FADD.FTZ R8, R11, R8 ;  /* 0x000000080b087221 */ /* 0x008fe20000010000 */
        /* <DEDUP_REMOVED lines=111> */
.L_x_2932:
        /* <DEDUP_REMOVED lines=98> */
.L_x_2931:
        /* <DEDUP_REMOVED lines=43> */
.L_x_2930:
        /* <DEDUP_REMOVED lines=18> */
.L_x_2933:
[----:B------:R-:W2:Y:S04]  /*1370*/  LDL R2, [R9] ;  /* 0x0000000009027983 */ /* 0x000ea80000100800 */
[----:B-1----:R-:W3:Y:S04]  /*1380*/  LDL R11, [R9+0x20] ;  /* 0x00002000090b7983 */ /* 0x002ee80000100800 */
[----:B--2---:R1:W-:Y:S04]  /*1390*/  STS [R7], R2 ;  /* 0x0000000207007388 */ /* 0x0043e80000000800 */
[----:B---3--:R1:W-:Y:S02]  /*13a0*/  STS [R0], R11 ;  /* 0x0000000b00007388 */ /* 0x0083e40000000800 */
.L_x_2934:
[----:B------:R-:W-:Y:S05]  /*13b0*/  BSYNC B0 ;  /* 0x0000000000007941 */ /* 0x000fea0003800000 */
.L_x_2929:
        /* <DEDUP_REMOVED lines=24> */
.L_x_2937:
[----:B------:R-:W-:Y:S05]  /*1540*/  BSYNC B0 ;  /* 0x0000000000007941 */ /* 0x000fea0003800000 */
.L_x_2936:
        /* <DEDUP_REMOVED lines=19> */
.L_x_2940:
        /* <DEDUP_REMOVED lines=166> */
.L_x_2939:
[----:B------:R-:W-:Y:S05]  /*20e0*/  @!P1 BRA `(.L_x_2938) ;  /* 0x0000000000cc9947 */ /* 0x000fea0003800000 */
[----:B------:R-:W-:Y:S02]  /*20f0*/  IMAD.MOV.U32 R13, RZ, RZ, R8 ;  /* 0x000000ffff0d7224 */ /* 0x000fe400078e0008 */
[C---:B------:R-:W-:Y:S02]  /*2100*/  IMAD R10, R0.reuse, 0x4, R1 ;  /* 0x00000004000a7824 */ /* 0x040fe400078e0201 */
[----:B------:R-:W-:-:S07]  /*2110*/  IMAD R8, R0, 0x4, R3 ;  /* 0x0000000400087824 */ /* 0x000fce00078e0203 */
.L_x_2941:
        /* <DEDUP_REMOVED lines=48> */
.L_x_2938:
        /* <DEDUP_REMOVED lines=58> */
[----:B0-----:R-:W-:Y:S05]  /*27c0*/  CALL.REL.NOINC `($__internal_56_$__cuda_sm20_div_rn_f64_full) ;  /* 0x0000000000687944 */ /* 0x001fea0003c00000 */
.L_x_2944:
[----:B------:R-:W-:Y:S05]  /*27d0*/  BSYNC B0 ;  /* 0x0000000000007941 */ /* 0x000fea0003800000 */
.L_x_2943:
[----:B------:R-:W-:Y:S01]  /*27e0*/  UMOV UR4, 0xf0000000 ;  /* 0xf000000000047882 */ /* 0x000fe20000000000 */
[----:B------:R-:W-:Y:S01]  /*27f0*/  UMOV UR5, 0x380fffff ;  /* 0x380fffff00057882 */ /* 0x000fe20000000000 */
[----:B------:R-:W1:Y:S01]  /*2800*/  F2F.F32.F64 R8, R2 ;  /* 0x0000000200087310 */ /* 0x000e620000301000 */
[----:B------:R-:W-:-:S14]  /*2810*/  DSETP.GEU.AND P1, PT, |R2|, UR4, PT ;  /* 0x0000000402007e2a */ /* 0x000fdc000bf2e200 */
[----:B-1----:R-:W-:-:S07]  /*2820*/  @!P1 FMUL R8, R8, 1.175494350822287508e-38 ;  /* 0x0080000008089820 */ /* 0x002fce0000400000 */
.L_x_2942:
        /* <DEDUP_REMOVED lines=17> */
.L_x_2945:
[----:B------:R-:W-:Y:S05]  /*2940*/  BSYNC B0 ;  /* 0x0000000000007941 */ /* 0x000fea0003800000 */
.L_x_2935:
[----:B------:R-:W-:Y:S01]  /*2950*/  PREEXIT ;  /* 0x000000000000782d */ /* 0x000fe20000000000 */
[----:B------:R-:W-:Y:S05]  /*2960*/  EXIT ;  /* 0x000000000000794d */ /* 0x000fea0003800000 */
        .weak           $__internal_56_$__cuda_sm20_div_rn_f64_full
        .type           $__internal_56_$__cuda_sm20_div_rn_f64_full,@function
        .size           $__internal_56_$__cuda_sm20_div_rn_f64_full,(.L_x_4902 - $__internal_56_$__cuda_sm20_div_rn_f64_full)
$__internal_56_$__cuda_sm20_div_rn_f64_full:
        /* <DEDUP_REMOVED lines=67> */
.L_x_2947:
        /* <DEDUP_REMOVED lines=16> */
.L_x_2950:
[----:B------:R-:W-:Y:S01]  /*2ea0*/  LOP3.LUT R15, R7, 0x80000, RZ, 0xfc, !PT ;  /* 0x00080000070f7812 */ /* 0x000fe200078efcff */
[----:B------:R-:W-:Y:S01]  /*2eb0*/  IMAD.MOV.U32 R14, RZ, RZ, R6 ;  /* 0x000000ffff0e7224 */ /* 0x000fe200078e0006 */
[----:B------:R-:W-:Y:S06]  /*2ec0*/  BRA `(.L_x_2948) ;  /* 0x0000000000087947 */ /* 0x000fec0003800000 */
.L_x_2949:
[----:B------:R-:W-:Y:S01]  /*2ed0*/  LOP3.LUT R15, R9, 0x80000, RZ, 0xfc, !PT ;  /* 0x00080000090f7812 */ /* 0x000fe200078efcff */
[----:B------:R-:W-:-:S07]  /*2ee0*/  IMAD.MOV.U32 R14, RZ, RZ, R8 ;  /* 0x000000ffff0e7224 */ /* 0x000fce00078e0008 */
.L_x_2948:
[----:B------:R-:W-:Y:S05]  /*2ef0*/  BSYNC B1 ;  /* 0x0000000000017941 */ /* 0x000fea0003800000 */
.L_x_2946:
[----:B------:R-:W-:Y:S02]  /*2f00*/  IMAD.MOV.U32 R13, RZ, RZ, 0x0 ;  /* 0x00000000ff0d7424 */ /* 0x000fe400078e00ff */
[----:B------:R-:W-:Y:S02]  /*2f10*/  IMAD.MOV.U32 R2, RZ, RZ, R14 ;  /* 0x000000ffff027224 */ /* 0x000fe400078e000e */
[----:B------:R-:W-:Y:S01]  /*2f20*/  IMAD.MOV.U32 R3, RZ, RZ, R15 ;  /* 0x000000ffff037224 */ /* 0x000fe200078e000f */
[----:B------:R-:W-:Y:S06]  /*2f30*/  RET.REL.NODEC R12 `(_ZN4vllm3moe44grouped_topk_fused_small_expert_count_kernelI13__nv_bfloat16fiLNS0_11ScoringFuncE1ELi384ELb0ELi8EEEvPT_PfPT1_PKT0_llllllbd) ;  /* 0xffffffd00c307950 */ /* 0x000fec0003c3ffff */
.L_x_2951:
        /* <DEDUP_REMOVED lines=12> */
.L_x_4902:


//--------------------- .text._ZN4vllm3moe44grouped_topk_fused_small_expert_count_kernelI13__nv_bfloat16fiLNS0_11ScoringFuncE1ELi512ELb0ELi8EEEvPT_PfPT1_PKT0_llllllbd --------------------------
	.section	.text._ZN4vllm3moe44grouped_topk_fused_small_expert_count_kernelI13__nv_bfloat16fiLNS0_11ScoringFuncE1ELi512ELb0ELi8EEEvPT_PfPT1_PKT0_llllllbd,"ax",@progbits
	.align	128
        .global         _ZN4vllm3moe44grouped_topk_fused_small_expert_count_kernelI13__nv_bfloat16fiLNS0_11ScoringFuncE1ELi512ELb0ELi8EEEvPT_PfPT1_PKT0_llllllbd
        .type           _ZN4vllm3moe44grouped_topk_fused_small_expert_count_kernelI13__nv_bfloat16fiLNS0_11ScoringFuncE1ELi512ELb0ELi8EEEvPT_PfPT1_PKT0_llllllbd,@function
        .size           _ZN4vllm3moe44grouped_topk_fused_small_expert_count_kernelI13__nv_bfloat16fiLNS0_11ScoringFuncE1ELi512ELb0ELi8EEEvPT_PfPT1_PKT0_llllllbd,(.L_x_4903 - _ZN4vllm3moe44grouped_topk_fused_small_expert_count_kernelI13__nv_bfloat16fiLNS0_11ScoringFuncE1ELi512ELb0ELi8EEEvPT_PfPT1_PKT0_llllllbd)
        .other          _ZN4vllm3moe44grouped_topk_fused_small_expert_count_kernelI13__nv_bfloat16fiLNS0_11ScoringFuncE1ELi512ELb0ELi8EEEvPT_PfPT1_PKT0_llllllbd,@"STO_CUDA_ENTRY STV_DEFAULT"
_ZN4vllm3moe44grouped_topk_fused_small_expert_count_kernelI13__nv_bfloat16fiLNS0_11ScoringFuncE1ELi512ELb0ELi8EEEvPT_PfPT1_PKT0_llllllbd:
.text._ZN4vllm3moe44grouped_topk_fused_small_expert_count_kernelI13__nv_bfloat16fiLNS0_11ScoringFuncE1ELi512ELb0ELi8EEEvPT_PfPT1_PKT0_llllllbd:
        /* <DEDUP_REMOVED lines=152> */
.L_x_2955:
        /* <DEDUP_REMOVED lines=98> */
.L_x_2954:
        /* <DEDUP_REMOVED lines=43> */
.L_x_2953:
        /* <DEDUP_REMOVED lines=18> */
.L_x_2956:
[----:B------:R-:W2:Y:S04]  /*1370*/  LDL R2, [R9] ;  /* 0x0000000009027983 */ /* 0x000ea80000100800 */
[----:B-1----:R-:W3:Y:S04]  /*1380*/  LDL R11, [R9+0x20] ;  /* 0x00002000090b7983 */ /* 0x002ee80000100800 */
[----:B--2---:R1:W-:Y:S04]  /*1390*/  STS [R7], R2 ;  /* 0x0000000207007388 */ /* 0x0043e80000000800 */
[----:B---3--:R1:W-:Y:S02]  /*13a0*/  STS [R0], R11 ;  /* 0x0000000b00007388 */ /* 0x0083e40000000800 */
.L_x_2957:
[----:B------:R-:W-:Y:S05]  /*13b0*/  BSYNC B0 ;  /* 0x0000000000007941 */ /* 0x000fea0003800000 */
.L_x_2952:
        /* <DEDUP_REMOVED lines=36> */
.L_x_2961:
        /* <DEDUP_REMOVED lines=167> */
.L_x_2960:
[----:B------:R-:W-:Y:S05]  /*2070*/  @!P1 BRA `(.L_x_2959) ;  /* 0x0000000000cc9947 */ /* 0x000fea0003800000 */
[----:B------:R-:W-:Y:S02]  /*2080*/  IMAD.MOV.U32 R14, RZ, RZ, R10 ;  /* 0x000000ffff0e7224 */ /* 0x000fe400078e000a */
[C---:B------:R-:W-:Y:S02]  /*2090*/  IMAD R12, R0.reuse, 0x4, R1 ;  /* 0x00000004000c7824 */ /* 0x040fe400078e0201 */
[----:B------:R-:W-:-:S07]  /*20a0*/  IMAD R10, R0, 0x4, R3 ;  /* 0x00000004000a7824 */ /* 0x000fce00078e0203 */
.L_x_2962:
        /* <DEDUP_REMOVED lines=48> */
.L_x_2959:
        /* <DEDUP_REMOVED lines=56> */
[----:B0---4-:R-:W-:Y:S05]  /*2730*/  CALL.REL.NOINC `($__internal_57_$__cuda_sm20_div_rn_f64_full) ;  /* 0x0000000000687944 */ /* 0x011fea0003c00000 */
.L_x_2965:
[----:B------:R-:W-:Y:S05]  /*2740*/  BSYNC B0 ;  /* 0x0000000000007941 */ /* 0x000fea0003800000 */
.L_x_2964:
[----:B------:R-:W-:Y:S01]  /*2750*/  UMOV UR4, 0xf0000000 ;  /* 0xf000000000047882 */ /* 0x000fe20000000000 */
[----:B------:R-:W-:Y:S01]  /*2760*/  UMOV UR5, 0x380fffff ;  /* 0x380fffff00057882 */ /* 0x000fe20000000000 */
[----:B------:R-:W1:Y:S01]  /*2770*/  F2F.F32.F64 R8, R2 ;  /* 0x0000000200087310 */ /* 0x000e620000301000 */
[----:B------:R-:W-:-:S14]  /*2780*/  DSETP.GEU.AND P1, PT, |R2|, UR4, PT ;  /* 0x0000000402007e2a */ /* 0x000fdc000bf2e200 */
[----:B-1----:R-:W-:-:S07]  /*2790*/  @!P1 FMUL R8, R8, 1.175494350822287508e-38 ;  /* 0x0080000008089820 */ /* 0x002fce0000400000 */
.L_x_2963:
        /* <DEDUP_REMOVED lines=17> */
.L_x_2966:
[----:B------:R-:W-:Y:S05]  /*28b0*/  BSYNC B0 ;  /* 0x0000000000007941 */ /* 0x000fea0003800000 */
.L_x_2958:
[----:B------:R-:W-:Y:S01]  /*28c0*/  PREEXIT ;  /* 0x000000000000782d */ /* 0x000fe20000000000 */
[----:B------:R-:W-:Y:S05]  /*28d0*/  EXIT ;  /* 0x000000000000794d */ /* 0x000fea0003800000 */
        .weak           $__internal_57_$__cuda_sm20_div_rn_f64_full
        .type           $__internal_57_$__cuda_sm20_div_rn_f64_full,@function
        .size           $__internal_57_$__cuda_sm20_div_rn_f64_full,(.L_x_4903 - $__internal_57_$__cuda_sm20_div_rn_f64_full)
$__internal_57_$__cuda_sm20_div_rn_f64_full:
        /* <DEDUP_REMOVED lines=67> */
.L_x_2968:
        /* <DEDUP_REMOVED lines=16> */
.L_x_2971:
[----:B------:R-:W-:Y:S01]  /*2e10*/  LOP3.LUT R15, R7, 0x80000, RZ, 0xfc, !PT ;  /* 0x00080000070f7812 */ /* 0x000fe200078efcff */
[----:B------:R-:W-:Y:S01]  /*2e20*/  IMAD.MOV.U32 R14, RZ, RZ, R6 ;  /* 0x000000ffff0e7224 */ /* 0x000fe200078e0006 */
[----:B------:R-:W-:Y:S06]  /*2e30*/  BRA `(.L_x_2969) ;  /* 0x0000000000087947 */ /* 0x000fec0003800000 */
.L_x_2970:
[----:B------:R-:W-:Y:S01]  /*2e40*/  LOP3.LUT R15, R9, 0x80000, RZ, 0xfc, !PT ;  /* 0x00080000090f7812 */ /* 0x000fe200078efcff */
[----:B------:R-:W-:-:S07]  /*2e50*/  IMAD.MOV.U32 R14, RZ, RZ, R8 ;  /* 0x000000ffff0e7224 */ /* 0x000fce00078e0008 */
.L_x_2969:
[----:B------:R-:W-:Y:S05]  /*2e60*/  BSYNC B1 ;  /* 0x0000000000017941 */ /* 0x000fea0003800000 */
.L_x_2967:
[----:B------:R-:W-:Y:S02]  /*2e70*/  IMAD.MOV.U32 R13, RZ, RZ, 0x0 ;  /* 0x00000000ff0d7424 */ /* 0x000fe400078e00ff */
[----:B------:R-:W-:Y:S02]  /*2e80*/  IMAD.MOV.U32 R2, RZ, RZ, R14 ;  /* 0x000000ffff027224 */ /* 0x000fe400078e000e */
[----:B------:R-:W-:Y:S01]  /*2e90*/  IMAD.MOV.U32 R3, RZ, RZ, R15 ;  /* 0x000000ffff037224 */ /* 0x000fe200078e000f */
[----:B------:R-:W-:Y:S06]  /*2ea0*/  RET.REL.NODEC R12 `(_ZN4vllm3moe44grouped_topk_fused_small_expert_count_kernelI13__nv_bfloat16fiLNS0_11ScoringFuncE1ELi512ELb0ELi8EEEvPT_PfPT1_PKT0_llllllbd) ;  /* 0xffffffd00c547950 */ /* 0x000fec0003c3ffff */
.L_x_2972:
        /* <DEDUP_REMOVED lines=13> */
.L_x_4903:


//--------------------- .text._ZN4vllm3moe44grouped_topk_fused_small_expert_count_kernelI13__nv_bfloat16fiLNS0_11ScoringFuncE1ELi512ELb0ELi22EEEvPT_PfPT1_PKT0_llllllbd --------------------------
	.section	.text._ZN4vllm3moe44grouped_topk_fused_small_expert_count_kernelI13__nv_bfloat16fiLNS0_11ScoringFuncE1ELi512ELb0ELi22EEEvPT_PfPT1_PKT0_llllllbd,"ax",@progbits
	.align	128
        .global         _ZN4vllm3moe44grouped_topk_fused_small_expert_count_kernelI13__nv_bfloat16fiLNS0_11ScoringFuncE1ELi512ELb0ELi22EEEvPT_PfPT1_PKT0_llllllbd
        .type           _ZN4vllm3moe44grouped_topk_fused_small_expert_count_kernelI13__nv_bfloat16fiLNS0_11ScoringFuncE1ELi512ELb0ELi22EEEvPT_PfPT1_PKT0_llllllbd,@function
        .size           _ZN4vllm3moe44grouped_topk_fused_small_expert_count_kernelI13__nv_bfloat16fiLNS0_11ScoringFuncE1ELi512ELb0ELi22EEEvPT_PfPT1_PKT0_llllllbd,(.L_x_4904 - _ZN4vllm3moe44grouped_topk_fused_small_expert_count_kernelI13__nv_bfloat16fiLNS0_11ScoringFuncE1ELi512ELb0ELi22EEEvPT_PfPT1_PKT0_llllllbd)
        .other          _ZN4vllm3moe44grouped_topk_fused_small_expert_count_kernelI13__nv_bfloat16fiLNS0_11ScoringFuncE1ELi512ELb0ELi22EEEvPT_PfPT1_PKT0_llllllbd,@"STO_CUDA_ENTRY STV_DEFAULT"
_ZN4vllm3moe44grouped_topk_fused_small_expert_count_kernelI13__nv_bfloat16fiLNS0_11ScoringFuncE1ELi512ELb0ELi22EEEvPT_PfPT1_PKT0_llllllbd:
.text._ZN4vllm3moe44grouped_topk_fused_small_expert_count_kernelI13__nv_bfloat16fiLNS0_11ScoringFuncE1ELi512ELb0ELi22EEEvPT_PfPT1_PKT0_llllllbd:
        /* <DEDUP_REMOVED lines=151> */
.L_x_2976:
        /* <DEDUP_REMOVED lines=98> */
.L_x_2975:
        /* <DEDUP_REMOVED lines=43> */
.L_x_2974:
        /* <DEDUP_REMOVED lines=18> */
.L_x_2977:
[C---:B------:R-:W-:Y:S02]  /*1360*/  IMAD R2, R4.reuse, 0x4, R1 ;  /* 0x0000000404027824 */ /* 0x040fe400078e0201 */
[----:B------:R-:W-:-:S04]  /*1370*/  IMAD R0, R4, 0x4, R3 ;  /* 0x0000000404007824 */ /* 0x000fc800078e0203 */
[----:B------:R-:W3:Y:S04]  /*1380*/  LDL R2, [R2] ;  /* 0x0000000002027983 */ /* 0x000ee80000100800 */
[----:B0-----:R-:W4:Y:S04]  /*1390*/  LDL R9, [R0] ;  /* 0x0000000000097983 */ /* 0x001f280000100800 */
[----:B---3--:R0:W-:Y:S04]  /*13a0*/  STS [R7], R2 ;  /* 0x0000000207007388 */ /* 0x0081e80000000800 */
[----:B----4-:R0:W-:Y:S02]  /*13b0*/  STS [R8], R9 ;  /* 0x0000000908007388 */ /* 0x0101e40000000800 */
.L_x_2978:
[----:B------:R-:W-:Y:S05]  /*13c0*/  BSYNC B0 ;  /* 0x0000000000007941 */ /* 0x000fea0003800000 */
.L_x_2973:
        /* <DEDUP_REMOVED lines=78> */
.L_x_2982:
        /* <DEDUP_REMOVED lines=94> */
.L_x_2981:
        /* <DEDUP_REMOVED lines=43> */
.L_x_2980:
        /* <DEDUP_REMOVED lines=56> */
[----:B--2---:R-:W-:Y:S05]  /*24c0*/  CALL.REL.NOINC `($__internal_58_$__cuda_sm20_div_rn_f64_full) ;  /* 0x0000000000687944 */ /* 0x004fea0003c00000 */
.L_x_2985:
[----:B------:R-:W-:Y:S05]  /*24d0*/  BSYNC B0 ;  /* 0x0000000000007941 */ /* 0x000fea0003800000 */
.L_x_2984:
[----:B------:R-:W-:Y:S01]  /*24e0*/  UMOV UR4, 0xf0000000 ;  /* 0xf000000000047882 */ /* 0x000fe20000000000 */
[----:B------:R-:W-:Y:S01]  /*24f0*/  UMOV UR5, 0x380fffff ;  /* 0x380fffff00057882 */ /* 0x000fe20000000000 */
[----:B------:R-:W0:Y:S01]  /*2500*/  F2F.F32.F64 R8, R2 ;  /* 0x0000000200087310 */ /* 0x000e220000301000 */
[----:B------:R-:W-:-:S14]  /*2510*/  DSETP.GEU.AND P1, PT, |R2|, UR4, PT ;  /* 0x0000000402007e2a */ /* 0x000fdc000bf2e200 */
[----:B0-----:R-:W-:-:S07]  /*2520*/  @!P1 FMUL R8, R8, 1.175494350822287508e-38 ;  /* 0x0080000008089820 */ /* 0x001fce0000400000 */
.L_x_2983:
        /* <DEDUP_REMOVED lines=17> */
.L_x_2986:
[----:B------:R-:W-:Y:S05]  /*2640*/  BSYNC B0 ;  /* 0x0000000000007941 */ /* 0x000fea0003800000 */
.L_x_2979:
[----:B------:R-:W-:Y:S01]  /*2650*/  PREEXIT ;  /* 0x000000000000782d */ /* 0x000fe20000000000 */
[----:B------:R-:W-:Y:S05]  /*2660*/  EXIT ;  /* 0x000000000000794d */ /* 0x000fea0003800000 */
        .weak           $__internal_58_$__cuda_sm20_div_rn_f64_full
        .type           $__internal_58_$__cuda_sm20_div_rn_f64_full,@function
        .size           $__internal_58_$__cuda_sm20_div_rn_f64_full,(.L_x_4904 - $__internal_58_$__cuda_sm20_div_rn_f64_full)
$__internal_58_$__cuda_sm20_div_rn_f64_full:
        /* <DEDUP_REMOVED lines=67> */
.L_x_2988:
        /* <DEDUP_REMOVED lines=16> */
.L_x_2991:
[----:B------:R-:W-:Y:S01]  /*2ba0*/  LOP3.LUT R15, R7, 0x80000, RZ, 0xfc, !PT ;  /* 0x00080000070f7812 */ /* 0x000fe200078efcff */
[----:B------:R-:W-:Y:S01]  /*2bb0*/  IMAD.MOV.U32 R14, RZ, RZ, R6 ;  /* 0x000000ffff0e7224 */ /* 0x000fe200078e0006 */
[----:B------:R-:W-:Y:S06]  /*2bc0*/  BRA `(.L_x_2989) ;  /* 0x0000000000087947 */ /* 0x000fec0003800000 */
.L_x_2990:
[----:B------:R-:W-:Y:S01]  /*2bd0*/  LOP3.LUT R15, R9, 0x80000, RZ, 0xfc, !PT ;  /* 0x00080000090f7812 */ /* 0x000fe200078efcff */
[----:B------:R-:W-:-:S07]  /*2be0*/  IMAD.MOV.U32 R14, RZ, RZ, R8 ;  /* 0x000000ffff0e7224 */ /* 0x000fce00078e0008 */
.L_x_2989:
[----:B------:R-:W-:Y:S05]  /*2bf0*/  BSYNC B1 ;  /* 0x0000000000017941 */ /* 0x000fea0003800000 */
.L_x_2987:
[----:B------:R-:W-:Y:S02]  /*2c00*/  IMAD.MOV.U32 R13, RZ, RZ, 0x0 ;  /* 0x00000000ff0d7424 */ /* 0x000fe400078e00ff */
[----:B------:R-:W-:Y:S02]  /*2c10*/  IMAD.MOV.U32 R2, RZ, RZ, R14 ;  /* 0x000000ffff027224 */ /* 0x000fe400078e000e */
[----:B------:R-:W-:Y:S01]  /*2c20*/  IMAD.MOV.U32 R3, RZ, RZ, R15 ;  /* 0x000000ffff037224 */ /* 0x000fe200078e000f */
[----:B------:R-:W-:Y:S06]  /*2c30*/  RET.REL.NODEC R12 `(_ZN4vllm3moe44grouped_topk_fused_small_expert_count_kernelI13__nv_bfloat16fiLNS0_11ScoringFuncE1ELi512ELb0ELi22EEEvPT_PfPT1_PKT0_llllllbd) ;  /* 0xffffffd00cf07950 */ /* 0x000fec0003c3ffff */
.L_x_2992:
        /* <DEDUP_REMOVED lines=12> */
.L_x_4904:


//--------------------- .text._ZN4vllm3moe44grouped_topk_fused_small_expert_count_kernelI13__nv_bfloat16fiLNS0_11ScoringFuncE1ELi256ELb1ELi8EEEvPT_PfPT1_PKT0_llllllbd --------------------------
	.section	.text._ZN4vllm3moe44grouped_topk_fused_small_expert_count_kernelI13__nv_bfloat16fiLNS0_11ScoringFuncE1ELi256ELb1ELi8EEEvPT_PfPT1_PKT0_llllllbd,"ax",@progbits
	.align	128
        .global         _ZN4vllm3moe44grouped_topk_fused_small_expert_count_kernelI13__nv_bfloat16fiLNS0_11ScoringFuncE1ELi256ELb1ELi8EEEvPT_PfPT1_PKT0_llllllbd
        .type           _ZN4vllm3moe44grouped_topk_fused_small_expert_count_kernelI13__nv_bfloat16fiLNS0_11ScoringFuncE1ELi256ELb1ELi8EEEvPT_PfPT1_PKT0_llllllbd,@function
        .size           _ZN4vllm3moe44grouped_topk_fused_small_expert_count_kernelI13__nv_bfloat16fiLNS0_11ScoringFuncE1ELi256ELb1ELi8EEEvPT_PfPT1_PKT0_llllllbd,(.L_x_4905 - _ZN4vllm3moe44grouped_topk_fused_small_expert_count_kernelI13__nv_bfloat16fiLNS0_11ScoringFuncE1ELi256ELb1ELi8EEEvPT_PfPT1_PKT0_llllllbd)
        .other          _ZN4vllm3moe44grouped_topk_fused_small_expert_count_kernelI13__nv_bfloat16fiLNS0_11ScoringFuncE1ELi256ELb1ELi8EEEvPT_PfPT1_PKT0_llllllbd,@"STO_CUDA_ENTRY STV_DEFAULT"
_ZN4vllm3moe44grouped_topk_fused_small_expert_count_kernelI13__nv_bfloat16fiLNS0_11ScoringFuncE1ELi256ELb1ELi8EEEvPT_PfPT1_PKT0_llllllbd:
.text._ZN4vllm3moe44grouped_topk_fused_small_expert_count_kernelI13__nv_bfloat16fiLNS0_11ScoringFuncE1ELi256ELb1ELi8EEEvPT_PfPT1_PKT0_llllllbd:
        /* <DEDUP_REMOVED lines=20> */
[----:B------:R-:W1:Y:S01]  /*0140*/  @!P0 LDC.64 R12, c[0x0][0x210] ;  /* 0x00008400ff0c8b82 */ /* 0x000e620000000a00 */
[----:B0-----:R-:W-:-:S04]  /*0150*/  @!P0 IMAD.WIDE.U32 R8, R10, UR4, R2 ;  /* 0x000000040a088c25 */ /* 0x001fc8000f8e0002 */
[----:B------:R-:W-:Y:S01]  /*0160*/  @!P0 IMAD R0, R11, UR4, R9 ;  /* 0x000000040b008c24 */ /* 0x000fe2000f8e0209 */
[----:B-1----:R-:W-:-:S04]  /*0170*/  @!P0 LEA R10, P1, R8, R12, 0x1 ;  /* 0x0000000c080a8211 */ /* 0x002fc800078208ff */
[----:B------:R-:W-:Y:S02]  /*0180*/  @!P0 LEA.HI.X R11, R8, R13, R0, 0x1, P1 ;  /* 0x0000000d080b8211 */ /* 0x000fe400008f0c00 */
[----:B------:R-:W0:Y:S03]  /*0190*/  @!P0 LDC.64 R8, c[0x0][0x228] ;  /* 0x00008a00ff088b82 */ /* 0x000e260000000a00 */
[----:B------:R-:W2:Y:S01]  /*01a0*/  @!P0 LDG.E.U16 R10, desc[UR6][R10.64] ;  /* 0x000000060a0a8981 */ /* 0x000ea2000c1e1500 */
[----:B------:R-:W-:Y:S01]  /*01b0*/  IMAD.MOV.U32 R0, RZ, RZ, -0x800000 ;  /* 0xff800000ff007424 */ /* 0x000fe200078e00ff */
[----:B0-----:R-:W-:-:S04]  /*01c0*/  @!P0 LEA R8, P1, R2, R8, 0x2 ;  /* 0x0000000802088211 */ /* 0x001fc800078210ff */
[----:B------:R-:W-:-:S05]  /*01d0*/  @!P0 LEA.HI.X R9, R2, R9, RZ, 0x2, P1 ;  /* 0x0000000902098211 */ /* 0x000fca00008f14ff */
[----:B------:R0:W3:Y:S01]  /*01e0*/  @!P0 LDG.E R0, desc[UR6][R8.64] ;  /* 0x0000000608008981 */ /* 0x0000e2000c1e1900 */
[----:B------:R-:W-:Y:S01]  /*01f0*/  IMAD.MOV.U32 R12, RZ, RZ, -0x800000 ;  /* 0xff800000ff0c7424 */ /* 0x000fe200078e00ff */
[----:B------:R-:W-:Y:S01]  /*0200*/  ULDC UR4, c[0x0][0x4] ;  /* 0x0000010000047ab9 */ /* 0x000fe20000000800 */
[----:B------:R-:W-:Y:S01]  /*0210*/  IMAD.MOV.U32 R14, RZ, RZ, 0x3f000000 ;  /* 0x3f000000ff0e7424 */ /* 0x000fe200078e00ff */
[----:B------:R-:W-:Y:S01]  /*0220*/  BSSY B0, `(.L_x_2993) ;  /* 0x0000067000007945 */ /* 0x000fe20003800000 */
[----:B--2---:R-:W-:Y:S01]  /*0230*/  @!P0 IMAD.U32 R3, R10, 0x10000, RZ ;  /* 0x000100000a038824 */ /* 0x004fe200078e00ff */
[----:B------:R-:W-:-:S03]  /*0240*/  IADD3 R10, -R2, 0xffff, RZ ;  /* 0x0000ffff020a7810 */ /* 0x000fc60007ffe1ff */
[----:B------:R-:W-:Y:S01]  /*0250*/  @!P0 FMUL.FTZ R12, R3, 0.5 ;  /* 0x3f000000030c8820 */ /* 0x000fe20000410000 */
[----:B0-----:R-:W-:-:S03]  /*0260*/  LOP3.LUT R9, R10, 0xffff, RZ, 0xc0, !PT ;  /* 0x0000ffff0a097812 */ /* 0x001fc600078ec0ff */
[----:B------:R-:W0:Y:S02]  /*0270*/  MUFU.TANH R3, R12 ;  /* 0x0000000c00037308 */ /* 0x000e240000002400 */
[----:B------:R-:W1:Y:S01]  /*0280*/  SHFL.BFLY PT, R10, R9, 0x10, 0x1f ;  /* 0x0e001f00090a7f89 */ /* 0x000e6200000e0000 */
[----:B0-----:R-:W-:-:S04]  /*0290*/  FFMA.FTZ R3, R3, R14, 0.5 ;  /* 0x3f00000003037423 */ /* 0x001fc8000001000e */
[----:B---3--:R-:W-:Y:S01]  /*02a0*/  FADD.FTZ R7, R3, R0 ;  /* 0x0000000003077221 */ /* 0x008fe20000010000 */
[----:B------:R-:W-:-:S04]  /*02b0*/  IMAD.MOV.U32 R0, RZ, RZ, -0x1 ;  /* 0xffffffffff007424 */ /* 0x000fc800078e00ff */
[----:B------:R-:W-:-:S04]  /*02c0*/  ISETP.GE.AND P1, PT, R7, RZ, PT ;  /* 0x000000ff0700720c */ /* 0x000fc80003f26270 */
[----:B------:R-:W-:Y:S02]  /*02d0*/  SEL R8, R0, 0x80000000, !P1 ;  /* 0x8000000000087807 */ /* 0x000fe40004800000 */
[----:B-1----:R-:W-:Y:S02]  /*02e0*/  ISETP.GT.U32.AND P1, PT, R9, R10, PT ;  /* 0x0000000a0900720c */ /* 0x002fe40003f24070 */
        /* <DEDUP_REMOVED lines=90> */
.L_x_2994:
[----:B------:R-:W-:Y:S05]  /*0890*/  BSYNC B0 ;  /* 0x0000000000007941 */ /* 0x000fea0003800000 */
.L_x_2993:
        /* <DEDUP_REMOVED lines=257> */
.L_x_2998:
        /* <DEDUP_REMOVED lines=89> */
.L_x_2997:
        /* <DEDUP_REMOVED lines=38> */
.L_x_2996:
        /* <DEDUP_REMOVED lines=58> */
[----:B------:R-:W-:Y:S05]  /*2440*/  CALL.REL.NOINC `($__internal_59_$__cuda_sm20_div_rn_f64_full) ;  /* 0x0000000000687944 */ /* 0x000fea0003c00000 */
.L_x_3001:
[----:B------:R-:W-:Y:S05]  /*2450*/  BSYNC B0 ;  /* 0x0000000000007941 */ /* 0x000fea0003800000 */
.L_x_3000:
[----:B------:R-:W-:Y:S01]  /*2460*/  UMOV UR4, 0xf0000000 ;  /* 0xf000000000047882 */ /* 0x000fe20000000000 */
[----:B------:R-:W-:Y:S01]  /*2470*/  UMOV UR5, 0x380fffff ;  /* 0x380fffff00057882 */ /* 0x000fe20000000000 */
[----:B------:R-:W0:Y:S01]  /*2480*/  F2F.F32.F64 R8, R2 ;  /* 0x0000000200087310 */ /* 0x000e220000301000 */
[----:B------:R-:W-:-:S14]  /*2490*/  DSETP.GEU.AND P1, PT, |R2|, UR4, PT ;  /* 0x0000000402007e2a */ /* 0x000fdc000bf2e200 */
[----:B0-----:R-:W-:-:S07]  /*24a0*/  @!P1 FMUL R8, R8, 1.175494350822287508e-38 ;  /* 0x0080000008089820 */ /* 0x001fce0000400000 */
.L_x_2999:
        /* <DEDUP_REMOVED lines=17> */
.L_x_3002:
[----:B------:R-:W-:Y:S05]  /*25c0*/  BSYNC B0 ;  /* 0x0000000000007941 */ /* 0x000fea0003800000 */
.L_x_2995:
[----:B------:R-:W-:Y:S01]  /*25d0*/  PREEXIT ;  /* 0x000000000000782d */ /* 0x000fe20000000000 */
[----:B------:R-:W-:Y:S05]  /*25e0*/  EXIT ;  /* 0x000000000000794d */ /* 0x000fea0003800000 */
        .weak           $__internal_59_$__cuda_sm20_div_rn_f64_full
        .type           $__internal_59_$__cuda_sm20_div_rn_f64_full,@function
        .size           $__internal_59_$__cuda_sm20_div_rn_f64_full,(.L_x_4905 - $__internal_59_$__cuda_sm20_div_rn_f64_full)
$__internal_59_$__cuda_sm20_div_rn_f64_full:
        /* <DEDUP_REMOVED lines=67> */
.L_x_3004:
        /* <DEDUP_REMOVED lines=16> */
.L_x_3007:
[----:B------:R-:W-:Y:S01]  /*2b20*/  LOP3.LUT R15, R7, 0x80000, RZ, 0xfc, !PT ;  /* 0x00080000070f7812 */ /* 0x000fe200078efcff */
[----:B------:R-:W-:Y:S01]  /*2b30*/  IMAD.MOV.U32 R14, RZ, RZ, R6 ;  /* 0x000000ffff0e7224 */ /* 0x000fe200078e0006 */
[----:B------:R-:W-:Y:S06]  /*2b40*/  BRA `(.L_x_3005) ;  /* 0x0000000000087947 */ /* 0x000fec0003800000 */
.L_x_3006:
[----:B------:R-:W-:Y:S01]  /*2b50*/  LOP3.LUT R15, R9, 0x80000, RZ, 0xfc, !PT ;  /* 0x00080000090f7812 */ /* 0x000fe200078efcff */
[----:B------:R-:W-:-:S07]  /*2b60*/  IMAD.MOV.U32 R14, RZ, RZ, R8 ;  /* 0x000000ffff0e7224 */ /* 0x000fce00078e0008 */
.L_x_3005:
[----:B------:R-:W-:Y:S05]  /*2b70*/  BSYNC B1 ;  /* 0x0000000000017941 */ /* 0x000fea0003800000 */
.L_x_3003:
[----:B------:R-:W-:Y:S02]  /*2b80*/  IMAD.MOV.U32 R13, RZ, RZ, 0x0 ;  /* 0x00000000ff0d7424 */ /* 0x000fe400078e00ff */
[----:B------:R-:W-:Y:S02]  /*2b90*/  IMAD.MOV.U32 R2, RZ, RZ, R14 ;  /* 0x000000ffff027224 */ /* 0x000fe400078e000e */
[----:B------:R-:W-:Y:S01]  /*2ba0*/  IMAD.MOV.U32 R3, RZ, RZ, R15 ;  /* 0x000000ffff037224 */ /* 0x000fe200078e000f */
[----:B------:R-:W-:Y:S06]  /*2bb0*/  RET.REL.NODEC R12 `(_ZN4vllm3moe44grouped_topk_fused_small_expert_count_kernelI13__nv_bfloat16fiLNS0_11ScoringFuncE1ELi256ELb1ELi8EEEvPT_PfPT1_PKT0_llllllbd) ;  /* 0xffffffd40c107950 */ /* 0x000fec0003c3ffff */
.L_x_3008:
        /* <DEDUP_REMOVED lines=12> */
.L_x_4905:


//--------------------- .text._ZN4vllm3moe25grouped_topk_fused_kernelI6__half13__nv_bfloat16iLNS0_11ScoringFuncE1EEEvPT_PfPT1_PKT0_lllllbd --------------------------
	.section	.text._ZN4vllm3moe25grouped_topk_fused_kernelI6__half13__nv_bfloat16iLNS0_11ScoringFuncE1EEEvPT_PfPT1_PKT0_lllllbd,"ax",@progbits
	.align	128
        .global         _ZN4vllm3moe25grouped_topk_fused_kernelI6__half13__nv_bfloat16iLNS0_11ScoringFuncE1EEEvPT_PfPT1_PKT0_lllllbd
        .type           _ZN4vllm3moe25grouped_topk_fused_kernelI6__half13__nv_bfloat16iLNS0_11ScoringFuncE1EEEvPT_PfPT1_PKT0_lllllbd,@function
        .size           _ZN4vllm3moe25grouped_topk_fused_kernelI6__half13__nv_bfloat16iLNS0_11ScoringFuncE1EEEvPT_PfPT1_PKT0_lllllbd,(.L_x_5008 - _ZN4vllm3moe25grouped_topk_fused_kernelI6__half13__nv_bfloat16iLNS0_11ScoringFuncE1EEEvPT_PfPT1_PKT0_lllllbd)
        .other          _ZN4vllm3moe25grouped_topk_fused_kernelI6__half13__nv_bfloat16iLNS0_11ScoringFuncE1EEEvPT_PfPT1_PKT0_lllllbd,@"STO_CUDA_ENTRY STV_DEFAULT"
_ZN4vllm3moe25grouped_topk_fused_kernelI6__half13__nv_bfloat16iLNS0_11ScoringFuncE1EEEvPT_PfPT1_PKT0_lllllbd:
.text._ZN4vllm3moe25grouped_topk_fused_kernelI6__half13__nv_bfloat16iLNS0_11ScoringFuncE1EEEvPT_PfPT1_PKT0_lllllbd:
        /* <DEDUP_REMOVED lines=99> */
.L_x_3015:
        /* <DEDUP_REMOVED lines=15> */
[----:B--2---:R-:W-:-:S05]  /*0720*/  HADD2.F32 R17, -RZ, R12.H0_H0 ;  /* 0x2000000cff117230 */ /* 0x004fca0000004100 */
[----:B------:R-:W-:-:S06]  /*0730*/  FMUL.FTZ R17, R17, 0.5 ;  /* 0x3f00000011117820 */ /* 0x000fcc0000410000 */
[----:B------:R-:W0:Y:S08]  /*0740*/  MUFU.TANH R17, R17 ;  /* 0x0000001100117308 */ /* 0x000e300000002400 */
[----:B---3--:R-:W1:Y:S01]  /*0750*/  F2F.F16.BF16 R19, R14 ;  /* 0x0000000e00137304 */ /* 0x008e620000400800 */
[----:B0-----:R-:W-:-:S05]  /*0760*/  FFMA.FTZ R12, R17, R18, 0.5 ;  /* 0x3f000000110c7423 */ /* 0x001fca0000010012 */
[----:B------:R-:W-:-:S05]  /*0770*/  F2FP.F16.F32.PACK_AB R12, RZ, R12 ;  /* 0x0000000cff0c723e */ /* 0x000fca00000000ff */
[----:B-1----:R-:W-:Y:S01]  /*0780*/  HADD2 R12, R12.H0_H0, R19.H0_H0 ;  /* 0x200000130c0c7230 */ /* 0x002fe20000000800 */
[----:B------:R-:W-:Y:S06]  /*0790*/  @P0 BRA `(.L_x_3015) ;  /* 0xfffffffc00a40947 */ /* 0x000fec000383ffff */
[----:B------:R-:W-:Y:S05]  /*07a0*/  BSYNC B2 ;  /* 0x0000000000027941 */ /* 0x000fea0003800000 */
.L_x_3014:
[----:B------:R-:W-:-:S07]  /*07b0*/  PRMT R13, R12, 0x7610, R13 ;  /* 0x000076100c0d7816 */ /* 0x000fce000000000d */
.L_x_3013:
[----:B------:R-:W-:Y:S05]  /*07c0*/  BSYNC B1 ;  /* 0x0000000000017941 */ /* 0x000fea0003800000 */
.L_x_3012:
        /* <DEDUP_REMOVED lines=10> */
.L_x_3019:
        /* <DEDUP_REMOVED lines=15> */
[----:B--2---:R-:W-:-:S05]  /*0960*/  HADD2.F32 R16, -RZ, R12.H0_H0 ;  /* 0x2000000cff107230 */ /* 0x004fca0000004100 */
[----:B------:R-:W-:-:S06]  /*0970*/  FMUL.FTZ R16, R16, 0.5 ;  /* 0x3f00000010107820 */ /* 0x000fcc0000410000 */
[----:B------:R-:W0:Y:S08]  /*0980*/  MUFU.TANH R16, R16 ;  /* 0x0000001000107308 */ /* 0x000e300000002400 */
[----:B---3--:R-:W1:Y:S01]  /*0990*/  F2F.F16.BF16 R17, R14 ;  /* 0x0000000e00117304 */ /* 0x008e620000400800 */
[----:B0-----:R-:W-:-:S05]  /*09a0*/  FFMA.FTZ R12, R16, R19, 0.5 ;  /* 0x3f000000100c7423 */ /* 0x001fca0000010013 */
[----:B------:R-:W-:-:S05]  /*09b0*/  F2FP.F16.F32.PACK_AB R12, RZ, R12 ;  /* 0x0000000cff0c723e */ /* 0x000fca00000000ff */
[----:B-1----:R-:W-:Y:S01]  /*09c0*/  HADD2 R12, R12.H0_H0, R17.H0_H0 ;  /* 0x200000110c0c7230 */ /* 0x002fe20000000800 */
[----:B------:R-:W-:Y:S06]  /*09d0*/  @!P1 BRA `(.L_x_3019) ;  /* 0xfffffffc00a49947 */ /* 0x000fec000383ffff */
[----:B------:R-:W-:Y:S05]  /*09e0*/  BSYNC B2 ;  /* 0x0000000000027941 */ /* 0x000fea0003800000 */
.L_x_3018:
[----:B------:R-:W-:-:S07]  /*09f0*/  PRMT R13, R12, 0x7610, R13 ;  /* 0x000076100c0d7816 */ /* 0x000fce000000000d */
.L_x_3017:
[----:B------:R-:W-:Y:S05]  /*0a00*/  BSYNC B1 ;  /* 0x0000000000017941 */ /* 0x000fea0003800000 */
.L_x_3016:
        /* <DEDUP_REMOVED lines=21> */
[----:B--2---:R-:W-:-:S05]  /*0b60*/  HADD2.F32 R16, -RZ, R12.H0_H0 ;  /* 0x2000000cff107230 */ /* 0x004fca0000004100 */
[----:B------:R-:W-:-:S06]  /*0b70*/  FMUL.FTZ R16, R16, 0.5 ;  /* 0x3f00000010107820 */ /* 0x000fcc0000410000 */
[----:B------:R-:W0:Y:S08]  /*0b80*/  MUFU.TANH R16, R16 ;  /* 0x0000001000107308 */ /* 0x000e300000002400 */
[----:B---3--:R-:W1:Y:S01]  /*0b90*/  F2F.F16.BF16 R13, R14 ;  /* 0x0000000e000d7304 */ /* 0x008e620000400800 */
[----:B0-----:R-:W-:-:S05]  /*0ba0*/  FFMA.FTZ R12, R16, R17, 0.5 ;  /* 0x3f000000100c7423 */ /* 0x001fca0000010011 */
[----:B------:R-:W-:-:S05]  /*0bb0*/  F2FP.F16.F32.PACK_AB R12, RZ, R12 ;  /* 0x0000000cff0c723e */ /* 0x000fca00000000ff */
[----:B-1----:R-:W-:-:S07]  /*0bc0*/  HADD2 R13, R12.H0_H0, R13.H0_H0 ;  /* 0x2000000d0c0d7230 */ /* 0x002fce0000000800 */
.L_x_3021:
[----:B------:R-:W-:Y:S05]  /*0bd0*/  BSYNC B1 ;  /* 0x0000000000017941 */ /* 0x000fea0003800000 */
.L_x_3020:
        /* <DEDUP_REMOVED lines=17> */
[----:B--2---:R-:W-:-:S05]  /*0cf0*/  HADD2.F32 R10, -RZ, R8.H0_H0 ;  /* 0x20000008ff0a7230 */ /* 0x004fca0000004100 */
[----:B------:R-:W-:-:S06]  /*0d00*/  FMUL.FTZ R10, R10, 0.5 ;  /* 0x3f0000000a0a7820 */ /* 0x000fcc0000410000 */
[----:B------:R-:W0:Y:S08]  /*0d10*/  MUFU.TANH R10, R10 ;  /* 0x0000000a000a7308 */ /* 0x000e300000002400 */
[----:B---3--:R-:W1:Y:S01]  /*0d20*/  F2F.F16.BF16 R9, R6 ;  /* 0x0000000600097304 */ /* 0x008e620000400800 */
[----:B0-----:R-:W-:-:S05]  /*0d30*/  FFMA.FTZ R8, R10, R11, 0.5 ;  /* 0x3f0000000a087423 */ /* 0x001fca000001000b */
[----:B------:R-:W-:-:S05]  /*0d40*/  F2FP.F16.F32.PACK_AB R8, RZ, R8 ;  /* 0x00000008ff08723e */ /* 0x000fca00000000ff */
[----:B-1----:R-:W-:-:S05]  /*0d50*/  HADD2 R8, R8.H0_H0, R9.H0_H0 ;  /* 0x2000000908087230 */ /* 0x002fca0000000800 */
[----:B------:R-:W-:Y:S01]  /*0d60*/  PRMT R13, R8, 0x7610, R13 ;  /* 0x00007610080d7816 */ /* 0x000fe2000000000d */
[----:B------:R-:W-:Y:S06]  /*0d70*/  BRA `(.L_x_3011) ;  /* 0x0000000400f87947 */ /* 0x000fec0003800000 */
.L_x_3010:
        /* <DEDUP_REMOVED lines=17> */
.L_x_3024:
        /* <DEDUP_REMOVED lines=14> */
[----:B--2---:R-:W-:-:S05]  /*0f70*/  HADD2.F32 R18, -RZ, R12.H0_H0 ;  /* 0x2000000cff127230 */ /* 0x004fca0000004100 */
[----:B------:R-:W-:-:S06]  /*0f80*/  FMUL.FTZ R18, R18, 0.5 ;  /* 0x3f00000012127820 */ /* 0x000fcc0000410000 */
[----:B------:R-:W0:Y:S08]  /*0f90*/  MUFU.TANH R18, R18 ;  /* 0x0000001200127308 */ /* 0x000e300000002400 */
[----:B---3--:R-:W1:Y:S01]  /*0fa0*/  F2F.F16.BF16 R19, R14 ;  /* 0x0000000e00137304 */ /* 0x008e620000400800 */
[----:B0-----:R-:W-:-:S05]  /*0fb0*/  FFMA.FTZ R12, R18, R21, 0.5 ;  /* 0x3f000000120c7423 */ /* 0x001fca0000010015 */
[----:B------:R-:W-:-:S05]  /*0fc0*/  F2FP.F16.F32.PACK_AB R12, RZ, R12 ;  /* 0x0000000cff0c723e */ /* 0x000fca00000000ff */
[----:B-1----:R-:W-:-:S05]  /*0fd0*/  HADD2 R12, R12.H0_H0, R19.H0_H0 ;  /* 0x200000130c0c7230 */ /* 0x002fca0000000800 */
        /* <DEDUP_REMOVED lines=10> */
.L_x_3023:
[----:B------:R-:W-:Y:S05]  /*1080*/  BSYNC B1 ;  /* 0x0000000000017941 */ /* 0x000fea0003800000 */
.L_x_3022:
        /* <DEDUP_REMOVED lines=11> */
.L_x_3025:
        /* <DEDUP_REMOVED lines=14> */
[----:B--2---:R-:W-:-:S05]  /*1220*/  HADD2.F32 R12, -RZ, R12.H0_H0 ;  /* 0x2000000cff0c7230 */ /* 0x004fca0000004100 */
[----:B------:R-:W-:-:S04]  /*1230*/  FMUL.FTZ R14, R12, 0.5 ;  /* 0x3f0000000c0e7820 */ /* 0x000fc80000410000 */
[----:B------:R-:W0:Y:S01]  /*1240*/  MUFU.TANH R15, R14 ;  /* 0x0000000e000f7308 */ /* 0x000e220000002400 */
[----:B------:R-:W-:Y:S02]  /*1250*/  IMAD.MOV.U32 R12, RZ, RZ, 0x3f000000 ;  /* 0x3f000000ff0c7424 */ /* 0x000fe400078e00ff */
[----:B----4-:R-:W-:-:S05]  /*1260*/  HADD2.F32 R17, -RZ, R17.H0_H0 ;  /* 0x20000011ff117230 */ /* 0x010fca0000004100 */
[----:B---3--:R-:W1:Y:S01]  /*1270*/  F2F.F16.BF16 R16, R16 ;  /* 0x0000001000107304 */ /* 0x008e620000400800 */
[----:B------:R-:W-:Y:S01]  /*1280*/  FMUL.FTZ R17, R17, 0.5 ;  /* 0x3f00000011117820 */ /* 0x000fe20000410000 */
[----:B0-----:R-:W-:-:S06]  /*1290*/  FFMA.FTZ R15, R15, R12, 0.5 ;  /* 0x3f0000000f0f7423 */ /* 0x001fcc000001000c */
[----:B------:R-:W0:Y:S01]  /*12a0*/  MUFU.TANH R17, R17 ;  /* 0x0000001100117308 */ /* 0x000e220000002400 */
[----:B------:R-:W-:-:S05]  /*12b0*/  F2FP.F16.F32.PACK_AB R15, RZ, R15 ;  /* 0x0000000fff0f723e */ /* 0x000fca00000000ff */
[----:B-1----:R-:W-:Y:S02]  /*12c0*/  HADD2 R15, R15.H0_H0, R16.H0_H0 ;  /* 0x200000100f0f7230 */ /* 0x002fe40000000800 */
[----:B-----5:R-:W-:-:S03]  /*12d0*/  HADD2.F32 R20, -RZ, R20.H0_H0 ;  /* 0x20000014ff147230 */ /* 0x020fc60000004100 */
[----:B------:R-:W-:Y:S01]  /*12e0*/  HSETP2.GT.AND P0, PT, R15.H0_H0, R13.H0_H0, PT ;  /* 0x2000000d0f007234 */ /* 0x000fe20003f04800 */
[----:B------:R-:W1:Y:S01]  /*12f0*/  F2F.F16.BF16 R19, R18 ;  /* 0x0000001200137304 */ /* 0x000e620000400800 */
[----:B------:R-:W-:Y:S01]  /*1300*/  FMUL.FTZ R20, R20, 0.5 ;  /* 0x3f00000014147820 */ /* 0x000fe20000410000 */
[----:B0-----:R-:W-:-:S06]  /*1310*/  FFMA.FTZ R14, R17, R12, 0.5 ;  /* 0x3f000000110e7423 */ /* 0x001fcc000001000c */
[----:B------:R-:W0:Y:S01]  /*1320*/  MUFU.TANH R21, R20 ;  /* 0x0000001400157308 */ /* 0x000e220000002400 */
[----:B------:R-:W-:-:S03]  /*1330*/  F2FP.F16.F32.PACK_AB R14, RZ, R14 ;  /* 0x0000000eff0e723e */ /* 0x000fc600000000ff */
[----:B------:R-:W-:Y:S02]  /*1340*/  @!P0 HSETP2.GT.AND P1, PT, R15.H0_H0, R4.H0_H0, PT ;  /* 0x200000040f008234 */ /* 0x000fe40003f24800 */
[----:B-1----:R-:W-:-:S03]  /*1350*/  HADD2 R14, R14.H0_H0, R19.H0_H0 ;  /* 0x200000130e0e7230 */ /* 0x002fc60000000800 */
[----:B------:R-:W-:Y:S02]  /*1360*/  @!P0 SEL R4, R4, R15, !P1 ;  /* 0x0000000f04048207 */ /* 0x000fe40004800000 */
[----:B------:R-:W-:Y:S01]  /*1370*/  @!P0 PRMT R15, R13, 0x7610, R15 ;  /* 0x000076100d0f8816 */ /* 0x000fe2000000000f */
[----:B------:R-:W1:Y:S01]  /*1380*/  F2F.F16.BF16 R22, R22 ;  /* 0x0000001600167304 */ /* 0x000e620000400800 */
[----:B------:R-:W-:-:S03]  /*1390*/  HADD2.F32 R23, -RZ, R23.H0_H0 ;  /* 0x20000017ff177230 */ /* 0x000fc60000004100 */
[----:B------:R-:W-:Y:S01]  /*13a0*/  HSETP2.GT.AND P1, PT, R14.H0_H0, R15.H0_H0, PT ;  /* 0x2000000f0e007234 */ /* 0x000fe20003f24800 */
[----:B0-----:R-:W-:Y:S01]  /*13b0*/  FFMA.FTZ R21, R21, R12, 0.5 ;  /* 0x3f00000015157423 */ /* 0x001fe2000001000c */
[----:B------:R-:W-:Y:S01]  /*13c0*/  FMUL.FTZ R23, R23, 0.5 ;  /* 0x3f00000017177820 */ /* 0x000fe20000410000 */
[----:B------:R-:W-:-:S03]  /*13d0*/  @!P0 PRMT R13, R4, 0x7610, R13 ;  /* 0x00007610040d8816 */ /* 0x000fc6000000000d */
[----:B------:R-:W-:Y:S02]  /*13e0*/  F2FP.F16.F32.PACK_AB R21, RZ, R21 ;  /* 0x00000015ff15723e */ /* 0x000fe400000000ff */
[----:B------:R-:W0:Y:S03]  /*13f0*/  MUFU.TANH R23, R23 ;  /* 0x0000001700177308 */ /* 0x000e260000002400 */
[----:B-1----:R-:W-:Y:S02]  /*1400*/  HADD2 R21, R21.H0_H0, R22.H0_H0 ;  /* 0x2000001615157230 */ /* 0x002fe40000000800 */
[----:B------:R-:W-:-:S03]  /*1410*/  @!P1 HSETP2.GT.AND P0, PT, R14.H0_H0, R13.H0_H0, PT ;  /* 0x2000000d0e009234 */ /* 0x000fc60003f04800 */
[----:B------:R-:W-:Y:S02]  /*1420*/  PRMT R4, R21, 0x7610, R4 ;  /* 0x0000761015047816 */ /* 0x000fe40000000004 */
[----:B------:R-:W-:Y:S02]  /*1430*/  @!P1 SEL R13, R13, R14, !P0 ;  /* 0x0000000e0d0d9207 */ /* 0x000fe40004000000 */
[----:B------:R-:W-:Y:S01]  /*1440*/  @!P1 PRMT R14, R15, 0x7610, R14 ;  /* 0x000076100f0e9816 */ /* 0x000fe2000000000e */
[----:B------:R-:W1:Y:S04]  /*1450*/  F2F.F16.BF16 R17, R10 ;  /* 0x0000000a00117304 */ /* 0x000e680000400800 */
[----:B------:R-:W-:Y:S01]  /*1460*/  HSETP2.GT.AND P0, PT, R4.H0_H0, R14.H0_H0, PT ;  /* 0x2000000e04007234 */ /* 0x000fe20003f04800 */
[----:B0-----:R-:W-:Y:S01]  /*1470*/  FFMA.FTZ R12, R23, R12, 0.5 ;  /* 0x3f000000170c7423 */ /* 0x001fe2000001000c */
[----:B------:R-:W-:-:S04]  /*1480*/  @!P1 PRMT R15, R13, 0x7610, R15 ;  /* 0x000076100d0f9816 */ /* 0x000fc8000000000f */
[----:B------:R-:W-:-:S05]  /*1490*/  F2FP.F16.F32.PACK_AB R12, RZ, R12 ;  /* 0x0000000cff0c723e */ /* 0x000fca00000000ff */
[----:B-1----:R-:W-:Y:S02]  /*14a0*/  HADD2 R12, R12.H0_H0, R17.H0_H0 ;  /* 0x200000110c0c7230 */ /* 0x002fe40000000800 */
[----:B------:R-:W-:-:S03]  /*14b0*/  @!P0 HSETP2.GT.AND P1, PT, R4.H0_H0, R15.H0_H0, PT ;  /* 0x2000000f04008234 */ /* 0x000fc60003f24800 */
[----:B------:R-:W-:Y:S02]  /*14c0*/  PRMT R13, R12, 0x7610, R13 ;  /* 0x000076100c0d7816 */ /* 0x000fe4000000000d */
[----:B------:R-:W-:Y:S02]  /*14d0*/  @!P0 SEL R15, R15, R4, !P1 ;  /* 0x000000040f0f8207 */ /* 0x000fe40004800000 */
[----:B------:R-:W-:-:S05]  /*14e0*/  @!P0 PRMT R4, R14, 0x7610, R4 ;  /* 0x000076100e048816 */ /* 0x000fca0000000004 */
[----:B------:R-:W-:Y:S02]  /*14f0*/  HSETP2.GT.AND P1, PT, R13.H0_H0, R4.H0_H0, PT ;  /* 0x200000040d007234 */ /* 0x000fe40003f24800 */
[----:B------:R-:W-:-:S11]  /*1500*/  @!P0 PRMT R14, R15, 0x7610, R14 ;  /* 0x000076100f0e8816 */ /* 0x000fd6000000000e */
[----:B------:R-:W-:-:S05]  /*1510*/  @!P1 HSETP2.GT.AND P0, PT, R13.H0_H0, R14.H0_H0, PT ;  /* 0x2000000e0d009234 */ /* 0x000fca0003f04800 */
[----:B------:R-:W-:Y:S02]  /*1520*/  @!P1 SEL R14, R14, R13, !P0 ;  /* 0x0000000d0e0e9207 */ /* 0x000fe40004000000 */
[----:B------:R-:W-:Y:S02]  /*1530*/  @!P1 PRMT R13, R4, 0x7610, R13 ;  /* 0x00007610040d9816 */ /* 0x000fe4000000000d */
[----:B------:R-:W-:Y:S01]  /*1540*/  @!P1 PRMT R4, R14, 0x7610, R4 ;  /* 0x000076100e049816 */ /* 0x000fe20000000004 */
[----:B------:R-:W-:Y:S06]  /*1550*/  @!P2 BRA `(.L_x_3025) ;  /* 0xfffffff800f8a947 */ /* 0x000fec000383ffff */
.L_x_3011:
[----:B------:R-:W-:Y:S05]  /*1560*/  BSYNC B0 ;  /* 0x0000000000007941 */ /* 0x000fea0003800000 */
.L_x_3009:
        /* <DEDUP_REMOVED lines=52> */
.L_x_3026:
        /* <DEDUP_REMOVED lines=289> */
.L_x_3028:
[----:B------:R1:W-:Y:S04]  /*2ac0*/  @P4 STS.U16 [R9+-0x40], R6 ;  /* 0xffffc00609004388 */ /* 0x0003e80000000400 */
[----:B------:R1:W-:Y:S01]  /*2ad0*/  @P4 STS [R12+-0x80], R5 ;  /* 0xffff80050c004388 */ /* 0x0003e20000000800 */
[----:B------:R-:W-:Y:S01]  /*2ae0*/  NOP ;  /* 0x0000000000007918 */ /* 0x000fe20000000000 */
.L_x_3027:
        /* <DEDUP_REMOVED lines=237> */
.L_x_3029:
        /* <DEDUP_REMOVED lines=73> */
.L_x_3038:
[----:B------:R-:W-:-:S03]  /*3e50*/  UMOV UR4, 0xffffffff ;  /* 0xffffffff00047882 */ /* 0x000fc60000000000 */
[----:B-1----:R-:W-:Y:S05]  /*3e60*/  BRA.DIV UR4, `(.L_x_3032) ;  /* 0x0000002e04687947 */ /* 0x002fea000b800000 */
[----:B------:R0:W1:Y:S02]  /*3e70*/  SHFL.IDX PT, R15, R11, R22, 0x1f ;  /* 0x00001f160b0f7589 */ /* 0x00006400000e0000 */
.L_x_3057:
        /* <DEDUP_REMOVED lines=11> */
.L_x_3037:
        /* <DEDUP_REMOVED lines=14> */
[----:B------:R-:W-:-:S05]  /*4010*/  HADD2.F32 R34, -RZ, R38.H0_H0 ;  /* 0x20000026ff227230 */ /* 0x000fca0000004100 */
[----:B------:R-:W-:Y:S01]  /*4020*/  FMUL.FTZ R37, R34, 0.5 ;  /* 0x3f00000022257820 */ /* 0x000fe20000410000 */
[----:B------:R-:W-:-:S05]  /*4030*/  IMAD.MOV.U32 R34, RZ, RZ, 0x3f000000 ;  /* 0x3f000000ff227424 */ /* 0x000fca00078e00ff */
[----:B------:R-:W1:Y:S02]  /*4040*/  MUFU.TANH R37, R37 ;  /* 0x0000002500257308 */ /* 0x000e640000002400 */
[----:B-1----:R-:W-:-:S05]  /*4050*/  FFMA.FTZ R34, R37, R34, 0.5 ;  /* 0x3f00000025227423 */ /* 0x002fca0000010022 */
[----:B------:R-:W-:Y:S01]  /*4060*/  F2FP.F16.F32.PACK_AB R36, RZ, R34 ;  /* 0x00000022ff24723e */ /* 0x000fe200000000ff */
[----:B------:R-:W-:Y:S01]  /*4070*/  IMAD.MOV.U32 R34, RZ, RZ, R15 ;  /* 0x000000ffff227224 */ /* 0x000fe200078e000f */
[----:B--2---:R-:W1:Y:S03]  /*4080*/  F2F.F16.BF16 R39, R2 ;  /* 0x0000000200277304 */ /* 0x004e660000400800 */
[----:B-1----:R-:W-:-:S07]  /*4090*/  HADD2 R36, R36.H0_H0, R39.H0_H0 ;  /* 0x2000002724247230 */ /* 0x002fce0000000800 */
.L_x_3034:
        /* <DEDUP_REMOVED lines=252> */
.L_x_3036:
[----:B------:R-:W-:-:S13]  /*5060*/  ISETP.NE.AND P0, PT, R37, RZ, PT ;  /* 0x000000ff2500720c */ /* 0x000fda0003f05270 */
[----:B------:R1:W-:Y:S04]  /*5070*/  @P0 STS.U16 [R2+-0x40], R36 ;  /* 0xffffc02402000388 */ /* 0x0003e80000000400 */
[----:B------:R1:W-:Y:S01]  /*5080*/  @P0 STS [R3+-0x80], R34 ;  /* 0xffff802203000388 */ /* 0x0003e20000000800 */
[----:B------:R-:W-:Y:S01]  /*5090*/  NOP ;  /* 0x0000000000007918 */ /* 0x000fe20000000000 */
.L_x_3035:
        /* <DEDUP_REMOVED lines=8> */
.L_x_3033:
[----:B0-----:R-:W-:Y:S01]  /*5120*/  VIADD R22, R22, 0x1 ;  /* 0x0000000116167836 */ /* 0x001fe20000000000 */
[----:B------:R-:W-:-:S04]  /*5130*/  ULDC UR4, c[0x0][0x248] ;  /* 0x0000920000047ab9 */ /* 0x000fc80000000800 */
[----:B------:R-:W-:-:S13]  /*5140*/  ISETP.GE.AND P0, PT, R22, UR4, PT ;  /* 0x0000000416007c0c */ /* 0x000fda000bf06270 */
[----:B------:R-:W-:Y:S05]  /*5150*/  @!P0 BRA `(.L_x_3038) ;  /* 0xffffffec003c8947 */ /* 0x000fea000383ffff */
[----:B------:R-:W-:Y:S05]  /*5160*/  BSYNC B0 ;  /* 0x0000000000007941 */ /* 0x000fea0003800000 */
.L_x_3031:
        /* <DEDUP_REMOVED lines=254> */
.L_x_3099:
        /* <DEDUP_REMOVED lines=9> */
.L_x_3102:
[----:B------:R-:W-:-:S03]  /*61e0*/  UMOV UR4, 0xffffffff ;  /* 0xffffffff00047882 */ /* 0x000fc60000000000 */
[----:B------:R-:W-:Y:S05]  /*61f0*/  BRA.DIV UR4, `(.L_x_3042) ;  /* 0x0000002204f87947 */ /* 0x000fea000b800000 */
.L_x_3039:
        /* <DEDUP_REMOVED lines=19> */
[----:B--2---:R-:W-:-:S05]  /*6330*/  HADD2.F32 R0, -RZ, R8.H0_H0 ;  /* 0x20000008ff007230 */ /* 0x004fca0000004100 */
[----:B------:R-:W-:-:S06]  /*6340*/  FMUL.FTZ R0, R0, 0.5 ;  /* 0x3f00000000007820 */ /* 0x000fcc0000410000 */
[----:B------:R-:W0:Y:S02]  /*6350*/  MUFU.TANH R0, R0 ;  /* 0x0000000000007308 */ /* 0x000e240000002400 */
[----:B0-----:R-:W-:-:S05]  /*6360*/  FFMA.FTZ R2, R0, R3, 0.5 ;  /* 0x3f00000000027423 */ /* 0x001fca0000010003 */
[----:B------:R-:W-:-:S05]  /*6370*/  F2FP.F16.F32.PACK_AB R2, RZ, R2 ;  /* 0x00000002ff02723e */ /* 0x000fca00000000ff */
[----:B------:R-:W-:-:S07]  /*6380*/  HADD2.F32 R10, -RZ, R2.H0_H0 ;  /* 0x20000002ff0a7230 */ /* 0x000fce0000004100 */
.L_x_3044:
[----:B------:R-:W-:Y:S05]  /*6390*/  BSYNC B0 ;  /* 0x0000000000007941 */ /* 0x000fea0003800000 */
.L_x_3043:
        /* <DEDUP_REMOVED lines=16> */
.L_x_3111:
[----:B--2---:R-:W-:-:S04]  /*64a0*/  FADD.FTZ R4, R12, R4 ;  /* 0x000000040c047221 */ /* 0x004fc80000010000 */
[----:B------:R-:W-:-:S07]  /*64b0*/  FADD.FTZ R0, R4, 9.999999682655225389e-21 ;  /* 0x1e3ce50804007421 */ /* 0x000fce0000010000 */
.L_x_3045:
        /* <DEDUP_REMOVED lines=30> */
.L_x_3048:
[----:B------:R-:W-:Y:S05]  /*66a0*/  BSYNC B0 ;  /* 0x0000000000007941 */ /* 0x000fea0003800000 */
.L_x_3047:
[----:B------:R-:W-:Y:S01]  /*66b0*/  PREEXIT ;  /* 0x000000000000782d */ /* 0x000fe20000000000 */
[----:B------:R-:W-:Y:S05]  /*66c0*/  EXIT ;  /* 0x000000000000794d */ /* 0x000fea0003800000 */
.L_x_3030:
        /* <DEDUP_REMOVED lines=28> */
.L_x_3053:
        /* <DEDUP_REMOVED lines=14> */
.L_x_3052:
[----:B------:R-:W-:Y:S05]  /*6970*/  BSYNC B1 ;  /* 0x0000000000017941 */ /* 0x000fea0003800000 */
.L_x_3051:
        /* <DEDUP_REMOVED lines=16> */
.L_x_3054:
        /* <DEDUP_REMOVED lines=22> */
.L_x_3050:
[----:B------:R-:W-:Y:S05]  /*6be0*/  BSYNC B0 ;  /* 0x0000000000007941 */ /* 0x000fea0003800000 */
.L_x_3049:
[----:B------:R-:W-:Y:S01]  /*6bf0*/  PREEXIT ;  /* 0x000000000000782d */ /* 0x000fe20000000000 */
[----:B------:R-:W-:Y:S05]  /*6c00*/  EXIT ;  /* 0x000000000000794d */ /* 0x000fea0003800000 */
.L_x_3032:
[----:B------:R-:W-:Y:S01]  /*6c10*/  BSSY B1, `(.L_x_3055) ;  /* 0x0000006000017945 */ /* 0x000fe20003800000 */
[----:B------:R-:W-:Y:S02]  /*6c20*/  IMAD.MOV.U32 R15, RZ, RZ, 0x1f ;  /* 0x0000001fff0f7424 */ /* 0x000fe400078e00ff */
[----:B------:R-:W-:-:S07]  /*6c30*/  IMAD.MOV.U32 R2, RZ, RZ, -0x1 ;  /* 0xffffffffff027424 */ /* 0x000fce00078e00ff */
[----:B------:R-:W-:Y:S05]  /*6c40*/  WARPSYNC.COLLECTIVE R2, `(.L_x_3056) ;  /* 0x0000000002087348 */ /* 0x000fea0003c00000 */
[----:B------:R0:W1:Y:S02]  /*6c50*/  SHFL.IDX P0, R15, R11, R22, R15 ;  /* 0x000000160b0f7389 */ /* 0x000064000000000f */
[----:B01----:R-:W-:Y:S01]  /*6c60*/  ENDCOLLECTIVE ;  /* 0x000000000000791b */ /* 0x003fe20003800000 */
.L_x_3056:
[----:B------:R-:W-:Y:S05]  /*6c70*/  BSYNC B1 ;  /* 0x0000000000017941 */ /* 0x000fea0003800000 */
.L_x_3055:
[----:B------:R-:W-:Y:S05]  /*6c80*/  BRA `(.L_x_3057) ;  /* 0xffffffd0007c7947 */ /* 0x000fea000383ffff */
.L_x_3040:
[----:B------:R-:W-:Y:S01]  /*6c90*/  BSSY B0, `(.L_x_3058) ;  /* 0x0000007000007945 */ /* 0x000fe20003800000 */
[----:B------:R-:W-:Y:S02]  /*6ca0*/  IMAD.MOV.U32 R0, RZ, RZ, 0x1 ;  /* 0x00000001ff007424 */ /* 0x000fe400078e00ff */
[----:B-1----:R-:W-:Y:S02]  /*6cb0*/  IMAD.MOV.U32 R3, RZ, RZ, 0x1f ;  /* 0x0000001fff037424 */ /* 0x002fe400078e00ff */
[----:B------:R-:W-:-:S07]  /*6cc0*/  IMAD.MOV.U32 R2, RZ, RZ, -0x1 ;  /* 0xffffffffff027424 */ /* 0x000fce00078e00ff */
[----:B------:R-:W-:Y:S05]  /*6cd0*/  WARPSYNC.COLLECTIVE R2, `(.L_x_3059) ;  /* 0x0000000002087348 */ /* 0x000fea0003c00000 */
[----:B------:R0:W1:Y:S02]  /*6ce0*/  SHFL.BFLY P0, R4, R7, R0, R3 ;  /* 0x0c00000007047389 */ /* 0x0000640000000003 */
[----:B01----:R-:W-:Y:S01]  /*6cf0*/  ENDCOLLECTIVE ;  /* 0x000000000000791b */ /* 0x003fe20003800000 */
.L_x_3059:
[----:B------:R-:W-:Y:S05]  /*6d00*/  BSYNC B0 ;  /* 0x0000000000007941 */ /* 0x000fea0003800000 */
.L_x_3058:
        /* <DEDUP_REMOVED lines=9> */
.L_x_3060:
        /* <DEDUP_REMOVED lines=13> */
.L_x_3061:
[----:B------:R-:W-:Y:S02]  /*6e70*/  IMAD.MOV.U32 R7, RZ, RZ, R11 ;  /* 0x000000ffff077224 */ /* 0x000fe400078e000b */
[----:B------:R-:W-:-:S07]  /*6e80*/  IMAD.MOV.U32 R15, RZ, RZ, R4 ;  /* 0x000000ffff0f7224 */ /* 0x000fce00078e0004 */
[----:B------:R-:W-:Y:S05]  /*6e90*/  WARPSYNC.COLLECTIVE R2, `(.L_x_3062) ;  /* 0x0000000002087348 */ /* 0x000fea0003c00000 */
[----:B------:R0:W1:Y:S02]  /*6ea0*/  SHFL.BFLY P0, R4, R7, R0, R3 ;  /* 0x0c00000007047389 */ /* 0x0000640000000003 */
[----:B01----:R-:W-:Y:S01]  /*6eb0*/  ENDCOLLECTIVE ;  /* 0x000000000000791b */ /* 0x003fe20003800000 */
.L_x_3062:
        /* <DEDUP_REMOVED lines=15> */
.L_x_3063:
[----:B------:R-:W-:Y:S02]  /*6fb0*/  IMAD.MOV.U32 R7, RZ, RZ, R15 ;  /* 0x000000ffff077224 */ /* 0x000fe400078e000f */
[----:B------:R-:W-:-:S07]  /*6fc0*/  IMAD.MOV.U32 R11, RZ, RZ, R4 ;  /* 0x000000ffff0b7224 */ /* 0x000fce00078e0004 */
[----:B------:R-:W-:Y:S05]  /*6fd0*/  WARPSYNC.COLLECTIVE R2, `(.L_x_3064) ;  /* 0x0000000002087348 */ /* 0x000fea0003c00000 */
[----:B------:R0:W1:Y:S02]  /*6fe0*/  SHFL.BFLY P0, R4, R7, R0, R3 ;  /* 0x0c00000007047389 */ /* 0x0000640000000003 */
[----:B01----:R-:W-:Y:S01]  /*6ff0*/  ENDCOLLECTIVE ;  /* 0x000000000000791b */ /* 0x003fe20003800000 */
.L_x_3064:
        /* <DEDUP_REMOVED lines=13> */
.L_x_3065:
[----:B------:R-:W-:Y:S02]  /*70d0*/  IMAD.MOV.U32 R7, RZ, RZ, R11 ;  /* 0x000000ffff077224 */ /* 0x000fe400078e000b */
[----:B------:R-:W-:-:S07]  /*70e0*/  IMAD.MOV.U32 R15, RZ, RZ, R4 ;  /* 0x000000ffff0f7224 */ /* 0x000fce00078e0004 */
[----:B------:R-:W-:Y:S05]  /*70f0*/  WARPSYNC.COLLECTIVE R2, `(.L_x_3066) ;  /* 0x0000000002087348 */ /* 0x000fea0003c00000 */
[----:B------:R0:W1:Y:S02]  /*7100*/  SHFL.BFLY P0, R4, R7, R0, R3 ;  /* 0x0c00000007047389 */ /* 0x0000640000000003 */
[----:B01----:R-:W-:Y:S01]  /*7110*/  ENDCOLLECTIVE ;  /* 0x000000000000791b */ /* 0x003fe20003800000 */
.L_x_3066:
        /* <DEDUP_REMOVED lines=16> */
.L_x_3067:
[----:B------:R-:W-:Y:S02]  /*7220*/  IMAD.MOV.U32 R7, RZ, RZ, R11 ;  /* 0x000000ffff077224 */ /* 0x000fe400078e000b */
[----:B------:R-:W-:-:S07]  /*7230*/  IMAD.MOV.U32 R15, RZ, RZ, R4 ;  /* 0x000000ffff0f7224 */ /* 0x000fce00078e0004 */
[----:B------:R-:W-:Y:S05]  /*7240*/  WARPSYNC.COLLECTIVE R2, `(.L_x_3068) ;  /* 0x0000000002087348 */ /* 0x000fea0003c00000 */
[----:B------:R0:W1:Y:S02]  /*7250*/  SHFL.BFLY P0, R4, R7, R0, R3 ;  /* 0x0c00000007047389 */ /* 0x0000640000000003 */
[----:B01----:R-:W-:Y:S01]  /*7260*/  ENDCOLLECTIVE ;  /* 0x000000000000791b */ /* 0x003fe20003800000 */
.L_x_3068:
        /* <DEDUP_REMOVED lines=14> */
.L_x_3069:
[----:B------:R-:W-:Y:S02]  /*7350*/  IMAD.MOV.U32 R7, RZ, RZ, R11 ;  /* 0x000000ffff077224 */ /* 0x000fe400078e000b */
[----:B------:R-:W-:-:S07]  /*7360*/  IMAD.MOV.U32 R15, RZ, RZ, R4 ;  /* 0x000000ffff0f7224 */ /* 0x000fce00078e0004 */
[----:B------:R-:W-:Y:S05]  /*7370*/  WARPSYNC.COLLECTIVE R2, `(.L_x_3070) ;  /* 0x0000000002087348 */ /* 0x000fea0003c00000 */
[----:B------:R0:W1:Y:S02]  /*7380*/  SHFL.BFLY P0, R4, R7, R0, R3 ;  /* 0x0c00000007047389 */ /* 0x0000640000000003 */
[----:B01----:R-:W-:Y:S01]  /*7390*/  ENDCOLLECTIVE ;  /* 0x000000000000791b */ /* 0x003fe20003800000 */
.L_x_3070:
        /* <DEDUP_REMOVED lines=15> */
.L_x_3071:
[----:B------:R-:W-:Y:S02]  /*7490*/  IMAD.MOV.U32 R7, RZ, RZ, R11 ;  /* 0x000000ffff077224 */ /* 0x000fe400078e000b */
[----:B------:R-:W-:-:S07]  /*74a0*/  IMAD.MOV.U32 R15, RZ, RZ, R4 ;  /* 0x000000ffff0f7224 */ /* 0x000fce00078e0004 */
[----:B------:R-:W-:Y:S05]  /*74b0*/  WARPSYNC.COLLECTIVE R2, `(.L_x_3072) ;  /* 0x0000000002087348 */ /* 0x000fea0003c00000 */
[----:B------:R0:W1:Y:S02]  /*74c0*/  SHFL.BFLY P0, R4, R7, R0, R3 ;  /* 0x0c00000007047389 */ /* 0x0000640000000003 */
[----:B01----:R-:W-:Y:S01]  /*74d0*/  ENDCOLLECTIVE ;  /* 0x000000000000791b */ /* 0x003fe20003800000 */
.L_x_3072:
        /* <DEDUP_REMOVED lines=14> */
.L_x_3073:
[----:B------:R-:W-:Y:S02]  /*75c0*/  IMAD.MOV.U32 R7, RZ, RZ, R11 ;  /* 0x000000ffff077224 */ /* 0x000fe400078e000b */
[----:B------:R-:W-:-:S07]  /*75d0*/  IMAD.MOV.U32 R15, RZ, RZ, R4 ;  /* 0x000000ffff0f7224 */ /* 0x000fce00078e0004 */
[----:B------:R-:W-:Y:S05]  /*75e0*/  WARPSYNC.COLLECTIVE R2, `(.L_x_3074) ;  /* 0x0000000002087348 */ /* 0x000fea0003c00000 */
[----:B------:R0:W1:Y:S02]  /*75f0*/  SHFL.BFLY P0, R4, R7, R0, R3 ;  /* 0x0c00000007047389 */ /* 0x0000640000000003 */
[----:B01----:R-:W-:Y:S01]  /*7600*/  ENDCOLLECTIVE ;  /* 0x000000000000791b */ /* 0x003fe20003800000 */
.L_x_3074:
        /* <DEDUP_REMOVED lines=14> */
.L_x_3075:
[----:B------:R-:W-:Y:S02]  /*76f0*/  IMAD.MOV.U32 R7, RZ, RZ, R11 ;  /* 0x000000ffff077224 */ /* 0x000fe400078e000b */
[----:B------:R-:W-:-:S07]  /*7700*/  IMAD.MOV.U32 R15, RZ, RZ, R4 ;  /* 0x000000ffff0f7224 */ /* 0x000fce00078e0004 */
[----:B------:R-:W-:Y:S05]  /*7710*/  WARPSYNC.COLLECTIVE R2, `(.L_x_3076) ;  /* 0x0000000002087348 */ /* 0x000fea0003c00000 */
[----:B------:R0:W1:Y:S02]  /*7720*/  SHFL.BFLY P0, R4, R7, R0, R3 ;  /* 0x0c00000007047389 */ /* 0x0000640000000003 */
[----:B01----:R-:W-:Y:S01]  /*7730*/  ENDCOLLECTIVE ;  /* 0x000000000000791b */ /* 0x003fe20003800000 */
.L_x_3076:
        /* <DEDUP_REMOVED lines=14> */
.L_x_3077:
[----:B------:R-:W-:Y:S02]  /*7820*/  IMAD.MOV.U32 R7, RZ, RZ, R11 ;  /* 0x000000ffff077224 */ /* 0x000fe400078e000b */
[----:B------:R-:W-:-:S07]  /*7830*/  IMAD.MOV.U32 R15, RZ, RZ, R4 ;  /* 0x000000ffff0f7224 */ /* 0x000fce00078e0004 */
[----:B------:R-:W-:Y:S05]  /*7840*/  WARPSYNC.COLLECTIVE R2, `(.L_x_3078) ;  /* 0x0000000002087348 */ /* 0x000fea0003c00000 */
[----:B------:R0:W1:Y:S02]  /*7850*/  SHFL.BFLY P0, R4, R7, R0, R3 ;  /* 0x0c00000007047389 */ /* 0x0000640000000003 */
[----:B01----:R-:W-:Y:S01]  /*7860*/  ENDCOLLECTIVE ;  /* 0x000000000000791b */ /* 0x003fe20003800000 */
.L_x_3078:
        /* <DEDUP_REMOVED lines=14> */
.L_x_3079:
[----:B------:R-:W-:Y:S02]  /*7950*/  IMAD.MOV.U32 R7, RZ, RZ, R11 ;  /* 0x000000ffff077224 */ /* 0x000fe400078e000b */
[----:B------:R-:W-:-:S07]  /*7960*/  IMAD.MOV.U32 R15, RZ, RZ, R4 ;  /* 0x000000ffff0f7224 */ /* 0x000fce00078e0004 */
[----:B------:R-:W-:Y:S05]  /*7970*/  WARPSYNC.COLLECTIVE R2, `(.L_x_3080) ;  /* 0x0000000002087348 */ /* 0x000fea0003c00000 */
[----:B------:R0:W1:Y:S02]  /*7980*/  SHFL.BFLY P0, R4, R7, R0, R3 ;  /* 0x0c00000007047389 */ /* 0x0000640000000003 */
[----:B01----:R-:W-:Y:S01]  /*7990*/  ENDCOLLECTIVE ;  /* 0x000000000000791b */ /* 0x003fe20003800000 */
.L_x_3080:
        /* <DEDUP_REMOVED lines=14> */
.L_x_3081:
[----:B------:R-:W-:Y:S02]  /*7a80*/  IMAD.MOV.U32 R7, RZ, RZ, R11 ;  /* 0x000000ffff077224 */ /* 0x000fe400078e000b */
[----:B------:R-:W-:-:S07]  /*7a90*/  IMAD.MOV.U32 R15, RZ, RZ, R4 ;  /* 0x000000ffff0f7224 */ /* 0x000fce00078e0004 */
[----:B------:R-:W-:Y:S05]  /*7aa0*/  WARPSYNC.COLLECTIVE R2, `(.L_x_3082) ;  /* 0x0000000002087348 */ /* 0x000fea0003c00000 */
[----:B------:R0:W1:Y:S02]  /*7ab0*/  SHFL.BFLY P0, R4, R7, R0, R3 ;  /* 0x0c00000007047389 */ /* 0x0000640000000003 */
[----:B01----:R-:W-:Y:S01]  /*7ac0*/  ENDCOLLECTIVE ;  /* 0x000000000000791b */ /* 0x003fe20003800000 */
.L_x_3082:
        /* <DEDUP_REMOVED lines=14> */
.L_x_3083:
[----:B------:R-:W-:Y:S02]  /*7bb0*/  IMAD.MOV.U32 R7, RZ, RZ, R11 ;  /* 0x000000ffff077224 */ /* 0x000fe400078e000b */
[----:B------:R-:W-:-:S07]  /*7bc0*/  IMAD.MOV.U32 R15, RZ, RZ, R4 ;  /* 0x000000ffff0f7224 */ /* 0x000fce00078e0004 */
[----:B------:R-:W-:Y:S05]  /*7bd0*/  WARPSYNC.COLLECTIVE R2, `(.L_x_3084) ;  /* 0x0000000002087348 */ /* 0x000fea0003c00000 */
[----:B------:R0:W1:Y:S02]  /*7be0*/  SHFL.BFLY P0, R4, R7, R0, R3 ;  /* 0x0c00000007047389 */ /* 0x0000640000000003 */
[----:B01----:R-:W-:Y:S01]  /*7bf0*/  ENDCOLLECTIVE ;  /* 0x000000000000791b */ /* 0x003fe20003800000 */
.L_x_3084:
        /* <DEDUP_REMOVED lines=14> */
.L_x_3085:
[----:B------:R-:W-:Y:S02]  /*7ce0*/  IMAD.MOV.U32 R7, RZ, RZ, R11 ;  /* 0x000000ffff077224 */ /* 0x000fe400078e000b */
[----:B------:R-:W-:-:S07]  /*7cf0*/  IMAD.MOV.U32 R15, RZ, RZ, R4 ;  /* 0x000000ffff0f7224 */ /* 0x000fce00078e0004 */
[----:B------:R-:W-:Y:S05]  /*7d00*/  WARPSYNC.COLLECTIVE R2, `(.L_x_3086) ;  /* 0x0000000002087348 */ /* 0x000fea0003c00000 */
[----:B------:R0:W1:Y:S02]  /*7d10*/  SHFL.BFLY P0, R4, R7, R0, R3 ;  /* 0x0c00000007047389 */ /* 0x0000640000000003 */
[----:B01----:R-:W-:Y:S01]  /*7d20*/  ENDCOLLECTIVE ;  /* 0x000000000000791b */ /* 0x003fe20003800000 */
.L_x_3086:
        /* <DEDUP_REMOVED lines=14> */
.L_x_3087:
[----:B------:R-:W-:Y:S02]  /*7e10*/  IMAD.MOV.U32 R7, RZ, RZ, R11 ;  /* 0x000000ffff077224 */ /* 0x000fe400078e000b */
[----:B------:R-:W-:-:S07]  /*7e20*/  IMAD.MOV.U32 R15, RZ, RZ, R4 ;  /* 0x000000ffff0f7224 */ /* 0x000fce00078e0004 */
[----:B------:R-:W-:Y:S05]  /*7e30*/  WARPSYNC.COLLECTIVE R2, `(.L_x_3088) ;  /* 0x0000000002087348 */ /* 0x000fea0003c00000 */
[----:B------:R0:W1:Y:S02]  /*7e40*/  SHFL.BFLY P0, R4, R7, R0, R3 ;  /* 0x0c00000007047389 */ /* 0x0000640000000003 */
[----:B01----:R-:W-:Y:S01]  /*7e50*/  ENDCOLLECTIVE ;  /* 0x000000000000791b */ /* 0x003fe20003800000 */
.L_x_3088:
        /* <DEDUP_REMOVED lines=22> */
.L_x_3089:
[----:B------:R-:W-:Y:S02]  /*7fc0*/  IMAD.MOV.U32 R7, RZ, RZ, R11 ;  /* 0x000000ffff077224 */ /* 0x000fe400078e000b */
[----:B------:R-:W-:-:S07]  /*7fd0*/  IMAD.MOV.U32 R8, RZ, RZ, R4 ;  /* 0x000000ffff087224 */ /* 0x000fce00078e0004 */
[----:B------:R-:W-:Y:S05]  /*7fe0*/  WARPSYNC.COLLECTIVE R2, `(.L_x_3090) ;  /* 0x0000000002087348 */ /* 0x000fea0003c00000 */
[----:B------:R0:W1:Y:S02]  /*7ff0*/  SHFL.BFLY P0, R4, R7, R0, R3 ;  /* 0x0c00000007047389 */ /* 0x0000640000000003 */
[----:B01----:R-:W-:Y:S01]  /*8000*/  ENDCOLLECTIVE ;  /* 0x000000000000791b */ /* 0x003fe20003800000 */
.L_x_3090:
        /* <DEDUP_REMOVED lines=15> */
.L_x_3091:
[----:B------:R-:W-:Y:S02]  /*8100*/  IMAD.MOV.U32 R7, RZ, RZ, R11 ;  /* 0x000000ffff077224 */ /* 0x000fe400078e000b */
[----:B------:R-:W-:-:S07]  /*8110*/  IMAD.MOV.U32 R8, RZ, RZ, R4 ;  /* 0x000000ffff087224 */ /* 0x000fce00078e0004 */
[----:B------:R-:W-:Y:S05]  /*8120*/  WARPSYNC.COLLECTIVE R2, `(.L_x_3092) ;  /* 0x0000000002087348 */ /* 0x000fea0003c00000 */
[----:B------:R0:W1:Y:S02]  /*8130*/  SHFL.BFLY P0, R4, R7, R0, R3 ;  /* 0x0c00000007047389 */ /* 0x0000640000000003 */
[----:B01----:R-:W-:Y:S01]  /*8140*/  ENDCOLLECTIVE ;  /* 0x000000000000791b */ /* 0x003fe20003800000 */
.L_x_3092:
        /* <DEDUP_REMOVED lines=15> */
.L_x_3093:
[----:B------:R-:W-:Y:S02]  /*8240*/  IMAD.MOV.U32 R7, RZ, RZ, R11 ;  /* 0x000000ffff077224 */ /* 0x000fe400078e000b */
[----:B------:R-:W-:-:S07]  /*8250*/  IMAD.MOV.U32 R8, RZ, RZ, R4 ;  /* 0x000000ffff087224 */ /* 0x000fce00078e0004 */
[----:B------:R-:W-:Y:S05]  /*8260*/  WARPSYNC.COLLECTIVE R2, `(.L_x_3094) ;  /* 0x0000000002087348 */ /* 0x000fea0003c00000 */
[----:B------:R0:W1:Y:S02]  /*8270*/  SHFL.BFLY P0, R4, R7, R0, R3 ;  /* 0x0c00000007047389 */ /* 0x0000640000000003 */
[----:B01----:R-:W-:Y:S01]  /*8280*/  ENDCOLLECTIVE ;  /* 0x000000000000791b */ /* 0x003fe20003800000 */
.L_x_3094:
        /* <DEDUP_REMOVED lines=15> */
.L_x_3095:
[----:B------:R-:W-:Y:S02]  /*8380*/  IMAD.MOV.U32 R7, RZ, RZ, R11 ;  /* 0x000000ffff077224 */ /* 0x000fe400078e000b */
[----:B------:R-:W-:-:S07]  /*8390*/  IMAD.MOV.U32 R8, RZ, RZ, R4 ;  /* 0x000000ffff087224 */ /* 0x000fce00078e0004 */
[----:B------:R-:W-:Y:S05]  /*83a0*/  WARPSYNC.COLLECTIVE R2, `(.L_x_3096) ;  /* 0x0000000002087348 */ /* 0x000fea0003c00000 */
[----:B------:R0:W1:Y:S02]  /*83b0*/  SHFL.BFLY P0, R4, R7, R0, R3 ;  /* 0x0c00000007047389 */ /* 0x0000640000000003 */
[----:B01----:R-:W-:Y:S01]  /*83c0*/  ENDCOLLECTIVE ;  /* 0x000000000000791b */ /* 0x003fe20003800000 */
.L_x_3096:
        /* <DEDUP_REMOVED lines=15> */
.L_x_3097:
[----:B------:R-:W-:Y:S02]  /*84c0*/  IMAD.MOV.U32 R7, RZ, RZ, R11 ;  /* 0x000000ffff077224 */ /* 0x000fe400078e000b */
[----:B------:R-:W-:-:S07]  /*84d0*/  IMAD.MOV.U32 R8, RZ, RZ, R4 ;  /* 0x000000ffff087224 */ /* 0x000fce00078e0004 */
[----:B------:R-:W-:Y:S05]  /*84e0*/  WARPSYNC.COLLECTIVE R2, `(.L_x_3098) ;  /* 0x0000000002087348 */ /* 0x000fea0003c00000 */
[----:B------:R0:W1:Y:S02]  /*84f0*/  SHFL.BFLY P0, R4, R7, R0, R3 ;  /* 0x0c00000007047389 */ /* 0x0000640000000003 */
[----:B01----:R-:W-:Y:S01]  /*8500*/  ENDCOLLECTIVE ;  /* 0x000000000000791b */ /* 0x003fe20003800000 */
.L_x_3098:
[----:B------:R-:W-:Y:S02]  /*8510*/  PRMT R6, R8, 0x7610, R6 ;  /* 0x0000761008067816 */ /* 0x000fe40000000006 */
[----:B------:R-:W-:Y:S01]  /*8520*/  PLOP3.LUT P0, PT, PT, PT, PT, 0x80, 0x0 ;  /* 0x000000000000781c */ /* 0x000fe20003f0f070 */
[----:B------:R-:W-:-:S12]  /*8530*/  BRA `(.L_x_3099) ;  /* 0xffffffdc00047947 */ /* 0x000fd8000383ffff */
.L_x_3041:
        /* <DEDUP_REMOVED lines=8> */
.L_x_3101:
[----:B------:R-:W-:Y:S05]  /*85c0*/  BSYNC B0 ;  /* 0x0000000000007941 */ /* 0x000fea0003800000 */
.L_x_3100:
[----:B------:R-:W-:Y:S05]  /*85d0*/  BRA `(.L_x_3102) ;  /* 0xffffffdc00007947 */ /* 0x000fea000383ffff */
.L_x_3042:
        /* <DEDUP_REMOVED lines=8> */
.L_x_3104:
[----:B------:R-:W-:Y:S05]  /*8660*/  BSYNC B0 ;  /* 0x0000000000007941 */ /* 0x000fea0003800000 */
.L_x_3103:
[----:B------:R-:W-:Y:S05]  /*8670*/  BRA `(.L_x_3039) ;  /* 0xffffffd800e07947 */ /* 0x000fea000383ffff */
.L_x_3046:
        /* <DEDUP_REMOVED lines=8> */
.L_x_3106:
[----:B------:R-:W-:Y:S05]  /*8700*/  BSYNC B0 ;  /* 0x0000000000007941 */ /* 0x000fea0003800000 */
.L_x_3105:
[----:B------:R-:W-:Y:S01]  /*8710*/  FADD.FTZ R7, R4, R10 ;  /* 0x0000000a04077221 */ /* 0x000fe20000010000 */
[----:B------:R-:W-:Y:S02]  /*8720*/  IMAD.MOV.U32 R0, RZ, RZ, 0x8 ;  /* 0x00000008ff007424 */ /* 0x000fe400078e00ff */
[----:B------:R-:W-:Y:S02]  /*8730*/  IMAD.MOV.U32 R3, RZ, RZ, 0x1f ;  /* 0x0000001fff037424 */ /* 0x000fe400078e00ff */
[----:B------:R-:W-:-:S07]  /*8740*/  IMAD.MOV.U32 R2, RZ, RZ, -0x1 ;  /* 0xffffffffff027424 */ /* 0x000fce00078e00ff */
[----:B------:R-:W-:Y:S05]  /*8750*/  WARPSYNC.COLLECTIVE R2, `(.L_x_3107) ;  /* 0x0000000002087348 */ /* 0x000fea0003c00000 */
[----:B------:R0:W1:Y:S02]  /*8760*/  SHFL.BFLY P0, R4, R7, R0, R3 ;  /* 0x0c00000007047389 */ /* 0x0000640000000003 */
[----:B01----:R-:W-:Y:S01]  /*8770*/  ENDCOLLECTIVE ;  /* 0x000000000000791b */ /* 0x003fe20003800000 */
.L_x_3107:
[----:B------:R-:W-:Y:S02]  /*8780*/  IMAD.MOV.U32 R0, RZ, RZ, 0x4 ;  /* 0x00000004ff007424 */ /* 0x000fe400078e00ff */
[----:B------:R-:W-:-:S04]  /*8790*/  FADD.FTZ R8, R7, R4 ;  /* 0x0000000407087221 */ /* 0x000fc80000010000 */
[----:B------:R-:W-:-:S07]  /*87a0*/  IMAD.MOV.U32 R7, RZ, RZ, R8 ;  /* 0x000000ffff077224 */ /* 0x000fce00078e0008 */
[----:B------:R-:W-:Y:S05]  /*87b0*/  WARPSYNC.COLLECTIVE R2, `(.L_x_3108) ;  /* 0x0000000002087348 */ /* 0x000fea0003c00000 */
[----:B------:R0:W1:Y:S02]  /*87c0*/  SHFL.BFLY P0, R4, R7, R0, R3 ;  /* 0x0c00000007047389 */ /* 0x0000640000000003 */
[----:B01----:R-:W-:Y:S01]  /*87d0*/  ENDCOLLECTIVE ;  /* 0x000000000000791b */ /* 0x003fe20003800000 */
.L_x_3108:
[----:B------:R-:W-:Y:S02]  /*87e0*/  IMAD.MOV.U32 R0, RZ, RZ, 0x2 ;  /* 0x00000002ff007424 */ /* 0x000fe400078e00ff */
[----:B------:R-:W-:-:S04]  /*87f0*/  FADD.FTZ R9, R8, R4 ;  /* 0x0000000408097221 */ /* 0x000fc80000010000 */
[----:B------:R-:W-:-:S07]  /*8800*/  IMAD.MOV.U32 R7, RZ, RZ, R9 ;  /* 0x000000ffff077224 */ /* 0x000fce00078e0009 */
[----:B------:R-:W-:Y:S05]  /*8810*/  WARPSYNC.COLLECTIVE R2, `(.L_x_3109) ;  /* 0x0000000002087348 */ /* 0x000fea0003c00000 */
[----:B------:R0:W1:Y:S02]  /*8820*/  SHFL.BFLY P0, R4, R7, R0, R3 ;  /* 0x0c00000007047389 */ /* 0x0000640000000003 */
[----:B01----:R-:W-:Y:S01]  /*8830*/  ENDCOLLECTIVE ;  /* 0x000000000000791b */ /* 0x003fe20003800000 */
.L_x_3109:
[----:B------:R-:W-:Y:S02]  /*8840*/  IMAD.MOV.U32 R0, RZ, RZ, 0x1 ;  /* 0x00000001ff007424 */ /* 0x000fe400078e00ff */
[----:B------:R-:W-:-:S04]  /*8850*/  FADD.FTZ R12, R9, R4 ;  /* 0x00000004090c7221 */ /* 0x000fc80000010000 */
[----:B------:R-:W-:-:S07]  /*8860*/  IMAD.MOV.U32 R7, RZ, RZ, R12 ;  /* 0x000000ffff077224 */ /* 0x000fce00078e000c */
[----:B------:R-:W-:Y:S05]  /*8870*/  WARPSYNC.COLLECTIVE R2, `(.L_x_3110) ;  /* 0x0000000002087348 */ /* 0x000fea0003c00000 */
[----:B------:R0:W1:Y:S02]  /*8880*/  SHFL.BFLY P0, R4, R7, R0, R3 ;  /* 0x0c00000007047389 */ /* 0x0000640000000003 */
[----:B01----:R-:W-:Y:S01]  /*8890*/  ENDCOLLECTIVE ;  /* 0x000000000000791b */ /* 0x003fe20003800000 */
.L_x_3110:
[----:B------:R-:W-:Y:S05]  /*88a0*/  BRA `(.L_x_3111) ;  /* 0xffffffd800fc7947 */ /* 0x000fea000383ffff */
.L_x_3112:
        /* <DEDUP_REMOVED lines=13> */
.L_x_5008:


//--------------------- .text._ZN4vllm3moe44grouped_topk_fused_small_expert_count_kernelI6__half13__nv_bfloat16iLNS0_11ScoringFuncE1ELi128ELb0ELi8EEEvPT_PfPT1_PKT0_llllllbd --------------------------
	.section	.text._ZN4vllm3moe44grouped_topk_fused_small_expert_count_kernelI6__half13__nv_bfloat16iLNS0_11ScoringFuncE1ELi128ELb0ELi8EEEvPT_PfPT1_PKT0_llllllbd,"ax",@progbits
	.align	128
        .global         _ZN4vllm3moe44grouped_topk_fused_small_expert_count_kernelI6__half13__nv_bfloat16iLNS0_11ScoringFuncE1ELi128ELb0ELi8EEEvPT_PfPT1_PKT0_llllllbd
        .type           _ZN4vllm3moe44grouped_topk_fused_small_expert_count_kernelI6__half13__nv_bfloat16iLNS0_11ScoringFuncE1ELi128ELb0ELi8EEEvPT_PfPT1_PKT0_llllllbd,@function
        .size           _ZN4vllm3moe44grouped_topk_fused_small_expert_count_kernelI6__half13__nv_bfloat16iLNS0_11ScoringFuncE1ELi128ELb0ELi8EEEvPT_PfPT1_PKT0_llllllbd,(.L_x_4906 - _ZN4vllm3moe44grouped_topk_fused_small_expert_count_kernelI6__half13__nv_bfloat16iLNS0_11ScoringFuncE1ELi128ELb0ELi8EEEvPT_PfPT1_PKT0_llllllbd)
        .other          _ZN4vllm3moe44grouped_topk_fused_small_expert_count_kernelI6__half13__nv_bfloat16iLNS0_11ScoringFuncE1ELi128ELb0ELi8EEEvPT_PfPT1_PKT0_llllllbd,@"STO_CUDA_ENTRY STV_DEFAULT"
_ZN4vllm3moe44grouped_topk_fused_small_expert_count_kernelI6__half13__nv_bfloat16iLNS0_11ScoringFuncE1ELi128ELb0ELi8EEEvPT_PfPT1_PKT0_llllllbd:
.text._ZN4vllm3moe44grouped_topk_fused_small_expert_count_kernelI6__half13__nv_bfloat16iLNS0_11ScoringFuncE1ELi128ELb0ELi8EEEvPT_PfPT1_PKT0_llllllbd:
        /* <DEDUP_REMOVED lines=29> */
[----:B--2---:R-:W-:Y:S01]  /*01d0*/  @!P0 HADD2.F32 R0, -RZ, R6.H0_H0 ;  /* 0x20000006ff008230 */ /* 0x004fe20000004100 */
[----:B------:R-:W-:-:S04]  /*01e0*/  @!P0 MOV R6, 0x400 ;  /* 0x0000040000068802 */ /* 0x000fc80000000f00 */
        /* <DEDUP_REMOVED lines=110> */
.L_x_3116:
        /* <DEDUP_REMOVED lines=89> */
.L_x_3115:
        /* <DEDUP_REMOVED lines=38> */
.L_x_3114:
        /* <DEDUP_REMOVED lines=56> */
[----:B------:R-:W-:Y:S05]  /*1440*/  CALL.REL.NOINC `($__internal_60_$__cuda_sm20_div_rn_f64_full) ;  /* 0x0000000000687944 */ /* 0x000fea0003c00000 */
.L_x_3119:
[----:B------:R-:W-:Y:S05]  /*1450*/  BSYNC B0 ;  /* 0x0000000000007941 */ /* 0x000fea0003800000 */
.L_x_3118:
[----:B------:R-:W-:Y:S01]  /*1460*/  UMOV UR4, 0xf0000000 ;  /* 0xf000000000047882 */ /* 0x000fe20000000000 */
[----:B------:R-:W-:Y:S01]  /*1470*/  UMOV UR5, 0x380fffff ;  /* 0x380fffff00057882 */ /* 0x000fe20000000000 */
[----:B------:R-:W0:Y:S01]  /*1480*/  F2F.F32.F64 R8, R2 ;  /* 0x0000000200087310 */ /* 0x000e220000301000 */
[----:B------:R-:W-:-:S14]  /*1490*/  DSETP.GEU.AND P1, PT, |R2|, UR4, PT ;  /* 0x0000000402007e2a */ /* 0x000fdc000bf2e200 */
[----:B0-----:R-:W-:-:S07]  /*14a0*/  @!P1 FMUL R8, R8, 1.175494350822287508e-38 ;  /* 0x0080000008089820 */ /* 0x001fce0000400000 */
.L_x_3117:
        /* <DEDUP_REMOVED lines=17> */
.L_x_3120:
[----:B------:R-:W-:Y:S05]  /*15c0*/  BSYNC B0 ;  /* 0x0000000000007941 */ /* 0x000fea0003800000 */
.L_x_3113:
[----:B------:R-:W-:Y:S01]  /*15d0*/  PREEXIT ;  /* 0x000000000000782d */ /* 0x000fe20000000000 */
[----:B------:R-:W-:Y:S05]  /*15e0*/  EXIT ;  /* 0x000000000000794d */ /* 0x000fea0003800000 */
        .weak           $__internal_60_$__cuda_sm20_div_rn_f64_full
        .type           $__internal_60_$__cuda_sm20_div_rn_f64_full,@function
        .size           $__internal_60_$__cuda_sm20_div_rn_f64_full,(.L_x_4906 - $__internal_60_$__cuda_sm20_div_rn_f64_full)
$__internal_60_$__cuda_sm20_div_rn_f64_full:
        /* <DEDUP_REMOVED lines=67> */
.L_x_3122:
        /* <DEDUP_REMOVED lines=16> */
.L_x_3125:
[----:B------:R-:W-:Y:S01]  /*1b20*/  LOP3.LUT R15, R7, 0x80000, RZ, 0xfc, !PT ;  /* 0x00080000070f7812 */ /* 0x000fe200078efcff */
[----:B------:R-:W-:Y:S01]  /*1b30*/  IMAD.MOV.U32 R14, RZ, RZ, R6 ;  /* 0x000000ffff0e7224 */ /* 0x000fe200078e0006 */
[----:B------:R-:W-:Y:S06]  /*1b40*/  BRA `(.L_x_3123) ;  /* 0x0000000000087947 */ /* 0x000fec0003800000 */
.L_x_3124:
[----:B------:R-:W-:Y:S01]  /*1b50*/  LOP3.LUT R15, R9, 0x80000, RZ, 0xfc, !PT ;  /* 0x00080000090f7812 */ /* 0x000fe200078efcff */
[----:B------:R-:W-:-:S07]  /*1b60*/  IMAD.MOV.U32 R14, RZ, RZ, R8 ;  /* 0x000000ffff0e7224 */ /* 0x000fce00078e0008 */
.L_x_3123:
[----:B------:R-:W-:Y:S05]  /*1b70*/  BSYNC B1 ;  /* 0x0000000000017941 */ /* 0x000fea0003800000 */
.L_x_3121:
[----:B------:R-:W-:Y:S02]  /*1b80*/  IMAD.MOV.U32 R13, RZ, RZ, 0x0 ;  /* 0x00000000ff0d7424 */ /* 0x000fe400078e00ff */
[----:B------:R-:W-:Y:S02]  /*1b90*/  IMAD.MOV.U32 R2, RZ, RZ, R14 ;  /* 0x000000ffff027224 */ /* 0x000fe400078e000e */
[----:B------:R-:W-:Y:S01]  /*1ba0*/  IMAD.MOV.U32 R3, RZ, RZ, R15 ;  /* 0x000000ffff037224 */ /* 0x000fe200078e000f */
[----:B------:R-:W-:Y:S06]  /*1bb0*/  RET.REL.NODEC R12 `(_ZN4vllm3moe44grouped_topk_fused_small_expert_count_kernelI6__half13__nv_bfloat16iLNS0_11ScoringFuncE1ELi128ELb0ELi8EEEvPT_PfPT1_PKT0_llllllbd) ;  /* 0xffffffe40c107950 */ /* 0x000fec0003c3ffff */
.L_x_3126:
        /* <DEDUP_REMOVED lines=12> */
.L_x_4906:


//--------------------- .text._ZN4vllm3moe44grouped_topk_fused_small_expert_count_kernelI6__half13__nv_bfloat16iLNS0_11ScoringFuncE1ELi384ELb0ELi8EEEvPT_PfPT1_PKT0_llllllbd --------------------------
	.section	.text._ZN4vllm3moe44grouped_topk_fused_small_expert_count_kernelI6__half13__nv_bfloat16iLNS0_11ScoringFuncE1ELi384ELb0ELi8EEEvPT_PfPT1_PKT0_llllllbd,"ax",@progbits
	.align	128
        .global         _ZN4vllm3moe44grouped_topk_fused_small_expert_count_kernelI6__half13__nv_bfloat16iLNS0_11ScoringFuncE1ELi384ELb0ELi8EEEvPT_PfPT1_PKT0_llllllbd
        .type           _ZN4vllm3moe44grouped_topk_fused_small_expert_count_kernelI6__half13__nv_bfloat16iLNS0_11ScoringFuncE1ELi384ELb0ELi8EEEvPT_PfPT1_PKT0_llllllbd,@function
        .size           _ZN4vllm3moe44grouped_topk_fused_small_expert_count_kernelI6__half13__nv_bfloat16iLNS0_11ScoringFuncE1ELi384ELb0ELi8EEEvPT_PfPT1_PKT0_llllllbd,(.L_x_4907 - _ZN4vllm3moe44grouped_topk_fused_small_expert_count_kernelI6__half13__nv_bfloat16iLNS0_11ScoringFuncE1ELi384ELb0ELi8EEEvPT_PfPT1_PKT0_llllllbd)
        .other          _ZN4vllm3moe44grouped_topk_fused_small_expert_count_kernelI6__half13__nv_bfloat16iLNS0_11ScoringFuncE1ELi384ELb0ELi8EEEvPT_PfPT1_PKT0_llllllbd,@"STO_CUDA_ENTRY STV_DEFAULT"
_ZN4vllm3moe44grouped_topk_fused_small_expert_count_kernelI6__half13__nv_bfloat16iLNS0_11ScoringFuncE1ELi384ELb0ELi8EEEvPT_PfPT1_PKT0_llllllbd:
.text._ZN4vllm3moe44grouped_topk_fused_small_expert_count_kernelI6__half13__nv_bfloat16iLNS0_11ScoringFuncE1ELi384ELb0ELi8EEEvPT_PfPT1_PKT0_llllllbd:
        /* <DEDUP_REMOVED lines=27> */
[----:B--2---:R-:W-:Y:S01]  /*01b0*/  @!P0 HADD2.F32 R5, -RZ, R6.H0_H0 ;  /* 0x20000006ff058230 */ /* 0x004fe20000004100 */
[----:B------:R-:W-:-:S04]  /*01c0*/  @!P0 MOV R6, 0x400 ;  /* 0x0000040000068802 */ /* 0x000fc80000000f00 */
        /* <DEDUP_REMOVED lines=124> */
.L_x_3130:
        /* <DEDUP_REMOVED lines=98> */
.L_x_3129:
        /* <DEDUP_REMOVED lines=43> */
.L_x_3128:
        /* <DEDUP_REMOVED lines=18> */
.L_x_3131:
[----:B------:R-:W2:Y:S04]  /*1380*/  LDL R2, [R9] ;  /* 0x0000000009027983 */ /* 0x000ea80000100800 */
[----:B-1----:R-:W3:Y:S04]  /*1390*/  LDL R11, [R9+0x20] ;  /* 0x00002000090b7983 */ /* 0x002ee80000100800 */
[----:B--2---:R1:W-:Y:S04]  /*13a0*/  STS [R7], R2 ;  /* 0x0000000207007388 */ /* 0x0043e80000000800 */
[----:B---3--:R1:W-:Y:S02]  /*13b0*/  STS [R0], R11 ;  /* 0x0000000b00007388 */ /* 0x0083e40000000800 */
.L_x_3132:
[----:B------:R-:W-:Y:S05]  /*13c0*/  BSYNC B0 ;  /* 0x0000000000007941 */ /* 0x000fea0003800000 */
.L_x_3127:
        /* <DEDUP_REMOVED lines=24> */
.L_x_3135:
[----:B------:R-:W-:Y:S05]  /*1550*/  BSYNC B0 ;  /* 0x0000000000007941 */ /* 0x000fea0003800000 */
.L_x_3134:
        /* <DEDUP_REMOVED lines=19> */
.L_x_3138:
        /* <DEDUP_REMOVED lines=166> */
.L_x_3137:
[----:B------:R-:W-:Y:S05]  /*20f0*/  @!P1 BRA `(.L_x_3136) ;  /* 0x0000000000cc9947 */ /* 0x000fea0003800000 */
[----:B------:R-:W-:Y:S02]  /*2100*/  IMAD.MOV.U32 R13, RZ, RZ, R8 ;  /* 0x000000ffff0d7224 */ /* 0x000fe400078e0008 */
[C---:B------:R-:W-:Y:S02]  /*2110*/  IMAD R10, R0.reuse, 0x4, R1 ;  /* 0x00000004000a7824 */ /* 0x040fe400078e0201 */
[----:B------:R-:W-:-:S07]  /*2120*/  IMAD R8, R0, 0x4, R3 ;  /* 0x0000000400087824 */ /* 0x000fce00078e0203 */
.L_x_3139:
        /* <DEDUP_REMOVED lines=48> */
.L_x_3136:
        /* <DEDUP_REMOVED lines=58> */
[----:B0-----:R-:W-:Y:S05]  /*27d0*/  CALL.REL.NOINC `($__internal_61_$__cuda_sm20_div_rn_f64_full) ;  /* 0x0000000000687944 */ /* 0x001fea0003c00000 */
.L_x_3142:
[----:B------:R-:W-:Y:S05]  /*27e0*/  BSYNC B0 ;  /* 0x0000000000007941 */ /* 0x000fea0003800000 */
.L_x_3141:
[----:B------:R-:W-:Y:S01]  /*27f0*/  UMOV UR4, 0xf0000000 ;  /* 0xf000000000047882 */ /* 0x000fe20000000000 */
[----:B------:R-:W-:Y:S01]  /*2800*/  UMOV UR5, 0x380fffff ;  /* 0x380fffff00057882 */ /* 0x000fe20000000000 */
[----:B------:R-:W1:Y:S01]  /*2810*/  F2F.F32.F64 R8, R2 ;  /* 0x0000000200087310 */ /* 0x000e620000301000 */
[----:B------:R-:W-:-:S14]  /*2820*/  DSETP.GEU.AND P1, PT, |R2|, UR4, PT ;  /* 0x0000000402007e2a */ /* 0x000fdc000bf2e200 */
[----:B-1----:R-:W-:-:S07]  /*2830*/  @!P1 FMUL R8, R8, 1.175494350822287508e-38 ;  /* 0x0080000008089820 */ /* 0x002fce0000400000 */
.L_x_3140:
        /* <DEDUP_REMOVED lines=17> */
.L_x_3143:
[----:B------:R-:W-:Y:S05]  /*2950*/  BSYNC B0 ;  /* 0x0000000000007941 */ /* 0x000fea0003800000 */
.L_x_3133:
[----:B------:R-:W-:Y:S01]  /*2960*/  PREEXIT ;  /* 0x000000000000782d */ /* 0x000fe20000000000 */
[----:B------:R-:W-:Y:S05]  /*2970*/  EXIT ;  /* 0x000000000000794d */ /* 0x000fea0003800000 */
        .weak           $__internal_61_$__cuda_sm20_div_rn_f64_full
        .type           $__internal_61_$__cuda_sm20_div_rn_f64_full,@function
        .size           $__internal_61_$__cuda_sm20_div_rn_f64_full,(.L_x_4907 - $__internal_61_$__cuda_sm20_div_rn_f64_full)
$__internal_61_$__cuda_sm20_div_rn_f64_full:
        /* <DEDUP_REMOVED lines=67> */
.L_x_3145:
        /* <DEDUP_REMOVED lines=16> */
.L_x_3148:
[----:B------:R-:W-:Y:S01]  /*2eb0*/  LOP3.LUT R15, R7, 0x80000, RZ, 0xfc, !PT ;  /* 0x00080000070f7812 */ /* 0x000fe200078efcff */
[----:B------:R-:W-:Y:S01]  /*2ec0*/  IMAD.MOV.U32 R14, RZ, RZ, R6 ;  /* 0x000000ffff0e7224 */ /* 0x000fe200078e0006 */
[----:B------:R-:W-:Y:S06]  /*2ed0*/  BRA `(.L_x_3146) ;  /* 0x0000000000087947 */ /* 0x000fec0003800000 */
.L_x_3147:
[----:B------:R-:W-:Y:S01]  /*2ee0*/  LOP3.LUT R15, R9, 0x80000, RZ, 0xfc, !PT ;  /* 0x00080000090f7812 */ /* 0x000fe200078efcff */
[----:B------:R-:W-:-:S07]  /*2ef0*/  IMAD.MOV.U32 R14, RZ, RZ, R8 ;  /* 0x000000ffff0e7224 */ /* 0x000fce00078e0008 */
.L_x_3146:
[----:B------:R-:W-:Y:S05]  /*2f00*/  BSYNC B1 ;  /* 0x0000000000017941 */ /* 0x000fea0003800000 */
.L_x_3144:
[----:B------:R-:W-:Y:S02]  /*2f10*/  IMAD.MOV.U32 R13, RZ, RZ, 0x0 ;  /* 0x00000000ff0d7424 */ /* 0x000fe400078e00ff */
[----:B------:R-:W-:Y:S02]  /*2f20*/  IMAD.MOV.U32 R2, RZ, RZ, R14 ;  /* 0x000000ffff027224 */ /* 0x000fe400078e000e */
[----:B------:R-:W-:Y:S01]  /*2f30*/  IMAD.MOV.U32 R3, RZ, RZ, R15 ;  /* 0x000000ffff037224 */ /* 0x000fe200078e000f */
[----:B------:R-:W-:Y:S06]  /*2f40*/  RET.REL.NODEC R12 `(_ZN4vllm3moe44grouped_topk_fused_small_expert_count_kernelI6__half13__nv_bfloat16iLNS0_11ScoringFuncE1ELi384ELb0ELi8EEEvPT_PfPT1_PKT0_llllllbd) ;  /* 0xffffffd00c2c7950 */ /* 0x000fec0003c3ffff */
.L_x_3149:
        /* <DEDUP_REMOVED lines=11> */
.L_x_4907:


//--------------------- .text._ZN4vllm3moe44grouped_topk_fused_small_expert_count_kernelI6__half13__nv_bfloat16iLNS0_11ScoringFuncE1ELi512ELb0ELi8EEEvPT_PfPT1_PKT0_llllllbd --------------------------
	.section	.text._ZN4vllm3moe44grouped_topk_fused_small_expert_count_kernelI6__half13__nv_bfloat16iLNS0_11ScoringFuncE1ELi512ELb0ELi8EEEvPT_PfPT1_PKT0_llllllbd,"ax",@progbits
	.align	128
        .global         _ZN4vllm3moe44grouped_topk_fused_small_expert_count_kernelI6__half13__nv_bfloat16iLNS0_11ScoringFuncE1ELi512ELb0ELi8EEEvPT_PfPT1_PKT0_llllllbd
        .type           _ZN4vllm3moe44grouped_topk_fused_small_expert_count_kernelI6__half13__nv_bfloat16iLNS0_11ScoringFuncE1ELi512ELb0ELi8EEEvPT_PfPT1_PKT0_llllllbd,@function
        .size           _ZN4vllm3moe44grouped_topk_fused_small_expert_count_kernelI6__half13__nv_bfloat16iLNS0_11ScoringFuncE1ELi512ELb0ELi8EEEvPT_PfPT1_PKT0_llllllbd,(.L_x_4908 - _ZN4vllm3moe44grouped_topk_fused_small_expert_count_kernelI6__half13__nv_bfloat16iLNS0_11ScoringFuncE1ELi512ELb0ELi8EEEvPT_PfPT1_PKT0_llllllbd)
        .other          _ZN4vllm3moe44grouped_topk_fused_small_expert_count_kernelI6__half13__nv_bfloat16iLNS0_11ScoringFuncE1ELi512ELb0ELi8EEEvPT_PfPT1_PKT0_llllllbd,@"STO_CUDA_ENTRY STV_DEFAULT"
_ZN4vllm3moe44grouped_topk_fused_small_expert_count_kernelI6__half13__nv_bfloat16iLNS0_11ScoringFuncE1ELi512ELb0ELi8EEEvPT_PfPT1_PKT0_llllllbd:
.text._ZN4vllm3moe44grouped_topk_fused_small_expert_count_kernelI6__half13__nv_bfloat16iLNS0_11ScoringFuncE1ELi512ELb0ELi8EEEvPT_PfPT1_PKT0_llllllbd:
        /* <DEDUP_REMOVED lines=153> */
.L_x_3153:
        /* <DEDUP_REMOVED lines=98> */
.L_x_3152:
        /* <DEDUP_REMOVED lines=43> */
.L_x_3151:
        /* <DEDUP_REMOVED lines=18> */
.L_x_3154:
[----:B------:R-:W2:Y:S04]  /*1380*/  LDL R2, [R9] ;  /* 0x0000000009027983 */ /* 0x000ea80000100800 */
[----:B-1----:R-:W3:Y:S04]  /*1390*/  LDL R11, [R9+0x20] ;  /* 0x00002000090b7983 */ /* 0x002ee80000100800 */
[----:B--2---:R1:W-:Y:S04]  /*13a0*/  STS [R7], R2 ;  /* 0x0000000207007388 */ /* 0x0043e80000000800 */
[----:B---3--:R1:W-:Y:S02]  /*13b0*/  STS [R0], R11 ;  /* 0x0000000b00007388 */ /* 0x0083e40000000800 */
.L_x_3155:
[----:B------:R-:W-:Y:S05]  /*13c0*/  BSYNC B0 ;  /* 0x0000000000007941 */ /* 0x000fea0003800000 */
.L_x_3150:
        /* <DEDUP_REMOVED lines=36> */
.L_x_3159:
        /* <DEDUP_REMOVED lines=167> */
.L_x_3158:
[----:B------:R-:W-:Y:S05]  /*2080*/  @!P1 BRA `(.L_x_3157) ;  /* 0x0000000000cc9947 */ /* 0x000fea0003800000 */
[----:B------:R-:W-:Y:S02]  /*2090*/  IMAD.MOV.U32 R14, RZ, RZ, R10 ;  /* 0x000000ffff0e7224 */ /* 0x000fe400078e000a */
[C---:B------:R-:W-:Y:S02]  /*20a0*/  IMAD R12, R0.reuse, 0x4, R1 ;  /* 0x00000004000c7824 */ /* 0x040fe400078e0201 */
[----:B------:R-:W-:-:S07]  /*20b0*/  IMAD R10, R0, 0x4, R3 ;  /* 0x00000004000a7824 */ /* 0x000fce00078e0203 */
.L_x_3160:
        /* <DEDUP_REMOVED lines=48> */
.L_x_3157:
        /* <DEDUP_REMOVED lines=56> */
[----:B0---4-:R-:W-:Y:S05]  /*2740*/  CALL.REL.NOINC `($__internal_62_$__cuda_sm20_div_rn_f64_full) ;  /* 0x0000000000687944 */ /* 0x011fea0003c00000 */
.L_x_3163:
[----:B------:R-:W-:Y:S05]  /*2750*/  BSYNC B0 ;  /* 0x0000000000007941 */ /* 0x000fea0003800000 */
.L_x_3162:
[----:B------:R-:W-:Y:S01]  /*2760*/  UMOV UR4, 0xf0000000 ;  /* 0xf000000000047882 */ /* 0x000fe20000000000 */
[----:B------:R-:W-:Y:S01]  /*2770*/  UMOV UR5, 0x380fffff ;  /* 0x380fffff00057882 */ /* 0x000fe20000000000 */
[----:B------:R-:W1:Y:S01]  /*2780*/  F2F.F32.F64 R8, R2 ;  /* 0x0000000200087310 */ /* 0x000e620000301000 */
[----:B------:R-:W-:-:S14]  /*2790*/  DSETP.GEU.AND P1, PT, |R2|, UR4, PT ;  /* 0x0000000402007e2a */ /* 0x000fdc000bf2e200 */
[----:B-1----:R-:W-:-:S07]  /*27a0*/  @!P1 FMUL R8, R8, 1.175494350822287508e-38 ;  /* 0x0080000008089820 */ /* 0x002fce0000400000 */
.L_x_3161:
        /* <DEDUP_REMOVED lines=17> */
.L_x_3164:
[----:B------:R-:W-:Y:S05]  /*28c0*/  BSYNC B0 ;  /* 0x0000000000007941 */ /* 0x000fea0003800000 */
.L_x_3156:
[----:B------:R-:W-:Y:S01]  /*28d0*/  PREEXIT ;  /* 0x000000000000782d */ /* 0x000fe20000000000 */
[----:B------:R-:W-:Y:S05]  /*28e0*/  EXIT ;  /* 0x000000000000794d */ /* 0x000fea0003800000 */
        .weak           $__internal_62_$__cuda_sm20_div_rn_f64_full
        .type           $__internal_62_$__cuda_sm20_div_rn_f64_full,@function
        .size           $__internal_62_$__cuda_sm20_div_rn_f64_full,(.L_x_4908 - $__internal_62_$__cuda_sm20_div_rn_f64_full)
$__internal_62_$__cuda_sm20_div_rn_f64_full:
        /* <DEDUP_REMOVED lines=67> */
.L_x_3166:
        /* <DEDUP_REMOVED lines=16> */
.L_x_3169:
[----:B------:R-:W-:Y:S01]  /*2e20*/  LOP3.LUT R15, R7, 0x80000, RZ, 0xfc, !PT ;  /* 0x00080000070f7812 */ /* 0x000fe200078efcff */
[----:B------:R-:W-:Y:S01]  /*2e30*/  IMAD.MOV.U32 R14, RZ, RZ, R6 ;  /* 0x000000ffff0e7224 */ /* 0x000fe200078e0006 */
[----:B------:R-:W-:Y:S06]  /*2e40*/  BRA `(.L_x_3167) ;  /* 0x0000000000087947 */ /* 0x000fec0003800000 */
.L_x_3168:
[----:B------:R-:W-:Y:S01]  /*2e50*/  LOP3.LUT R15, R9, 0x80000, RZ, 0xfc, !PT ;  /* 0x00080000090f7812 */ /* 0x000fe200078efcff */
[----:B------:R-:W-:-:S07]  /*2e60*/  IMAD.MOV.U32 R14, RZ, RZ, R8 ;  /* 0x000000ffff0e7224 */ /* 0x000fce00078e0008 */
.L_x_3167:
[----:B------:R-:W-:Y:S05]  /*2e70*/  BSYNC B1 ;  /* 0x0000000000017941 */ /* 0x000fea0003800000 */
.L_x_3165:
[----:B------:R-:W-:Y:S02]  /*2e80*/  IMAD.MOV.U32 R13, RZ, RZ, 0x0 ;  /* 0x00000000ff0d7424 */ /* 0x000fe400078e00ff */
[----:B------:R-:W-:Y:S02]  /*2e90*/  IMAD.MOV.U32 R2, RZ, RZ, R14 ;  /* 0x000000ffff027224 */ /* 0x000fe400078e000e */
[----:B------:R-:W-:Y:S01]  /*2ea0*/  IMAD.MOV.U32 R3, RZ, RZ, R15 ;  /* 0x000000ffff037224 */ /* 0x000fe200078e000f */
[----:B------:R-:W-:Y:S06]  /*2eb0*/  RET.REL.NODEC R12 `(_ZN4vllm3moe44grouped_topk_fused_small_expert_count_kernelI6__half13__nv_bfloat16iLNS0_11ScoringFuncE1ELi512ELb0ELi8EEEvPT_PfPT1_PKT0_llllllbd) ;  /* 0xffffffd00c507950 */ /* 0x000fec0003c3ffff */
.L_x_3170:
        /* <DEDUP_REMOVED lines=12> */
.L_x_4908:


//--------------------- .text._ZN4vllm3moe44grouped_topk_fused_small_expert_count_kernelI6__half13__nv_bfloat16iLNS0_11ScoringFuncE1ELi512ELb0ELi22EEEvPT_PfPT1_PKT0_llllllbd --------------------------
	.section	.text._ZN4vllm3moe44grouped_topk_fused_small_expert_count_kernelI6__half13__nv_bfloat16iLNS0_11ScoringFuncE1ELi512ELb0ELi22EEEvPT_PfPT1_PKT0_llllllbd,"ax",@progbits
	.align	128
        .global         _ZN4vllm3moe44grouped_topk_fused_small_expert_count_kernelI6__half13__nv_bfloat16iLNS0_11ScoringFuncE1ELi512ELb0ELi22EEEvPT_PfPT1_PKT0_llllllbd
        .type           _ZN4vllm3moe44grouped_topk_fused_small_expert_count_kernelI6__half13__nv_bfloat16iLNS0_11ScoringFuncE1ELi512ELb0ELi22EEEvPT_PfPT1_PKT0_llllllbd,@function
        .size           _ZN4vllm3moe44grouped_topk_fused_small_expert_count_kernelI6__half13__nv_bfloat16iLNS0_11ScoringFuncE1ELi512ELb0ELi22EEEvPT_PfPT1_PKT0_llllllbd,(.L_x_4909 - _ZN4vllm3moe44grouped_topk_fused_small_expert_count_kernelI6__half13__nv_bfloat16iLNS0_11ScoringFuncE1ELi512ELb0ELi22EEEvPT_PfPT1_PKT0_llllllbd)
        .other          _ZN4vllm3moe44grouped_topk_fused_small_expert_count_kernelI6__half13__nv_bfloat16iLNS0_11ScoringFuncE1ELi512ELb0ELi22EEEvPT_PfPT1_PKT0_llllllbd,@"STO_CUDA_ENTRY STV_DEFAULT"
_ZN4vllm3moe44grouped_topk_fused_small_expert_count_kernelI6__half13__nv_bfloat16iLNS0_11ScoringFuncE1ELi512ELb0ELi22EEEvPT_PfPT1_PKT0_llllllbd:
.text._ZN4vllm3moe44grouped_topk_fused_small_expert_count_kernelI6__half13__nv_bfloat16iLNS0_11ScoringFuncE1ELi512ELb0ELi22EEEvPT_PfPT1_PKT0_llllllbd:
        /* <DEDUP_REMOVED lines=152> */
.L_x_3174:
        /* <DEDUP_REMOVED lines=98> */
.L_x_3173:
        /* <DEDUP_REMOVED lines=43> */
.L_x_3172:
        /* <DEDUP_REMOVED lines=18> */
.L_x_3175:
[C---:B------:R-:W-:Y:S02]  /*1370*/  IMAD R2, R4.reuse, 0x4, R1 ;  /* 0x0000000404027824 */ /* 0x040fe400078e0201 */
[----:B------:R-:W-:-:S04]  /*1380*/  IMAD R0, R4, 0x4, R3 ;  /* 0x0000000404007824 */ /* 0x000fc800078e0203 */
[----:B------:R-:W3:Y:S04]  /*1390*/  LDL R2, [R2] ;  /* 0x0000000002027983 */ /* 0x000ee80000100800 */
[----:B0-----:R-:W4:Y:S04]  /*13a0*/  LDL R9, [R0] ;  /* 0x0000000000097983 */ /* 0x001f280000100800 */
[----:B---3--:R0:W-:Y:S04]  /*13b0*/  STS [R7], R2 ;  /* 0x0000000207007388 */ /* 0x0081e80000000800 */
[----:B----4-:R0:W-:Y:S02]  /*13c0*/  STS [R8], R9 ;  /* 0x0000000908007388 */ /* 0x0101e40000000800 */
.L_x_3176:
[----:B------:R-:W-:Y:S05]  /*13d0*/  BSYNC B0 ;  /* 0x0000000000007941 */ /* 0x000fea0003800000 */
.L_x_3171:
        /* <DEDUP_REMOVED lines=78> */
.L_x_3180:
        /* <DEDUP_REMOVED lines=94> */
.L_x_3179:
        /* <DEDUP_REMOVED lines=43> */
.L_x_3178:
        /* <DEDUP_REMOVED lines=56> */
[----:B--2---:R-:W-:Y:S05]  /*24d0*/  CALL.REL.NOINC `($__internal_63_$__cuda_sm20_div_rn_f64_full) ;  /* 0x0000000000687944 */ /* 0x004fea0003c00000 */
.L_x_3183:
[----:B------:R-:W-:Y:S05]  /*24e0*/  BSYNC B0 ;  /* 0x0000000000007941 */ /* 0x000fea0003800000 */
.L_x_3182:
[----:B------:R-:W-:Y:S01]  /*24f0*/  UMOV UR4, 0xf0000000 ;  /* 0xf000000000047882 */ /* 0x000fe20000000000 */
[----:B------:R-:W-:Y:S01]  /*2500*/  UMOV UR5, 0x380fffff ;  /* 0x380fffff00057882 */ /* 0x000fe20000000000 */
[----:B------:R-:W0:Y:S01]  /*2510*/  F2F.F32.F64 R8, R2 ;  /* 0x0000000200087310 */ /* 0x000e220000301000 */
[----:B------:R-:W-:-:S14]  /*2520*/  DSETP.GEU.AND P1, PT, |R2|, UR4, PT ;  /* 0x0000000402007e2a */ /* 0x000fdc000bf2e200 */
[----:B0-----:R-:W-:-:S07]  /*2530*/  @!P1 FMUL R8, R8, 1.175494350822287508e-38 ;  /* 0x0080000008089820 */ /* 0x001fce0000400000 */
.L_x_3181:
        /* <DEDUP_REMOVED lines=17> */
.L_x_3184:
[----:B------:R-:W-:Y:S05]  /*2650*/  BSYNC B0 ;  /* 0x0000000000007941 */ /* 0x000fea0003800000 */
.L_x_3177:
[----:B------:R-:W-:Y:S01]  /*2660*/  PREEXIT ;  /* 0x000000000000782d */ /* 0x000fe20000000000 */
[----:B------:R-:W-:Y:S05]  /*2670*/  EXIT ;  /* 0x000000000000794d */ /* 0x000fea0003800000 */
        .weak           $__internal_63_$__cuda_sm20_div_rn_f64_full
        .type           $__internal_63_$__cuda_sm20_div_rn_f64_full,@function
        .size           $__internal_63_$__cuda_sm20_div_rn_f64_full,(.L_x_4909 - $__internal_63_$__cuda_sm20_div_rn_f64_full)
$__internal_63_$__cuda_sm20_div_rn_f64_full:
        /* <DEDUP_REMOVED lines=67> */
.L_x_3186:
        /* <DEDUP_REMOVED lines=16> */
.L_x_3189:
[----:B------:R-:W-:Y:S01]  /*2bb0*/  LOP3.LUT R15, R7, 0x80000, RZ, 0xfc, !PT ;  /* 0x00080000070f7812 */ /* 0x000fe200078efcff */
[----:B------:R-:W-:Y:S01]  /*2bc0*/  IMAD.MOV.U32 R14, RZ, RZ, R6 ;  /* 0x000000ffff0e7224 */ /* 0x000fe200078e0006 */
[----:B------:R-:W-:Y:S06]  /*2bd0*/  BRA `(.L_x_3187) ;  /* 0x0000000000087947 */ /* 0x000fec0003800000 */
.L_x_3188:
[----:B------:R-:W-:Y:S01]  /*2be0*/  LOP3.LUT R15, R9, 0x80000, RZ, 0xfc, !PT ;  /* 0x00080000090f7812 */ /* 0x000fe200078efcff */
[----:B------:R-:W-:-:S07]  /*2bf0*/  IMAD.MOV.U32 R14, RZ, RZ, R8 ;  /* 0x000000ffff0e7224 */ /* 0x000fce00078e0008 */
.L_x_3187:
[----:B------:R-:W-:Y:S05]  /*2c00*/  BSYNC B1 ;  /* 0x0000000000017941 */ /* 0x000fea0003800000 */
.L_x_3185:
[----:B------:R-:W-:Y:S02]  /*2c10*/  IMAD.MOV.U32 R13, RZ, RZ, 0x0 ;  /* 0x00000000ff0d7424 */ /* 0x000fe400078e00ff */
[----:B------:R-:W-:Y:S02]  /*2c20*/  IMAD.MOV.U32 R2, RZ, RZ, R14 ;  /* 0x000000ffff027224 */ /* 0x000fe400078e000e */
[----:B------:R-:W-:Y:S01]  /*2c30*/  IMAD.MOV.U32 R3, RZ, RZ, R15 ;  /* 0x000000ffff037224 */ /* 0x000fe200078e000f */
[----:B------:R-:W-:Y:S06]  /*2c40*/  RET.REL.NODEC R12 `(_ZN4vllm3moe44grouped_topk_fused_small_expert_count_kernelI6__half13__nv_bfloat16iLNS0_11ScoringFuncE1ELi512ELb0ELi22EEEvPT_PfPT1_PKT0_llllllbd) ;  /* 0xffffffd00cec7950 */ /* 0x000fec0003c3ffff */
.L_x_3190:
        /* <DEDUP_REMOVED lines=11> */
.L_x_4909:


//--------------------- .text._ZN4vllm3moe44grouped_topk_fused_small_expert_count_kernelI6__half13__nv_bfloat16iLNS0_11ScoringFuncE1ELi256ELb1ELi8EEEvPT_PfPT1_PKT0_llllllbd --------------------------
	.section	.text._ZN4vllm3moe44grouped_topk_fused_small_expert_count_kernelI6__half13__nv_bfloat16iLNS0_11ScoringFuncE1ELi256ELb1ELi8EEEvPT_PfPT1_PKT0_llllllbd,"ax",@progbits
	.align	128
        .global         _ZN4vllm3moe44grouped_topk_fused_small_expert_count_kernelI6__half13__nv_bfloat16iLNS0_11ScoringFuncE1ELi256ELb1ELi8EEEvPT_PfPT1_PKT0_llllllbd
        .type           _ZN4vllm3moe44grouped_topk_fused_small_expert_count_kernelI6__half13__nv_bfloat16iLNS0_11ScoringFuncE1ELi256ELb1ELi8EEEvPT_PfPT1_PKT0_llllllbd,@function
        .size           _ZN4vllm3moe44grouped_topk_fused_small_expert_count_kernelI6__half13__nv_bfloat16iLNS0_11ScoringFuncE1ELi256ELb1ELi8EEEvPT_PfPT1_PKT0_llllllbd,(.L_x_4910 - _ZN4vllm3moe44grouped_topk_fused_small_expert_count_kernelI6__half13__nv_bfloat16iLNS0_11ScoringFuncE1ELi256ELb1ELi8EEEvPT_PfPT1_PKT0_llllllbd)
        .other          _ZN4vllm3moe44grouped_topk_fused_small_expert_count_kernelI6__half13__nv_bfloat16iLNS0_11ScoringFuncE1ELi256ELb1ELi8EEEvPT_PfPT1_PKT0_llllllbd,@"STO_CUDA_ENTRY STV_DEFAULT"
_ZN4vllm3moe44grouped_topk_fused_small_expert_count_kernelI6__half13__nv_bfloat16iLNS0_11ScoringFuncE1ELi256ELb1ELi8EEEvPT_PfPT1_PKT0_llllllbd:
.text._ZN4vllm3moe44grouped_topk_fused_small_expert_count_kernelI6__half13__nv_bfloat16iLNS0_11ScoringFuncE1ELi256ELb1ELi8EEEvPT_PfPT1_PKT0_llllllbd:
        /* <DEDUP_REMOVED lines=36> */
[----:B---3--:R-:W-:-:S04]  /*0240*/  @!P0 HADD2.F32 R0, -RZ, R10.H0_H0 ;  /* 0x2000000aff008230 */ /* 0x008fc80000004100 */
        /* <DEDUP_REMOVED lines=101> */
.L_x_3192:
[----:B------:R-:W-:Y:S05]  /*08a0*/  BSYNC B0 ;  /* 0x0000000000007941 */ /* 0x000fea0003800000 */
.L_x_3191:
        /* <DEDUP_REMOVED lines=257> */
.L_x_3196:
        /* <DEDUP_REMOVED lines=89> */
.L_x_3195:
        /* <DEDUP_REMOVED lines=38> */
.L_x_3194:
        /* <DEDUP_REMOVED lines=58> */
[----:B------:R-:W-:Y:S05]  /*2450*/  CALL.REL.NOINC `($__internal_64_$__cuda_sm20_div_rn_f64_full) ;  /* 0x0000000000687944 */ /* 0x000fea0003c00000 */
.L_x_3199:
[----:B------:R-:W-:Y:S05]  /*2460*/  BSYNC B0 ;  /* 0x0000000000007941 */ /* 0x000fea0003800000 */
.L_x_3198:
[----:B------:R-:W-:Y:S01]  /*2470*/  UMOV UR4, 0xf0000000 ;  /* 0xf000000000047882 */ /* 0x000fe20000000000 */
[----:B------:R-:W-:Y:S01]  /*2480*/  UMOV UR5, 0x380fffff ;  /* 0x380fffff00057882 */ /* 0x000fe20000000000 */
[----:B------:R-:W0:Y:S01]  /*2490*/  F2F.F32.F64 R8, R2 ;  /* 0x0000000200087310 */ /* 0x000e220000301000 */
[----:B------:R-:W-:-:S14]  /*24a0*/  DSETP.GEU.AND P1, PT, |R2|, UR4, PT ;  /* 0x0000000402007e2a */ /* 0x000fdc000bf2e200 */
[----:B0-----:R-:W-:-:S07]  /*24b0*/  @!P1 FMUL R8, R8, 1.175494350822287508e-38 ;  /* 0x0080000008089820 */ /* 0x001fce0000400000 */
.L_x_3197:
        /* <DEDUP_REMOVED lines=17> */
.L_x_3200:
[----:B------:R-:W-:Y:S05]  /*25d0*/  BSYNC B0 ;  /* 0x0000000000007941 */ /* 0x000fea0003800000 */
.L_x_3193:
[----:B------:R-:W-:Y:S01]  /*25e0*/  PREEXIT ;  /* 0x000000000000782d */ /* 0x000fe20000000000 */
[----:B------:R-:W-:Y:S05]  /*25f0*/  EXIT ;  /* 0x000000000000794d */ /* 0x000fea0003800000 */
        .weak           $__internal_64_$__cuda_sm20_div_rn_f64_full
        .type           $__internal_64_$__cuda_sm20_div_rn_f64_full,@function
        .size           $__internal_64_$__cuda_sm20_div_rn_f64_full,(.L_x_4910 - $__internal_64_$__cuda_sm20_div_rn_f64_full)
$__internal_64_$__cuda_sm20_div_rn_f64_full:
        /* <DEDUP_REMOVED lines=67> */
.L_x_3202:
        /* <DEDUP_REMOVED lines=16> */
.L_x_3205:
[----:B------:R-:W-:Y:S01]  /*2b30*/  LOP3.LUT R15, R7, 0x80000, RZ, 0xfc, !PT ;  /* 0x00080000070f7812 */ /* 0x000fe200078efcff */
[----:B------:R-:W-:Y:S01]  /*2b40*/  IMAD.MOV.U32 R14, RZ, RZ, R6 ;  /* 0x000000ffff0e7224 */ /* 0x000fe200078e0006 */
[----:B------:R-:W-:Y:S06]  /*2b50*/  BRA `(.L_x_3203) ;  /* 0x0000000000087947 */ /* 0x000fec0003800000 */
.L_x_3204:
[----:B------:R-:W-:Y:S01]  /*2b60*/  LOP3.LUT R15, R9, 0x80000, RZ, 0xfc, !PT ;  /* 0x00080000090f7812 */ /* 0x000fe200078efcff */
[----:B------:R-:W-:-:S07]  /*2b70*/  IMAD.MOV.U32 R14, RZ, RZ, R8 ;  /* 0x000000ffff0e7224 */ /* 0x000fce00078e0008 */
.L_x_3203:
[----:B------:R-:W-:Y:S05]  /*2b80*/  BSYNC B1 ;  /* 0x0000000000017941 */ /* 0x000fea0003800000 */
.L_x_3201:
[----:B------:R-:W-:Y:S02]  /*2b90*/  IMAD.MOV.U32 R13, RZ, RZ, 0x0 ;  /* 0x00000000ff0d7424 */ /* 0x000fe400078e00ff */
[----:B------:R-:W-:Y:S02]  /*2ba0*/  IMAD.MOV.U32 R2, RZ, RZ, R14 ;  /* 0x000000ffff027224 */ /* 0x000fe400078e000e */
[----:B------:R-:W-:Y:S01]  /*2bb0*/  IMAD.MOV.U32 R3, RZ, RZ, R15 ;  /* 0x000000ffff037224 */ /* 0x000fe200078e000f */
[----:B------:R-:W-:Y:S06]  /*2bc0*/  RET.REL.NODEC R12 `(_ZN4vllm3moe44grouped_topk_fused_small_expert_count_kernelI6__half13__nv_bfloat16iLNS0_11ScoringFuncE1ELi256ELb1ELi8EEEvPT_PfPT1_PKT0_llllllbd) ;  /* 0xffffffd40c0c7950 */ /* 0x000fec0003c3ffff */
.L_x_3206:
        /* <DEDUP_REMOVED lines=11> */
.L_x_4910:


//--------------------- .text._ZN4vllm3moe25grouped_topk_fused_kernelI6__halfS2_iLNS0_11ScoringFuncE1EEEvPT_PfPT1_PKT0_lllllbd --------------------------
	.section	.text._ZN4vllm3moe25grouped_topk_fused_kernelI6__halfS2_iLNS0_11ScoringFuncE1EEEvPT_PfPT1_PKT0_lllllbd,"ax",@progbits
	.align	128
        .global         _ZN4vllm3moe25grouped_topk_fused_kernelI6__halfS2_iLNS0_11ScoringFuncE1EEEvPT_PfPT1_PKT0_lllllbd
        .type           _ZN4vllm3moe25grouped_topk_fused_kernelI6__halfS2_iLNS0_11ScoringFuncE1EEEvPT_PfPT1_PKT0_lllllbd,@function
        .size           _ZN4vllm3moe25grouped_topk_fused_kernelI6__halfS2_iLNS0_11ScoringFuncE1EEEvPT_PfPT1_PKT0_lllllbd,(.L_x_5014 - _ZN4vllm3moe25grouped_topk_fused_kernelI6__halfS2_iLNS0_11ScoringFuncE1EEEvPT_PfPT1_PKT0_lllllbd)
        .other          _ZN4vllm3moe25grouped_topk_fused_kernelI6__halfS2_iLNS0_11ScoringFuncE1EEEvPT_PfPT1_PKT0_lllllbd,@"STO_CUDA_ENTRY STV_DEFAULT"
_ZN4vllm3moe25grouped_topk_fused_kernelI6__halfS2_iLNS0_11ScoringFuncE1EEEvPT_PfPT1_PKT0_lllllbd:
.text._ZN4vllm3moe25grouped_topk_fused_kernelI6__halfS2_iLNS0_11ScoringFuncE1EEEvPT_PfPT1_PKT0_lllllbd:
        /* <DEDUP_REMOVED lines=99> */
.L_x_3213:
        /* <DEDUP_REMOVED lines=15> */
[----:B--2---:R-:W-:-:S05]  /*0720*/  HADD2.F32 R17, -RZ, R12.H0_H0 ;  /* 0x2000000cff117230 */ /* 0x004fca0000004100 */
[----:B------:R-:W-:-:S06]  /*0730*/  FMUL.FTZ R17, R17, 0.5 ;  /* 0x3f00000011117820 */ /* 0x000fcc0000410000 */
[----:B------:R-:W0:Y:S02]  /*0740*/  MUFU.TANH R17, R17 ;  /* 0x0000001100117308 */ /* 0x000e240000002400 */
[----:B0-----:R-:W-:-:S05]  /*0750*/  FFMA.FTZ R12, R17, R18, 0.5 ;  /* 0x3f000000110c7423 */ /* 0x001fca0000010012 */
[----:B------:R-:W-:-:S05]  /*0760*/  F2FP.F16.F32.PACK_AB R12, RZ, R12 ;  /* 0x0000000cff0c723e */ /* 0x000fca00000000ff */
[----:B---3--:R-:W-:Y:S01]  /*0770*/  HADD2 R12, R12.H0_H0, R15.H0_H0 ;  /* 0x2000000f0c0c7230 */ /* 0x008fe20000000800 */
[----:B------:R-:W-:Y:S06]  /*0780*/  @P0 BRA `(.L_x_3213) ;  /* 0xfffffffc00a80947 */ /* 0x000fec000383ffff */
[----:B------:R-:W-:Y:S05]  /*0790*/  BSYNC B2 ;  /* 0x0000000000027941 */ /* 0x000fea0003800000 */
.L_x_3212:
[----:B------:R-:W-:-:S07]  /*07a0*/  PRMT R13, R12, 0x7610, R13 ;  /* 0x000076100c0d7816 */ /* 0x000fce000000000d */
.L_x_3211:
[----:B------:R-:W-:Y:S05]  /*07b0*/  BSYNC B1 ;  /* 0x0000000000017941 */ /* 0x000fea0003800000 */
.L_x_3210:
        /* <DEDUP_REMOVED lines=10> */
.L_x_3217:
        /* <DEDUP_REMOVED lines=15> */
[----:B--2---:R-:W-:-:S05]  /*0950*/  HADD2.F32 R16, -RZ, R12.H0_H0 ;  /* 0x2000000cff107230 */ /* 0x004fca0000004100 */
[----:B------:R-:W-:-:S06]  /*0960*/  FMUL.FTZ R16, R16, 0.5 ;  /* 0x3f00000010107820 */ /* 0x000fcc0000410000 */
[----:B------:R-:W0:Y:S02]  /*0970*/  MUFU.TANH R16, R16 ;  /* 0x0000001000107308 */ /* 0x000e240000002400 */
[----:B0-----:R-:W-:-:S05]  /*0980*/  FFMA.FTZ R12, R16, R17, 0.5 ;  /* 0x3f000000100c7423 */ /* 0x001fca0000010011 */
[----:B------:R-:W-:-:S05]  /*0990*/  F2FP.F16.F32.PACK_AB R12, RZ, R12 ;  /* 0x0000000cff0c723e */ /* 0x000fca00000000ff */
[----:B---3--:R-:W-:Y:S01]  /*09a0*/  HADD2 R12, R12.H0_H0, R15.H0_H0 ;  /* 0x2000000f0c0c7230 */ /* 0x008fe20000000800 */
[----:B------:R-:W-:Y:S06]  /*09b0*/  @!P1 BRA `(.L_x_3217) ;  /* 0xfffffffc00a89947 */ /* 0x000fec000383ffff */
[----:B------:R-:W-:Y:S05]  /*09c0*/  BSYNC B2 ;  /* 0x0000000000027941 */ /* 0x000fea0003800000 */
.L_x_3216:
[----:B------:R-:W-:-:S07]  /*09d0*/  PRMT R13, R12, 0x7610, R13 ;  /* 0x000076100c0d7816 */ /* 0x000fce000000000d */
.L_x_3215:
[----:B------:R-:W-:Y:S05]  /*09e0*/  BSYNC B1 ;  /* 0x0000000000017941 */ /* 0x000fea0003800000 */
.L_x_3214:
        /* <DEDUP_REMOVED lines=21> */
[----:B--2---:R-:W-:-:S05]  /*0b40*/  HADD2.F32 R16, -RZ, R12.H0_H0 ;  /* 0x2000000cff107230 */ /* 0x004fca0000004100 */
[----:B------:R-:W-:-:S06]  /*0b50*/  FMUL.FTZ R16, R16, 0.5 ;  /* 0x3f00000010107820 */ /* 0x000fcc0000410000 */
[----:B------:R-:W0:Y:S02]  /*0b60*/  MUFU.TANH R16, R16 ;  /* 0x0000001000107308 */ /* 0x000e240000002400 */
[----:B0-----:R-:W-:-:S05]  /*0b70*/  FFMA.FTZ R12, R16, R17, 0.5 ;  /* 0x3f000000100c7423 */ /* 0x001fca0000010011 */
[----:B------:R-:W-:-:S05]  /*0b80*/  F2FP.F16.F32.PACK_AB R12, RZ, R12 ;  /* 0x0000000cff0c723e */ /* 0x000fca00000000ff */
[----:B---3--:R-:W-:-:S05]  /*0b90*/  HADD2 R12, R12.H0_H0, R15.H0_H0 ;  /* 0x2000000f0c0c7230 */ /* 0x008fca0000000800 */
[----:B------:R-:W-:-:S07]  /*0ba0*/  PRMT R13, R12, 0x7610, R13 ;  /* 0x000076100c0d7816 */ /* 0x000fce000000000d */
.L_x_3219:
[----:B------:R-:W-:Y:S05]  /*0bb0*/  BSYNC B1 ;  /* 0x0000000000017941 */ /* 0x000fea0003800000 */
.L_x_3218:
        /* <DEDUP_REMOVED lines=17> */
[----:B--2---:R-:W-:-:S05]  /*0cd0*/  HADD2.F32 R10, -RZ, R8.H0_H0 ;  /* 0x20000008ff0a7230 */ /* 0x004fca0000004100 */
[----:B------:R-:W-:-:S06]  /*0ce0*/  FMUL.FTZ R10, R10, 0.5 ;  /* 0x3f0000000a0a7820 */ /* 0x000fcc0000410000 */
[----:B------:R-:W0:Y:S02]  /*0cf0*/  MUFU.TANH R10, R10 ;  /* 0x0000000a000a7308 */ /* 0x000e240000002400 */
[----:B0-----:R-:W-:-:S05]  /*0d00*/  FFMA.FTZ R8, R10, R11, 0.5 ;  /* 0x3f0000000a087423 */ /* 0x001fca000001000b */
[----:B------:R-:W-:-:S05]  /*0d10*/  F2FP.F16.F32.PACK_AB R8, RZ, R8 ;  /* 0x00000008ff08723e */ /* 0x000fca00000000ff */
[----:B---3--:R-:W-:-:S05]  /*0d20*/  HADD2 R7, R8.H0_H0, R7.H0_H0 ;  /* 0x2000000708077230 */ /* 0x008fca0000000800 */
[----:B------:R-:W-:Y:S01]  /*0d30*/  PRMT R13, R7, 0x7610, R13 ;  /* 0x00007610070d7816 */ /* 0x000fe2000000000d */
[----:B------:R-:W-:Y:S06]  /*0d40*/  BRA `(.L_x_3209) ;  /* 0x0000000400e47947 */ /* 0x000fec0003800000 */
.L_x_3208:
        /* <DEDUP_REMOVED lines=17> */
.L_x_3222:
        /* <DEDUP_REMOVED lines=16> */
[----:B------:R-:W0:Y:S02]  /*0f60*/  MUFU.TANH R18, R18 ;  /* 0x0000001200127308 */ /* 0x000e240000002400 */
[----:B0-----:R-:W-:-:S05]  /*0f70*/  FFMA.FTZ R19, R18, R19, 0.5 ;  /* 0x3f00000012137423 */ /* 0x001fca0000010013 */
[----:B------:R-:W-:-:S05]  /*0f80*/  F2FP.F16.F32.PACK_AB R19, RZ, R19 ;  /* 0x00000013ff13723e */ /* 0x000fca00000000ff */
[----:B---3--:R-:W-:-:S05]  /*0f90*/  HADD2 R19, R19.H0_H0, R14.H0_H0 ;  /* 0x2000000e13137230 */ /* 0x008fca0000000800 */
        /* <DEDUP_REMOVED lines=10> */
.L_x_3221:
[----:B------:R-:W-:Y:S05]  /*1040*/  BSYNC B1 ;  /* 0x0000000000017941 */ /* 0x000fea0003800000 */
.L_x_3220:
        /* <DEDUP_REMOVED lines=11> */
.L_x_3223:
        /* <DEDUP_REMOVED lines=15> */
[----:B--2---:R-:W-:Y:S02]  /*11f0*/  HADD2.F32 R10, -RZ, R10.H0_H0 ;  /* 0x2000000aff0a7230 */ /* 0x004fe40000004100 */
[----:B---3--:R-:W-:-:S03]  /*1200*/  HADD2.F32 R14, -RZ, R12.H0_H0 ;  /* 0x2000000cff0e7230 */ /* 0x008fc60000004100 */
[----:B------:R-:W-:Y:S02]  /*1210*/  FMUL.FTZ R10, R10, 0.5 ;  /* 0x3f0000000a0a7820 */ /* 0x000fe40000410000 */
[----:B------:R-:W-:-:S04]  /*1220*/  FMUL.FTZ R14, R14, 0.5 ;  /* 0x3f0000000e0e7820 */ /* 0x000fc80000410000 */
[----:B------:R-:W0:Y:S01]  /*1230*/  MUFU.TANH R10, R10 ;  /* 0x0000000a000a7308 */ /* 0x000e220000002400 */
[----:B-----5:R-:W-:-:S05]  /*1240*/  HADD2.F32 R16, -RZ, R16.H0_H0 ;  /* 0x20000010ff107230 */ /* 0x020fca0000004100 */
[----:B------:R-:W-:Y:S02]  /*1250*/  FMUL.FTZ R16, R16, 0.5 ;  /* 0x3f00000010107820 */ /* 0x000fe40000410000 */
[----:B------:R-:W1:Y:S01]  /*1260*/  MUFU.TANH R14, R14 ;  /* 0x0000000e000e7308 */ /* 0x000e620000002400 */
[----:B----4-:R-:W-:-:S05]  /*1270*/  HADD2.F32 R18, -RZ, R18.H0_H0 ;  /* 0x20000012ff127230 */ /* 0x010fca0000004100 */
[----:B------:R-:W-:Y:S02]  /*1280*/  FMUL.FTZ R18, R18, 0.5 ;  /* 0x3f00000012127820 */ /* 0x000fe40000410000 */
[----:B------:R-:W2:Y:S01]  /*1290*/  MUFU.TANH R16, R16 ;  /* 0x0000001000107308 */ /* 0x000ea20000002400 */
[----:B0-----:R-:W-:-:S05]  /*12a0*/  FFMA.FTZ R12, R10, R23, 0.5 ;  /* 0x3f0000000a0c7423 */ /* 0x001fca0000010017 */
[----:B------:R-:W-:Y:S02]  /*12b0*/  F2FP.F16.F32.PACK_AB R12, RZ, R12 ;  /* 0x0000000cff0c723e */ /* 0x000fe400000000ff */
[----:B------:R-:W0:Y:S01]  /*12c0*/  MUFU.TANH R18, R18 ;  /* 0x0000001200127308 */ /* 0x000e220000002400 */
[----:B-1----:R-:W-:Y:S02]  /*12d0*/  FFMA.FTZ R10, R14, R23, 0.5 ;  /* 0x3f0000000e0a7423 */ /* 0x002fe40000010017 */
[----:B------:R-:W-:-:S03]  /*12e0*/  HADD2 R17, R12.H0_H0, R17.H0_H0 ;  /* 0x200000110c117230 */ /* 0x000fc60000000800 */
[----:B------:R-:W-:Y:S02]  /*12f0*/  F2FP.F16.F32.PACK_AB R10, RZ, R10 ;  /* 0x0000000aff0a723e */ /* 0x000fe400000000ff */
[----:B------:R-:W-:Y:S01]  /*1300*/  HSETP2.GT.AND P0, PT, R17.H0_H0, R13.H0_H0, PT ;  /* 0x2000000d11007234 */ /* 0x000fe20003f04800 */
[----:B--2---:R-:W-:Y:S02]  /*1310*/  FFMA.FTZ R12, R16, R23, 0.5 ;  /* 0x3f000000100c7423 */ /* 0x004fe40000010017 */
[----:B------:R-:W-:-:S03]  /*1320*/  HADD2 R10, R10.H0_H0, R19.H0_H0 ;  /* 0x200000130a0a7230 */ /* 0x000fc60000000800 */
[----:B------:R-:W-:-:S05]  /*1330*/  F2FP.F16.F32.PACK_AB R12, RZ, R12 ;  /* 0x0000000cff0c723e */ /* 0x000fca00000000ff */
[----:B------:R-:W-:Y:S02]  /*1340*/  HADD2 R12, R12.H0_H0, R21.H0_H0 ;  /* 0x200000150c0c7230 */ /* 0x000fe40000000800 */
[----:B------:R-:W-:-:S05]  /*1350*/  @!P0 HSETP2.GT.AND P1, PT, R17.H0_H0, R4.H0_H0, PT ;  /* 0x2000000411008234 */ /* 0x000fca0003f24800 */
[----:B------:R-:W-:Y:S02]  /*1360*/  @!P0 SEL R4, R4, R17, !P1 ;  /* 0x0000001104048207 */ /* 0x000fe40004800000 */
[----:B------:R-:W-:Y:S02]  /*1370*/  @!P0 PRMT R17, R13, 0x7610, R17 ;  /* 0x000076100d118816 */ /* 0x000fe40000000011 */
[----:B------:R-:W-:Y:S02]  /*1380*/  @!P0 PRMT R13, R4, 0x7610, R13 ;  /* 0x00007610040d8816 */ /* 0x000fe4000000000d */
[----:B------:R-:W-:Y:S01]  /*1390*/  PRMT R4, R12, 0x7610, R4 ;  /* 0x000076100c047816 */ /* 0x000fe20000000004 */
[----:B0-----:R-:W-:Y:S01]  /*13a0*/  FFMA.FTZ R12, R18, R23, 0.5 ;  /* 0x3f000000120c7423 */ /* 0x001fe20000010017 */
[----:B------:R-:W-:-:S04]  /*13b0*/  HSETP2.GT.AND P1, PT, R10.H0_H0, R17.H0_H0, PT ;  /* 0x200000110a007234 */ /* 0x000fc80003f24800 */
[----:B------:R-:W-:-:S05]  /*13c0*/  F2FP.F16.F32.PACK_AB R12, RZ, R12 ;  /* 0x0000000cff0c723e */ /* 0x000fca00000000ff */
[----:B------:R-:W-:-:S04]  /*13d0*/  HADD2 R12, R12.H0_H0, R15.H0_H0 ;  /* 0x2000000f0c0c7230 */ /* 0x000fc80000000800 */
        /* <DEDUP_REMOVED lines=16> */
.L_x_3209:
[----:B------:R-:W-:Y:S05]  /*14e0*/  BSYNC B0 ;  /* 0x0000000000007941 */ /* 0x000fea0003800000 */
.L_x_3207:
        /* <DEDUP_REMOVED lines=52> */
.L_x_3224:
        /* <DEDUP_REMOVED lines=289> */
.L_x_3226:
[----:B------:R1:W-:Y:S04]  /*2a40*/  @P4 STS.U16 [R9+-0x40], R6 ;  /* 0xffffc00609004388 */ /* 0x0003e80000000400 */
[----:B------:R1:W-:Y:S01]  /*2a50*/  @P4 STS [R12+-0x80], R5 ;  /* 0xffff80050c004388 */ /* 0x0003e20000000800 */
[----:B------:R-:W-:Y:S01]  /*2a60*/  NOP ;  /* 0x0000000000007918 */ /* 0x000fe20000000000 */
.L_x_3225:
        /* <DEDUP_REMOVED lines=237> */
.L_x_3227:
        /* <DEDUP_REMOVED lines=73> */
.L_x_3236:
[----:B------:R-:W-:-:S03]  /*3dd0*/  UMOV UR4, 0xffffffff ;  /* 0xffffffff00047882 */ /* 0x000fc60000000000 */
[----:B-1----:R-:W-:Y:S05]  /*3de0*/  BRA.DIV UR4, `(.L_x_3230) ;  /* 0x0000002e04647947 */ /* 0x002fea000b800000 */
[----:B------:R0:W1:Y:S02]  /*3df0*/  SHFL.IDX PT, R15, R11, R22, 0x1f ;  /* 0x00001f160b0f7589 */ /* 0x00006400000e0000 */
.L_x_3255:
        /* <DEDUP_REMOVED lines=11> */
.L_x_3235:
        /* <DEDUP_REMOVED lines=20> */
[----:B------:R-:W-:-:S04]  /*3ff0*/  IMAD.MOV.U32 R34, RZ, RZ, R15 ;  /* 0x000000ffff227224 */ /* 0x000fc800078e000f */
[----:B--2---:R-:W-:-:S07]  /*4000*/  HADD2 R36, R36.H0_H0, R3.H0_H0 ;  /* 0x2000000324247230 */ /* 0x004fce0000000800 */
.L_x_3232:
        /* <DEDUP_REMOVED lines=252> */
.L_x_3234:
[----:B------:R-:W-:-:S13]  /*4fd0*/  ISETP.NE.AND P0, PT, R37, RZ, PT ;  /* 0x000000ff2500720c */ /* 0x000fda0003f05270 */
[----:B------:R1:W-:Y:S04]  /*4fe0*/  @P0 STS.U16 [R2+-0x40], R36 ;  /* 0xffffc02402000388 */ /* 0x0003e80000000400 */
[----:B------:R1:W-:Y:S01]  /*4ff0*/  @P0 STS [R3+-0x80], R34 ;  /* 0xffff802203000388 */ /* 0x0003e20000000800 */
[----:B------:R-:W-:Y:S01]  /*5000*/  NOP ;  /* 0x0000000000007918 */ /* 0x000fe20000000000 */
.L_x_3233:
        /* <DEDUP_REMOVED lines=8> */
.L_x_3231:
[----:B0-----:R-:W-:Y:S01]  /*5090*/  VIADD R22, R22, 0x1 ;  /* 0x0000000116167836 */ /* 0x001fe20000000000 */
[----:B------:R-:W-:-:S04]  /*50a0*/  ULDC UR4, c[0x0][0x248] ;  /* 0x0000920000047ab9 */ /* 0x000fc80000000800 */
[----:B------:R-:W-:-:S13]  /*50b0*/  ISETP.GE.AND P0, PT, R22, UR4, PT ;  /* 0x0000000416007c0c */ /* 0x000fda000bf06270 */
[----:B------:R-:W-:Y:S05]  /*50c0*/  @!P0 BRA `(.L_x_3236) ;  /* 0xffffffec00408947 */ /* 0x000fea000383ffff */
[----:B------:R-:W-:Y:S05]  /*50d0*/  BSYNC B0 ;  /* 0x0000000000007941 */ /* 0x000fea0003800000 */
.L_x_3229:
        /* <DEDUP_REMOVED lines=254> */
.L_x_3297:
        /* <DEDUP_REMOVED lines=9> */
.L_x_3300:
[----:B------:R-:W-:-:S03]  /*6150*/  UMOV UR4, 0xffffffff ;  /* 0xffffffff00047882 */ /* 0x000fc60000000000 */
[----:B------:R-:W-:Y:S05]  /*6160*/  BRA.DIV UR4, `(.L_x_3240) ;  /* 0x0000002204f87947 */ /* 0x000fea000b800000 */
.L_x_3237:
        /* <DEDUP_REMOVED lines=25> */
.L_x_3242:
[----:B------:R-:W-:Y:S05]  /*6300*/  BSYNC B0 ;  /* 0x0000000000007941 */ /* 0x000fea0003800000 */
.L_x_3241:
        /* <DEDUP_REMOVED lines=16> */
.L_x_3309:
[----:B--2---:R-:W-:-:S04]  /*6410*/  FADD.FTZ R4, R12, R4 ;  /* 0x000000040c047221 */ /* 0x004fc80000010000 */
[----:B------:R-:W-:-:S07]  /*6420*/  FADD.FTZ R0, R4, 9.999999682655225389e-21 ;  /* 0x1e3ce50804007421 */ /* 0x000fce0000010000 */
.L_x_3243:
        /* <DEDUP_REMOVED lines=30> */
.L_x_3246:
[----:B------:R-:W-:Y:S05]  /*6610*/  BSYNC B0 ;  /* 0x0000000000007941 */ /* 0x000fea0003800000 */
.L_x_3245:
[----:B------:R-:W-:Y:S01]  /*6620*/  PREEXIT ;  /* 0x000000000000782d */ /* 0x000fe20000000000 */
[----:B------:R-:W-:Y:S05]  /*6630*/  EXIT ;  /* 0x000000000000794d */ /* 0x000fea0003800000 */
.L_x_3228:
        /* <DEDUP_REMOVED lines=28> */
.L_x_3251:
        /* <DEDUP_REMOVED lines=14> */
.L_x_3250:
[----:B------:R-:W-:Y:S05]  /*68e0*/  BSYNC B1 ;  /* 0x0000000000017941 */ /* 0x000fea0003800000 */
.L_x_3249:
        /* <DEDUP_REMOVED lines=16> */
.L_x_3252:
        /* <DEDUP_REMOVED lines=22> */
.L_x_3248:
[----:B------:R-:W-:Y:S05]  /*6b50*/  BSYNC B0 ;  /* 0x0000000000007941 */ /* 0x000fea0003800000 */
.L_x_3247:
[----:B------:R-:W-:Y:S01]  /*6b60*/  PREEXIT ;  /* 0x000000000000782d */ /* 0x000fe20000000000 */
[----:B------:R-:W-:Y:S05]  /*6b70*/  EXIT ;  /* 0x000000000000794d */ /* 0x000fea0003800000 */
.L_x_3230:
[----:B------:R-:W-:Y:S01]  /*6b80*/  BSSY B1, `(.L_x_3253) ;  /* 0x0000006000017945 */ /* 0x000fe20003800000 */
[----:B------:R-:W-:Y:S02]  /*6b90*/  IMAD.MOV.U32 R15, RZ, RZ, 0x1f ;  /* 0x0000001fff0f7424 */ /* 0x000fe400078e00ff */
[----:B------:R-:W-:-:S07]  /*6ba0*/  IMAD.MOV.U32 R2, RZ, RZ, -0x1 ;  /* 0xffffffffff027424 */ /* 0x000fce00078e00ff */
[----:B------:R-:W-:Y:S05]  /*6bb0*/  WARPSYNC.COLLECTIVE R2, `(.L_x_3254) ;  /* 0x0000000002087348 */ /* 0x000fea0003c00000 */
[----:B------:R0:W1:Y:S02]  /*6bc0*/  SHFL.IDX P0, R15, R11, R22, R15 ;  /* 0x000000160b0f7389 */ /* 0x000064000000000f */
[----:B01----:R-:W-:Y:S01]  /*6bd0*/  ENDCOLLECTIVE ;  /* 0x000000000000791b */ /* 0x003fe20003800000 */
.L_x_3254:
[----:B------:R-:W-:Y:S05]  /*6be0*/  BSYNC B1 ;  /* 0x0000000000017941 */ /* 0x000fea0003800000 */
.L_x_3253:
[----:B------:R-:W-:Y:S05]  /*6bf0*/  BRA `(.L_x_3255) ;  /* 0xffffffd000807947 */ /* 0x000fea000383ffff */
.L_x_3238:
[----:B------:R-:W-:Y:S01]  /*6c00*/  BSSY B0, `(.L_x_3256) ;  /* 0x0000007000007945 */ /* 0x000fe20003800000 */
[----:B------:R-:W-:Y:S02]  /*6c10*/  IMAD.MOV.U32 R0, RZ, RZ, 0x1 ;  /* 0x00000001ff007424 */ /* 0x000fe400078e00ff */
[----:B-1----:R-:W-:Y:S02]  /*6c20*/  IMAD.MOV.U32 R3, RZ, RZ, 0x1f ;  /* 0x0000001fff037424 */ /* 0x002fe400078e00ff */
[----:B------:R-:W-:-:S07]  /*6c30*/  IMAD.MOV.U32 R2, RZ, RZ, -0x1 ;  /* 0xffffffffff027424 */ /* 0x000fce00078e00ff */
[----:B------:R-:W-:Y:S05]  /*6c40*/  WARPSYNC.COLLECTIVE R2, `(.L_x_3257) ;  /* 0x0000000002087348 */ /* 0x000fea0003c00000 */
[----:B------:R0:W1:Y:S02]  /*6c50*/  SHFL.BFLY P0, R4, R7, R0, R3 ;  /* 0x0c00000007047389 */ /* 0x0000640000000003 */
[----:B01----:R-:W-:Y:S01]  /*6c60*/  ENDCOLLECTIVE ;  /* 0x000000000000791b */ /* 0x003fe20003800000 */
.L_x_3257:
[----:B------:R-:W-:Y:S05]  /*6c70*/  BSYNC B0 ;  /* 0x0000000000007941 */ /* 0x000fea0003800000 */
.L_x_3256:
        /* <DEDUP_REMOVED lines=9> */
.L_x_3258:
        /* <DEDUP_REMOVED lines=13> */
.L_x_3259:
[----:B------:R-:W-:Y:S02]  /*6de0*/  IMAD.MOV.U32 R7, RZ, RZ, R11 ;  /* 0x000000ffff077224 */ /* 0x000fe400078e000b */
[----:B------:R-:W-:-:S07]  /*6df0*/  IMAD.MOV.U32 R15, RZ, RZ, R4 ;  /* 0x000000ffff0f7224 */ /* 0x000fce00078e0004 */
[----:B------:R-:W-:Y:S05]  /*6e00*/  WARPSYNC.COLLECTIVE R2, `(.L_x_3260) ;  /* 0x0000000002087348 */ /* 0x000fea0003c00000 */
[----:B------:R0:W1:Y:S02]  /*6e10*/  SHFL.BFLY P0, R4, R7, R0, R3 ;  /* 0x0c00000007047389 */ /* 0x0000640000000003 */
[----:B01----:R-:W-:Y:S01]  /*6e20*/  ENDCOLLECTIVE ;  /* 0x000000000000791b */ /* 0x003fe20003800000 */
.L_x_3260:
        /* <DEDUP_REMOVED lines=15> */
.L_x_3261:
[----:B------:R-:W-:Y:S02]  /*6f20*/  IMAD.MOV.U32 R7, RZ, RZ, R15 ;  /* 0x000000ffff077224 */ /* 0x000fe400078e000f */
[----:B------:R-:W-:-:S07]  /*6f30*/  IMAD.MOV.U32 R11, RZ, RZ, R4 ;  /* 0x000000ffff0b7224 */ /* 0x000fce00078e0004 */
[----:B------:R-:W-:Y:S05]  /*6f40*/  WARPSYNC.COLLECTIVE R2, `(.L_x_3262) ;  /* 0x0000000002087348 */ /* 0x000fea0003c00000 */
[----:B------:R0:W1:Y:S02]  /*6f50*/  SHFL.BFLY P0, R4, R7, R0, R3 ;  /* 0x0c00000007047389 */ /* 0x0000640000000003 */
[----:B01----:R-:W-:Y:S01]  /*6f60*/  ENDCOLLECTIVE ;  /* 0x000000000000791b */ /* 0x003fe20003800000 */
.L_x_3262:
        /* <DEDUP_REMOVED lines=13> */
.L_x_3263:
[----:B------:R-:W-:Y:S02]  /*7040*/  IMAD.MOV.U32 R7, RZ, RZ, R11 ;  /* 0x000000ffff077224 */ /* 0x000fe400078e000b */
[----:B------:R-:W-:-:S07]  /*7050*/  IMAD.MOV.U32 R15, RZ, RZ, R4 ;  /* 0x000000ffff0f7224 */ /* 0x000fce00078e0004 */
[----:B------:R-:W-:Y:S05]  /*7060*/  WARPSYNC.COLLECTIVE R2, `(.L_x_3264) ;  /* 0x0000000002087348 */ /* 0x000fea0003c00000 */
[----:B------:R0:W1:Y:S02]  /*7070*/  SHFL.BFLY P0, R4, R7, R0, R3 ;  /* 0x0c00000007047389 */ /* 0x0000640000000003 */
[----:B01----:R-:W-:Y:S01]  /*7080*/  ENDCOLLECTIVE ;  /* 0x000000000000791b */ /* 0x003fe20003800000 */
.L_x_3264:
        /* <DEDUP_REMOVED lines=16> */
.L_x_3265:
[----:B------:R-:W-:Y:S02]  /*7190*/  IMAD.MOV.U32 R7, RZ, RZ, R11 ;  /* 0x000000ffff077224 */ /* 0x000fe400078e000b */
[----:B------:R-:W-:-:S07]  /*71a0*/  IMAD.MOV.U32 R15, RZ, RZ, R4 ;  /* 0x000000ffff0f7224 */ /* 0x000fce00078e0004 */
[----:B------:R-:W-:Y:S05]  /*71b0*/  WARPSYNC.COLLECTIVE R2, `(.L_x_3266) ;  /* 0x0000000002087348 */ /* 0x000fea0003c00000 */
[----:B------:R0:W1:Y:S02]  /*71c0*/  SHFL.BFLY P0, R4, R7, R0, R3 ;  /* 0x0c00000007047389 */ /* 0x0000640000000003 */
[----:B01----:R-:W-:Y:S01]  /*71d0*/  ENDCOLLECTIVE ;  /* 0x000000000000791b */ /* 0x003fe20003800000 */
.L_x_3266:
        /* <DEDUP_REMOVED lines=14> */
.L_x_3267:
[----:B------:R-:W-:Y:S02]  /*72c0*/  IMAD.MOV.U32 R7, RZ, RZ, R11 ;  /* 0x000000ffff077224 */ /* 0x000fe400078e000b */
[----:B------:R-:W-:-:S07]  /*72d0*/  IMAD.MOV.U32 R15, RZ, RZ, R4 ;  /* 0x000000ffff0f7224 */ /* 0x000fce00078e0004 */
[----:B------:R-:W-:Y:S05]  /*72e0*/  WARPSYNC.COLLECTIVE R2, `(.L_x_3268) ;  /* 0x0000000002087348 */ /* 0x000fea0003c00000 */
[----:B------:R0:W1:Y:S02]  /*72f0*/  SHFL.BFLY P0, R4, R7, R0, R3 ;  /* 0x0c00000007047389 */ /* 0x0000640000000003 */
[----:B01----:R-:W-:Y:S01]  /*7300*/  ENDCOLLECTIVE ;  /* 0x000000000000791b */ /* 0x003fe20003800000 */
.L_x_3268:
        /* <DEDUP_REMOVED lines=15> */
.L_x_3269:
[----:B------:R-:W-:Y:S02]  /*7400*/  IMAD.MOV.U32 R7, RZ, RZ, R11 ;  /* 0x000000ffff077224 */ /* 0x000fe400078e000b */
[----:B------:R-:W-:-:S07]  /*7410*/  IMAD.MOV.U32 R15, RZ, RZ, R4 ;  /* 0x000000ffff0f7224 */ /* 0x000fce00078e0004 */
[----:B------:R-:W-:Y:S05]  /*7420*/  WARPSYNC.COLLECTIVE R2, `(.L_x_3270) ;  /* 0x0000000002087348 */ /* 0x000fea0003c00000 */
[----:B------:R0:W1:Y:S02]  /*7430*/  SHFL.BFLY P0, R4, R7, R0, R3 ;  /* 0x0c00000007047389 */ /* 0x0000640000000003 */
[----:B01----:R-:W-:Y:S01]  /*7440*/  ENDCOLLECTIVE ;  /* 0x000000000000791b */ /* 0x003fe20003800000 */
.L_x_3270:
        /* <DEDUP_REMOVED lines=14> */
.L_x_3271:
[----:B------:R-:W-:Y:S02]  /*7530*/  IMAD.MOV.U32 R7, RZ, RZ, R11 ;  /* 0x000000ffff077224 */ /* 0x000fe400078e000b */
[----:B------:R-:W-:-:S07]  /*7540*/  IMAD.MOV.U32 R15, RZ, RZ, R4 ;  /* 0x000000ffff0f7224 */ /* 0x000fce00078e0004 */
[----:B------:R-:W-:Y:S05]  /*7550*/  WARPSYNC.COLLECTIVE R2, `(.L_x_3272) ;  /* 0x0000000002087348 */ /* 0x000fea0003c00000 */
[----:B------:R0:W1:Y:S02]  /*7560*/  SHFL.BFLY P0, R4, R7, R0, R3 ;  /* 0x0c00000007047389 */ /* 0x0000640000000003 */
[----:B01----:R-:W-:Y:S01]  /*7570*/  ENDCOLLECTIVE ;  /* 0x000000000000791b */ /* 0x003fe20003800000 */
.L_x_3272:
        /* <DEDUP_REMOVED lines=14> */
.L_x_3273:
[----:B------:R-:W-:Y:S02]  /*7660*/  IMAD.MOV.U32 R7, RZ, RZ, R11 ;  /* 0x000000ffff077224 */ /* 0x000fe400078e000b */
[----:B------:R-:W-:-:S07]  /*7670*/  IMAD.MOV.U32 R15, RZ, RZ, R4 ;  /* 0x000000ffff0f7224 */ /* 0x000fce00078e0004 */
[----:B------:R-:W-:Y:S05]  /*7680*/  WARPSYNC.COLLECTIVE R2, `(.L_x_3274) ;  /* 0x0000000002087348 */ /* 0x000fea0003c00000 */
[----:B------:R0:W1:Y:S02]  /*7690*/  SHFL.BFLY P0, R4, R7, R0, R3 ;  /* 0x0c00000007047389 */ /* 0x0000640000000003 */
[----:B01----:R-:W-:Y:S01]  /*76a0*/  ENDCOLLECTIVE ;  /* 0x000000000000791b */ /* 0x003fe20003800000 */
.L_x_3274:
        /* <DEDUP_REMOVED lines=14> */
.L_x_3275:
[----:B------:R-:W-:Y:S02]  /*7790*/  IMAD.MOV.U32 R7, RZ, RZ, R11 ;  /* 0x000000ffff077224 */ /* 0x000fe400078e000b */
[----:B------:R-:W-:-:S07]  /*77a0*/  IMAD.MOV.U32 R15, RZ, RZ, R4 ;  /* 0x000000ffff0f7224 */ /* 0x000fce00078e0004 */
[----:B------:R-:W-:Y:S05]  /*77b0*/  WARPSYNC.COLLECTIVE R2, `(.L_x_3276) ;  /* 0x0000000002087348 */ /* 0x000fea0003c00000 */
[----:B------:R0:W1:Y:S02]  /*77c0*/  SHFL.BFLY P0, R4, R7, R0, R3 ;  /* 0x0c00000007047389 */ /* 0x0000640000000003 */
[----:B01----:R-:W-:Y:S01]  /*77d0*/  ENDCOLLECTIVE ;  /* 0x000000000000791b */ /* 0x003fe20003800000 */
.L_x_3276:
        /* <DEDUP_REMOVED lines=14> */
.L_x_3277:
[----:B------:R-:W-:Y:S02]  /*78c0*/  IMAD.MOV.U32 R7, RZ, RZ, R11 ;  /* 0x000000ffff077224 */ /* 0x000fe400078e000b */
[----:B------:R-:W-:-:S07]  /*78d0*/  IMAD.MOV.U32 R15, RZ, RZ, R4 ;  /* 0x000000ffff0f7224 */ /* 0x000fce00078e0004 */
[----:B------:R-:W-:Y:S05]  /*78e0*/  WARPSYNC.COLLECTIVE R2, `(.L_x_3278) ;  /* 0x0000000002087348 */ /* 0x000fea0003c00000 */
[----:B------:R0:W1:Y:S02]  /*78f0*/  SHFL.BFLY P0, R4, R7, R0, R3 ;  /* 0x0c00000007047389 */ /* 0x0000640000000003 */
[----:B01----:R-:W-:Y:S01]  /*7900*/  ENDCOLLECTIVE ;  /* 0x000000000000791b */ /* 0x003fe20003800000 */
.L_x_3278:
        /* <DEDUP_REMOVED lines=14> */
.L_x_3279:
[----:B------:R-:W-:Y:S02]  /*79f0*/  IMAD.MOV.U32 R7, RZ, RZ, R11 ;  /* 0x000000ffff077224 */ /* 0x000fe400078e000b */
[----:B------:R-:W-:-:S07]  /*7a00*/  IMAD.MOV.U32 R15, RZ, RZ, R4 ;  /* 0x000000ffff0f7224 */ /* 0x000fce00078e0004 */
[----:B------:R-:W-:Y:S05]  /*7a10*/  WARPSYNC.COLLECTIVE R2, `(.L_x_3280) ;  /* 0x0000000002087348 */ /* 0x000fea0003c00000 */
[----:B------:R0:W1:Y:S02]  /*7a20*/  SHFL.BFLY P0, R4, R7, R0, R3 ;  /* 0x0c00000007047389 */ /* 0x0000640000000003 */
[----:B01----:R-:W-:Y:S01]  /*7a30*/  ENDCOLLECTIVE ;  /* 0x000000000000791b */ /* 0x003fe20003800000 */
.L_x_3280:
        /* <DEDUP_REMOVED lines=14> */
.L_x_3281:
[----:B------:R-:W-:Y:S02]  /*7b20*/  IMAD.MOV.U32 R7, RZ, RZ, R11 ;  /* 0x000000ffff077224 */ /* 0x000fe400078e000b */
[----:B------:R-:W-:-:S07]  /*7b30*/  IMAD.MOV.U32 R15, RZ, RZ, R4 ;  /* 0x000000ffff0f7224 */ /* 0x000fce00078e0004 */
[----:B------:R-:W-:Y:S05]  /*7b40*/  WARPSYNC.COLLECTIVE R2, `(.L_x_3282) ;  /* 0x0000000002087348 */ /* 0x000fea0003c00000 */
[----:B------:R0:W1:Y:S02]  /*7b50*/  SHFL.BFLY P0, R4, R7, R0, R3 ;  /* 0x0c00000007047389 */ /* 0x0000640000000003 */
[----:B01----:R-:W-:Y:S01]  /*7b60*/  ENDCOLLECTIVE ;  /* 0x000000000000791b */ /* 0x003fe20003800000 */
.L_x_3282:
        /* <DEDUP_REMOVED lines=14> */
.L_x_3283:
[----:B------:R-:W-:Y:S02]  /*7c50*/  IMAD.MOV.U32 R7, RZ, RZ, R11 ;  /* 0x000000ffff077224 */ /* 0x000fe400078e000b */
[----:B------:R-:W-:-:S07]  /*7c60*/  IMAD.MOV.U32 R15, RZ, RZ, R4 ;  /* 0x000000ffff0f7224 */ /* 0x000fce00078e0004 */
[----:B------:R-:W-:Y:S05]  /*7c70*/  WARPSYNC.COLLECTIVE R2, `(.L_x_3284) ;  /* 0x0000000002087348 */ /* 0x000fea0003c00000 */
[----:B------:R0:W1:Y:S02]  /*7c80*/  SHFL.BFLY P0, R4, R7, R0, R3 ;  /* 0x0c00000007047389 */ /* 0x0000640000000003 */
[----:B01----:R-:W-:Y:S01]  /*7c90*/  ENDCOLLECTIVE ;  /* 0x000000000000791b */ /* 0x003fe20003800000 */
.L_x_3284:
        /* <DEDUP_REMOVED lines=14> */
.L_x_3285:
[----:B------:R-:W-:Y:S02]  /*7d80*/  IMAD.MOV.U32 R7, RZ, RZ, R11 ;  /* 0x000000ffff077224 */ /* 0x000fe400078e000b */
[----:B------:R-:W-:-:S07]  /*7d90*/  IMAD.MOV.U32 R15, RZ, RZ, R4 ;  /* 0x000000ffff0f7224 */ /* 0x000fce00078e0004 */
[----:B------:R-:W-:Y:S05]  /*7da0*/  WARPSYNC.COLLECTIVE R2, `(.L_x_3286) ;  /* 0x0000000002087348 */ /* 0x000fea0003c00000 */
[----:B------:R0:W1:Y:S02]  /*7db0*/  SHFL.BFLY P0, R4, R7, R0, R3 ;  /* 0x0c00000007047389 */ /* 0x0000640000000003 */
[----:B01----:R-:W-:Y:S01]  /*7dc0*/  ENDCOLLECTIVE ;  /* 0x000000000000791b */ /* 0x003fe20003800000 */
.L_x_3286:
        /* <DEDUP_REMOVED lines=22> */
.L_x_3287:
[----:B------:R-:W-:Y:S02]  /*7f30*/  IMAD.MOV.U32 R7, RZ, RZ, R11 ;  /* 0x000000ffff077224 */ /* 0x000fe400078e000b */
[----:B------:R-:W-:-:S07]  /*7f40*/  IMAD.MOV.U32 R8, RZ, RZ, R4 ;  /* 0x000000ffff087224 */ /* 0x000fce00078e0004 */
[----:B------:R-:W-:Y:S05]  /*7f50*/  WARPSYNC.COLLECTIVE R2, `(.L_x_3288) ;  /* 0x0000000002087348 */ /* 0x000fea0003c00000 */
[----:B------:R0:W1:Y:S02]  /*7f60*/  SHFL.BFLY P0, R4, R7, R0, R3 ;  /* 0x0c00000007047389 */ /* 0x0000640000000003 */
[----:B01----:R-:W-:Y:S01]  /*7f70*/  ENDCOLLECTIVE ;  /* 0x000000000000791b */ /* 0x003fe20003800000 */
.L_x_3288:
        /* <DEDUP_REMOVED lines=15> */
.L_x_3289:
[----:B------:R-:W-:Y:S02]  /*8070*/  IMAD.MOV.U32 R7, RZ, RZ, R11 ;  /* 0x000000ffff077224 */ /* 0x000fe400078e000b */
[----:B------:R-:W-:-:S07]  /*8080*/  IMAD.MOV.U32 R8, RZ, RZ, R4 ;  /* 0x000000ffff087224 */ /* 0x000fce00078e0004 */
[----:B------:R-:W-:Y:S05]  /*8090*/  WARPSYNC.COLLECTIVE R2, `(.L_x_3290) ;  /* 0x0000000002087348 */ /* 0x000fea0003c00000 */
[----:B------:R0:W1:Y:S02]  /*80a0*/  SHFL.BFLY P0, R4, R7, R0, R3 ;  /* 0x0c00000007047389 */ /* 0x0000640000000003 */
[----:B01----:R-:W-:Y:S01]  /*80b0*/  ENDCOLLECTIVE ;  /* 0x000000000000791b */ /* 0x003fe20003800000 */
.L_x_3290:
        /* <DEDUP_REMOVED lines=15> */
.L_x_3291:
[----:B------:R-:W-:Y:S02]  /*81b0*/  IMAD.MOV.U32 R7, RZ, RZ, R11 ;  /* 0x000000ffff077224 */ /* 0x000fe400078e000b */
[----:B------:R-:W-:-:S07]  /*81c0*/  IMAD.MOV.U32 R8, RZ, RZ, R4 ;  /* 0x000000ffff087224 */ /* 0x000fce00078e0004 */
[----:B------:R-:W-:Y:S05]  /*81d0*/  WARPSYNC.COLLECTIVE R2, `(.L_x_3292) ;  /* 0x0000000002087348 */ /* 0x000fea0003c00000 */
[----:B------:R0:W1:Y:S02]  /*81e0*/  SHFL.BFLY P0, R4, R7, R0, R3 ;  /* 0x0c00000007047389 */ /* 0x0000640000000003 */
[----:B01----:R-:W-:Y:S01]  /*81f0*/  ENDCOLLECTIVE ;  /* 0x000000000000791b */ /* 0x003fe20003800000 */
.L_x_3292:
        /* <DEDUP_REMOVED lines=15> */
.L_x_3293:
[----:B------:R-:W-:Y:S02]  /*82f0*/  IMAD.MOV.U32 R7, RZ, RZ, R11 ;  /* 0x000000ffff077224 */ /* 0x000fe400078e000b */
[----:B------:R-:W-:-:S07]  /*8300*/  IMAD.MOV.U32 R8, RZ, RZ, R4 ;  /* 0x000000ffff087224 */ /* 0x000fce00078e0004 */
[----:B------:R-:W-:Y:S05]  /*8310*/  WARPSYNC.COLLECTIVE R2, `(.L_x_3294) ;  /* 0x0000000002087348 */ /* 0x000fea0003c00000 */
[----:B------:R0:W1:Y:S02]  /*8320*/  SHFL.BFLY P0, R4, R7, R0, R3 ;  /* 0x0c00000007047389 */ /* 0x0000640000000003 */
[----:B01----:R-:W-:Y:S01]  /*8330*/  ENDCOLLECTIVE ;  /* 0x000000000000791b */ /* 0x003fe20003800000 */
.L_x_3294:
        /* <DEDUP_REMOVED lines=15> */
.L_x_3295:
[----:B------:R-:W-:Y:S02]  /*8430*/  IMAD.MOV.U32 R7, RZ, RZ, R11 ;  /* 0x000000ffff077224 */ /* 0x000fe400078e000b */
[----:B------:R-:W-:-:S07]  /*8440*/  IMAD.MOV.U32 R8, RZ, RZ, R4 ;  /* 0x000000ffff087224 */ /* 0x000fce00078e0004 */
[----:B------:R-:W-:Y:S05]  /*8450*/  WARPSYNC.COLLECTIVE R2, `(.L_x_3296) ;  /* 0x0000000002087348 */ /* 0x000fea0003c00000 */
[----:B------:R0:W1:Y:S02]  /*8460*/  SHFL.BFLY P0, R4, R7, R0, R3 ;  /* 0x0c00000007047389 */ /* 0x0000640000000003 */
[----:B01----:R-:W-:Y:S01]  /*8470*/  ENDCOLLECTIVE ;  /* 0x000000000000791b */ /* 0x003fe20003800000 */
.L_x_3296:
[----:B------:R-:W-:Y:S02]  /*8480*/  PRMT R6, R8, 0x7610, R6 ;  /* 0x0000761008067816 */ /* 0x000fe40000000006 */
[----:B------:R-:W-:Y:S01]  /*8490*/  PLOP3.LUT P0, PT, PT, PT, PT, 0x80, 0x0 ;  /* 0x000000000000781c */ /* 0x000fe20003f0f070 */
[----:B------:R-:W-:-:S12]  /*84a0*/  BRA `(.L_x_3297) ;  /* 0xffffffdc00047947 */ /* 0x000fd8000383ffff */
.L_x_3239:
        /* <DEDUP_REMOVED lines=8> */
.L_x_3299:
[----:B------:R-:W-:Y:S05]  /*8530*/  BSYNC B0 ;  /* 0x0000000000007941 */ /* 0x000fea0003800000 */
.L_x_3298:
[----:B------:R-:W-:Y:S05]  /*8540*/  BRA `(.L_x_3300) ;  /* 0xffffffdc00007947 */ /* 0x000fea000383ffff */
.L_x_3240:
        /* <DEDUP_REMOVED lines=8> */
.L_x_3302:
[----:B------:R-:W-:Y:S05]  /*85d0*/  BSYNC B0 ;  /* 0x0000000000007941 */ /* 0x000fea0003800000 */
.L_x_3301:
[----:B------:R-:W-:Y:S05]  /*85e0*/  BRA `(.L_x_3237) ;  /* 0xffffffd800e07947 */ /* 0x000fea000383ffff */
.L_x_3244:
        /* <DEDUP_REMOVED lines=8> */
.L_x_3304:
[----:B------:R-:W-:Y:S05]  /*8670*/  BSYNC B0 ;  /* 0x0000000000007941 */ /* 0x000fea0003800000 */
.L_x_3303:
[----:B------:R-:W-:Y:S01]  /*8680*/  FADD.FTZ R7, R4, R10 ;  /* 0x0000000a04077221 */ /* 0x000fe20000010000 */
[----:B------:R-:W-:Y:S02]  /*8690*/  IMAD.MOV.U32 R0, RZ, RZ, 0x8 ;  /* 0x00000008ff007424 */ /* 0x000fe400078e00ff */
[----:B------:R-:W-:Y:S02]  /*86a0*/  IMAD.MOV.U32 R3, RZ, RZ, 0x1f ;  /* 0x0000001fff037424 */ /* 0x000fe400078e00ff */
[----:B------:R-:W-:-:S07]  /*86b0*/  IMAD.MOV.U32 R2, RZ, RZ, -0x1 ;  /* 0xffffffffff027424 */ /* 0x000fce00078e00ff */
[----:B------:R-:W-:Y:S05]  /*86c0*/  WARPSYNC.COLLECTIVE R2, `(.L_x_3305) ;  /* 0x0000000002087348 */ /* 0x000fea0003c00000 */
[----:B------:R0:W1:Y:S02]  /*86d0*/  SHFL.BFLY P0, R4, R7, R0, R3 ;  /* 0x0c00000007047389 */ /* 0x0000640000000003 */
[----:B01----:R-:W-:Y:S01]  /*86e0*/  ENDCOLLECTIVE ;  /* 0x000000000000791b */ /* 0x003fe20003800000 */
.L_x_3305:
[----:B------:R-:W-:Y:S02]  /*86f0*/  IMAD.MOV.U32 R0, RZ, RZ, 0x4 ;  /* 0x00000004ff007424 */ /* 0x000fe400078e00ff */
[----:B------:R-:W-:-:S04]  /*8700*/  FADD.FTZ R8, R7, R4 ;  /* 0x0000000407087221 */ /* 0x000fc80000010000 */
[----:B------:R-:W-:-:S07]  /*8710*/  IMAD.MOV.U32 R7, RZ, RZ, R8 ;  /* 0x000000ffff077224 */ /* 0x000fce00078e0008 */
[----:B------:R-:W-:Y:S05]  /*8720*/  WARPSYNC.COLLECTIVE R2, `(.L_x_3306) ;  /* 0x0000000002087348 */ /* 0x000fea0003c00000 */
[----:B------:R0:W1:Y:S02]  /*8730*/  SHFL.BFLY P0, R4, R7, R0, R3 ;  /* 0x0c00000007047389 */ /* 0x0000640000000003 */
[----:B01----:R-:W-:Y:S01]  /*8740*/  ENDCOLLECTIVE ;  /* 0x000000000000791b */ /* 0x003fe20003800000 */
.L_x_3306:
[----:B------:R-:W-:Y:S02]  /*8750*/  IMAD.MOV.U32 R0, RZ, RZ, 0x2 ;  /* 0x00000002ff007424 */ /* 0x000fe400078e00ff */
[----:B------:R-:W-:-:S04]  /*8760*/  FADD.FTZ R9, R8, R4 ;  /* 0x0000000408097221 */ /* 0x000fc80000010000 */
[----:B------:R-:W-:-:S07]  /*8770*/  IMAD.MOV.U32 R7, RZ, RZ, R9 ;  /* 0x000000ffff077224 */ /* 0x000fce00078e0009 */
[----:B------:R-:W-:Y:S05]  /*8780*/  WARPSYNC.COLLECTIVE R2, `(.L_x_3307) ;  /* 0x0000000002087348 */ /* 0x000fea0003c00000 */
[----:B------:R0:W1:Y:S02]  /*8790*/  SHFL.BFLY P0, R4, R7, R0, R3 ;  /* 0x0c00000007047389 */ /* 0x0000640000000003 */
[----:B01----:R-:W-:Y:S01]  /*87a0*/  ENDCOLLECTIVE ;  /* 0x000000000000791b */ /* 0x003fe20003800000 */
.L_x_3307:
[----:B------:R-:W-:Y:S02]  /*87b0*/  IMAD.MOV.U32 R0, RZ, RZ, 0x1 ;  /* 0x00000001ff007424 */ /* 0x000fe400078e00ff */
[----:B------:R-:W-:-:S04]  /*87c0*/  FADD.FTZ R12, R9, R4 ;  /* 0x00000004090c7221 */ /* 0x000fc80000010000 */
[----:B------:R-:W-:-:S07]  /*87d0*/  IMAD.MOV.U32 R7, RZ, RZ, R12 ;  /* 0x000000ffff077224 */ /* 0x000fce00078e000c */
[----:B------:R-:W-:Y:S05]  /*87e0*/  WARPSYNC.COLLECTIVE R2, `(.L_x_3308) ;  /* 0x0000000002087348 */ /* 0x000fea0003c00000 */
[----:B------:R0:W1:Y:S02]  /*87f0*/  SHFL.BFLY P0, R4, R7, R0, R3 ;  /* 0x0c00000007047389 */ /* 0x0000640000000003 */
[----:B01----:R-:W-:Y:S01]  /*8800*/  ENDCOLLECTIVE ;  /* 0x000000000000791b */ /* 0x003fe20003800000 */
.L_x_3308:
[----:B------:R-:W-:Y:S05]  /*8810*/  BRA `(.L_x_3309) ;  /* 0xffffffd800fc7947 */ /* 0x000fea000383ffff */
.L_x_3310:
        /* <DEDUP_REMOVED lines=14> */
.L_x_5014:


//--------------------- .text._ZN4vllm3moe44grouped_topk_fused_small_expert_count_kernelI6__halfS2_iLNS0_11ScoringFuncE1ELi128ELb0ELi8EEEvPT_PfPT1_PKT0_llllllbd --------------------------
	.section	.text._ZN4vllm3moe44grouped_topk_fused_small_expert_count_kernelI6__halfS2_iLNS0_11ScoringFuncE1ELi128ELb0ELi8EEEvPT_PfPT1_PKT0_llllllbd,"ax",@progbits
	.align	128
        .global         _ZN4vllm3moe44grouped_topk_fused_small_expert_count_kernelI6__halfS2_iLNS0_11ScoringFuncE1ELi128ELb0ELi8EEEvPT_PfPT1_PKT0_llllllbd
        .type           _ZN4vllm3moe44grouped_topk_fused_small_expert_count_kernelI6__halfS2_iLNS0_11ScoringFuncE1ELi128ELb0ELi8EEEvPT_PfPT1_PKT0_llllllbd,@function
        .size           _ZN4vllm3moe44grouped_topk_fused_small_expert_count_kernelI6__halfS2_iLNS0_11ScoringFuncE1ELi128ELb0ELi8EEEvPT_PfPT1_PKT0_llllllbd,(.L_x_4911 - _ZN4vllm3moe44grouped_topk_fused_small_expert_count_kernelI6__halfS2_iLNS0_11ScoringFuncE1ELi128ELb0ELi8EEEvPT_PfPT1_PKT0_llllllbd)
        .other          _ZN4vllm3moe44grouped_topk_fused_small_expert_count_kernelI6__halfS2_iLNS0_11ScoringFuncE1ELi128ELb0ELi8EEEvPT_PfPT1_PKT0_llllllbd,@"STO_CUDA_ENTRY STV_DEFAULT"
_ZN4vllm3moe44grouped_topk_fused_small_expert_count_kernelI6__halfS2_iLNS0_11ScoringFuncE1ELi128ELb0ELi8EEEvPT_PfPT1_PKT0_llllllbd:
.text._ZN4vllm3moe44grouped_topk_fused_small_expert_count_kernelI6__halfS2_iLNS0_11ScoringFuncE1ELi128ELb0ELi8EEEvPT_PfPT1_PKT0_llllllbd:
        /* <DEDUP_REMOVED lines=31> */
[----:B--2---:R-:W-:Y:S02]  /*01f0*/  @!P0 HADD2.F32 R0, -RZ, R6.H0_H0 ;  /* 0x20000006ff008230 */ /* 0x004fe40000004100 */
[----:B------:R-:W-:-:S03]  /*0200*/  IMAD.MOV.U32 R6, RZ, RZ, -0x800000 ;  /* 0xff800000ff067424 */ /* 0x000fc600078e00ff */
[----:B------:R-:W-:Y:S01]  /*0210*/  @!P0 FMUL.FTZ R8, R0, 0.5 ;  /* 0x3f00000000088820 */ /* 0x000fe20000410000 */
[----:B------:R-:W-:Y:S01]  /*0220*/  SHF.R.U32.HI R0, RZ, 0x5, R4 ;  /* 0x00000005ff007819 */ /* 0x000fe20000011604 */
[----:B---3--:R-:W-:-:S04]  /*0230*/  @!P0 HADD2.F32 R6, -RZ, R2.H0_H0 ;  /* 0x20000002ff068230 */ /* 0x008fc80000004100 */
[----:B------:R-:W0:Y:S01]  /*0240*/  MUFU.TANH R8, R8 ;  /* 0x0000000800087308 */ /* 0x000e220000002400 */
[----:B------:R-:W1:Y:S01]  /*0250*/  SHFL.IDX PT, R0, R0, RZ, 0x1f ;  /* 0x00001fff00007589 */ /* 0x000e6200000e0000 */
        /* <DEDUP_REMOVED lines=103> */
.L_x_3314:
        /* <DEDUP_REMOVED lines=89> */
.L_x_3313:
        /* <DEDUP_REMOVED lines=38> */
.L_x_3312:
        /* <DEDUP_REMOVED lines=56> */
[----:B------:R-:W-:Y:S05]  /*1440*/  CALL.REL.NOINC `($__internal_65_$__cuda_sm20_div_rn_f64_full) ;  /* 0x0000000000687944 */ /* 0x000fea0003c00000 */
.L_x_3317:
[----:B------:R-:W-:Y:S05]  /*1450*/  BSYNC B0 ;  /* 0x0000000000007941 */ /* 0x000fea0003800000 */
.L_x_3316:
[----:B------:R-:W-:Y:S01]  /*1460*/  UMOV UR4, 0xf0000000 ;  /* 0xf000000000047882 */ /* 0x000fe20000000000 */
[----:B------:R-:W-:Y:S01]  /*1470*/  UMOV UR5, 0x380fffff ;  /* 0x380fffff00057882 */ /* 0x000fe20000000000 */
[----:B------:R-:W0:Y:S01]  /*1480*/  F2F.F32.F64 R8, R2 ;  /* 0x0000000200087310 */ /* 0x000e220000301000 */
[----:B------:R-:W-:-:S14]  /*1490*/  DSETP.GEU.AND P1, PT, |R2|, UR4, PT ;  /* 0x0000000402007e2a */ /* 0x000fdc000bf2e200 */
[----:B0-----:R-:W-:-:S07]  /*14a0*/  @!P1 FMUL R8, R8, 1.175494350822287508e-38 ;  /* 0x0080000008089820 */ /* 0x001fce0000400000 */
.L_x_3315:
        /* <DEDUP_REMOVED lines=17> */
.L_x_3318:
[----:B------:R-:W-:Y:S05]  /*15c0*/  BSYNC B0 ;  /* 0x0000000000007941 */ /* 0x000fea0003800000 */
.L_x_3311:
[----:B------:R-:W-:Y:S01]  /*15d0*/  PREEXIT ;  /* 0x000000000000782d */ /* 0x000fe20000000000 */
[----:B------:R-:W-:Y:S05]  /*15e0*/  EXIT ;  /* 0x000000000000794d */ /* 0x000fea0003800000 */
        .weak           $__internal_65_$__cuda_sm20_div_rn_f64_full
        .type           $__internal_65_$__cuda_sm20_div_rn_f64_full,@function
        .size           $__internal_65_$__cuda_sm20_div_rn_f64_full,(.L_x_4911 - $__internal_65_$__cuda_sm20_div_rn_f64_full)
$__internal_65_$__cuda_sm20_div_rn_f64_full:
        /* <DEDUP_REMOVED lines=67> */
.L_x_3320:
        /* <DEDUP_REMOVED lines=16> */
.L_x_3323:
[----:B------:R-:W-:Y:S01]  /*1b20*/  LOP3.LUT R15, R7, 0x80000, RZ, 0xfc, !PT ;  /* 0x00080000070f7812 */ /* 0x000fe200078efcff */
[----:B------:R-:W-:Y:S01]  /*1b30*/  IMAD.MOV.U32 R14, RZ, RZ, R6 ;  /* 0x000000ffff0e7224 */ /* 0x000fe200078e0006 */
[----:B------:R-:W-:Y:S06]  /*1b40*/  BRA `(.L_x_3321) ;  /* 0x0000000000087947 */ /* 0x000fec0003800000 */
.L_x_3322:
[----:B------:R-:W-:Y:S01]  /*1b50*/  LOP3.LUT R15, R9, 0x80000, RZ, 0xfc, !PT ;  /* 0x00080000090f7812 */ /* 0x000fe200078efcff */
[----:B------:R-:W-:-:S07]  /*1b60*/  IMAD.MOV.U32 R14, RZ, RZ, R8 ;  /* 0x000000ffff0e7224 */ /* 0x000fce00078e0008 */
.L_x_3321:
[----:B------:R-:W-:Y:S05]  /*1b70*/  BSYNC B1 ;  /* 0x0000000000017941 */ /* 0x000fea0003800000 */
.L_x_3319:
[----:B------:R-:W-:Y:S02]  /*1b80*/  IMAD.MOV.U32 R13, RZ, RZ, 0x0 ;  /* 0x00000000ff0d7424 */ /* 0x000fe400078e00ff */
[----:B------:R-:W-:Y:S02]  /*1b90*/  IMAD.MOV.U32 R2, RZ, RZ, R14 ;  /* 0x000000ffff027224 */ /* 0x000fe400078e000e */
[----:B------:R-:W-:Y:S01]  /*1ba0*/  IMAD.MOV.U32 R3, RZ, RZ, R15 ;  /* 0x000000ffff037224 */ /* 0x000fe200078e000f */
[----:B------:R-:W-:Y:S06]  /*1bb0*/  RET.REL.NODEC R12 `(_ZN4vllm3moe44grouped_topk_fused_small_expert_count_kernelI6__halfS2_iLNS0_11ScoringFuncE1ELi128ELb0ELi8EEEvPT_PfPT1_PKT0_llllllbd) ;  /* 0xffffffe40c107950 */ /* 0x000fec0003c3ffff */
.L_x_3324:
        /* <DEDUP_REMOVED lines=12> */
.L_x_4911:


//--------------------- .text._ZN4vllm3moe44grouped_topk_fused_small_expert_count_kernelI6__halfS2_iLNS0_11ScoringFuncE1ELi384ELb0ELi8EEEvPT_PfPT1_PKT0_llllllbd --------------------------
	.section	.text._ZN4vllm3moe44grouped_topk_fused_small_expert_count_kernelI6__halfS2_iLNS0_11ScoringFuncE1ELi384ELb0ELi8EEEvPT_PfPT1_PKT0_llllllbd,"ax",@progbits
	.align	128
        .global         _ZN4vllm3moe44grouped_topk_fused_small_expert_count_kernelI6__halfS2_iLNS0_11ScoringFuncE1ELi384ELb0ELi8EEEvPT_PfPT1_PKT0_llllllbd
        .type           _ZN4vllm3moe44grouped_topk_fused_small_expert_count_kernelI6__halfS2_iLNS0_11ScoringFuncE1ELi384ELb0ELi8EEEvPT_PfPT1_PKT0_llllllbd,@function
        .size           _ZN4vllm3moe44grouped_topk_fused_small_expert_count_kernelI6__halfS2_iLNS0_11ScoringFuncE1ELi384ELb0ELi8EEEvPT_PfPT1_PKT0_llllllbd,(.L_x_4912 - _ZN4vllm3moe44grouped_topk_fused_small_expert_count_kernelI6__halfS2_iLNS0_11ScoringFuncE1ELi384ELb0ELi8EEEvPT_PfPT1_PKT0_llllllbd)
        .other          _ZN4vllm3moe44grouped_topk_fused_small_expert_count_kernelI6__halfS2_iLNS0_11ScoringFuncE1ELi384ELb0ELi8EEEvPT_PfPT1_PKT0_llllllbd,@"STO_CUDA_ENTRY STV_DEFAULT"
_ZN4vllm3moe44grouped_topk_fused_small_expert_count_kernelI6__halfS2_iLNS0_11ScoringFuncE1ELi384ELb0ELi8EEEvPT_PfPT1_PKT0_llllllbd:
.text._ZN4vllm3moe44grouped_topk_fused_small_expert_count_kernelI6__halfS2_iLNS0_11ScoringFuncE1ELi384ELb0ELi8EEEvPT_PfPT1_PKT0_llllllbd:
        /* <DEDUP_REMOVED lines=153> */
.L_x_3328:
        /* <DEDUP_REMOVED lines=98> */
.L_x_3327:
        /* <DEDUP_REMOVED lines=43> */
.L_x_3326:
        /* <DEDUP_REMOVED lines=18> */
.L_x_3329:
[----:B------:R-:W2:Y:S04]  /*1380*/  LDL R2, [R9] ;  /* 0x0000000009027983 */ /* 0x000ea80000100800 */
[----:B-1----:R-:W3:Y:S04]  /*1390*/  LDL R11, [R9+0x20] ;  /* 0x00002000090b7983 */ /* 0x002ee80000100800 */
[----:B--2---:R1:W-:Y:S04]  /*13a0*/  STS [R7], R2 ;  /* 0x0000000207007388 */ /* 0x0043e80000000800 */
[----:B---3--:R1:W-:Y:S02]  /*13b0*/  STS [R0], R11 ;  /* 0x0000000b00007388 */ /* 0x0083e40000000800 */
.L_x_3330:
[----:B------:R-:W-:Y:S05]  /*13c0*/  BSYNC B0 ;  /* 0x0000000000007941 */ /* 0x000fea0003800000 */
.L_x_3325:
        /* <DEDUP_REMOVED lines=24> */
.L_x_3333:
[----:B------:R-:W-:Y:S05]  /*1550*/  BSYNC B0 ;  /* 0x0000000000007941 */ /* 0x000fea0003800000 */
.L_x_3332:
        /* <DEDUP_REMOVED lines=19> */
.L_x_3336:
        /* <DEDUP_REMOVED lines=166> */
.L_x_3335:
[----:B------:R-:W-:Y:S05]  /*20f0*/  @!P1 BRA `(.L_x_3334) ;  /* 0x0000000000cc9947 */ /* 0x000fea0003800000 */
[----:B------:R-:W-:Y:S02]  /*2100*/  IMAD.MOV.U32 R13, RZ, RZ, R8 ;  /* 0x000000ffff0d7224 */ /* 0x000fe400078e0008 */
[C---:B------:R-:W-:Y:S02]  /*2110*/  IMAD R10, R0.reuse, 0x4, R1 ;  /* 0x00000004000a7824 */ /* 0x040fe400078e0201 */
[----:B------:R-:W-:-:S07]  /*2120*/  IMAD R8, R0, 0x4, R3 ;  /* 0x0000000400087824 */ /* 0x000fce00078e0203 */
.L_x_3337:
        /* <DEDUP_REMOVED lines=48> */
.L_x_3334:
        /* <DEDUP_REMOVED lines=58> */
[----:B0-----:R-:W-:Y:S05]  /*27d0*/  CALL.REL.NOINC `($__internal_66_$__cuda_sm20_div_rn_f64_full) ;  /* 0x0000000000687944 */ /* 0x001fea0003c00000 */
.L_x_3340:
[----:B------:R-:W-:Y:S05]  /*27e0*/  BSYNC B0 ;  /* 0x0000000000007941 */ /* 0x000fea0003800000 */
.L_x_3339:
[----:B------:R-:W-:Y:S01]  /*27f0*/  UMOV UR4, 0xf0000000 ;  /* 0xf000000000047882 */ /* 0x000fe20000000000 */
[----:B------:R-:W-:Y:S01]  /*2800*/  UMOV UR5, 0x380fffff ;  /* 0x380fffff00057882 */ /* 0x000fe20000000000 */
[----:B------:R-:W1:Y:S01]  /*2810*/  F2F.F32.F64 R8, R2 ;  /* 0x0000000200087310 */ /* 0x000e620000301000 */
[----:B------:R-:W-:-:S14]  /*2820*/  DSETP.GEU.AND P1, PT, |R2|, UR4, PT ;  /* 0x0000000402007e2a */ /* 0x000fdc000bf2e200 */
[----:B-1----:R-:W-:-:S07]  /*2830*/  @!P1 FMUL R8, R8, 1.175494350822287508e-38 ;  /* 0x0080000008089820 */ /* 0x002fce0000400000 */
.L_x_3338:
        /* <DEDUP_REMOVED lines=17> */
.L_x_3341:
[----:B------:R-:W-:Y:S05]  /*2950*/  BSYNC B0 ;  /* 0x0000000000007941 */ /* 0x000fea0003800000 */
.L_x_3331:
[----:B------:R-:W-:Y:S01]  /*2960*/  PREEXIT ;  /* 0x000000000000782d */ /* 0x000fe20000000000 */
[----:B------:R-:W-:Y:S05]  /*2970*/  EXIT ;  /* 0x000000000000794d */ /* 0x000fea0003800000 */
        .weak           $__internal_66_$__cuda_sm20_div_rn_f64_full
        .type           $__internal_66_$__cuda_sm20_div_rn_f64_full,@function
        .size           $__internal_66_$__cuda_sm20_div_rn_f64_full,(.L_x_4912 - $__internal_66_$__cuda_sm20_div_rn_f64_full)
$__internal_66_$__cuda_sm20_div_rn_f64_full:
        /* <DEDUP_REMOVED lines=67> */
.L_x_3343:
        /* <DEDUP_REMOVED lines=16> */
.L_x_3346:
[----:B------:R-:W-:Y:S01]  /*2eb0*/  LOP3.LUT R15, R7, 0x80000, RZ, 0xfc, !PT ;  /* 0x00080000070f7812 */ /* 0x000fe200078efcff */
[----:B------:R-:W-:Y:S01]  /*2ec0*/  IMAD.MOV.U32 R14, RZ, RZ, R6 ;  /* 0x000000ffff0e7224 */ /* 0x000fe200078e0006 */
[----:B------:R-:W-:Y:S06]  /*2ed0*/  BRA `(.L_x_3344) ;  /* 0x0000000000087947 */ /* 0x000fec0003800000 */
.L_x_3345:
[----:B------:R-:W-:Y:S01]  /*2ee0*/  LOP3.LUT R15, R9, 0x80000, RZ, 0xfc, !PT ;  /* 0x00080000090f7812 */ /* 0x000fe200078efcff */
[----:B------:R-:W-:-:S07]  /*2ef0*/  IMAD.MOV.U32 R14, RZ, RZ, R8 ;  /* 0x000000ffff0e7224 */ /* 0x000fce00078e0008 */
.L_x_3344:
[----:B------:R-:W-:Y:S05]  /*2f00*/  BSYNC B1 ;  /* 0x0000000000017941 */ /* 0x000fea0003800000 */
.L_x_3342:
[----:B------:R-:W-:Y:S02]  /*2f10*/  IMAD.MOV.U32 R13, RZ, RZ, 0x0 ;  /* 0x00000000ff0d7424 */ /* 0x000fe400078e00ff */
[----:B------:R-:W-:Y:S02]  /*2f20*/  IMAD.MOV.U32 R2, RZ, RZ, R14 ;  /* 0x000000ffff027224 */ /* 0x000fe400078e000e */
[----:B------:R-:W-:Y:S01]  /*2f30*/  IMAD.MOV.U32 R3, RZ, RZ, R15 ;  /* 0x000000ffff037224 */ /* 0x000fe200078e000f */
[----:B------:R-:W-:Y:S06]  /*2f40*/  RET.REL.NODEC R12 `(_ZN4vllm3moe44grouped_topk_fused_small_expert_count_kernelI6__halfS2_iLNS0_11ScoringFuncE1ELi384ELb0ELi8EEEvPT_PfPT1_PKT0_llllllbd) ;  /* 0xffffffd00c2c7950 */ /* 0x000fec0003c3ffff */
.L_x_3347:
        /* <DEDUP_REMOVED lines=11> */
.L_x_4912:


//--------------------- .text._ZN4vllm3moe44grouped_topk_fused_small_expert_count_kernelI6__halfS2_iLNS0_11ScoringFuncE1ELi512ELb0ELi8EEEvPT_PfPT1_PKT0_llllllbd --------------------------
	.section	.text._ZN4vllm3moe44grouped_topk_fused_small_expert_count_kernelI6__halfS2_iLNS0_11ScoringFuncE1ELi512ELb0ELi8EEEvPT_PfPT1_PKT0_llllllbd,"ax",@progbits
	.align	128
        .global         _ZN4vllm3moe44grouped_topk_fused_small_expert_count_kernelI6__halfS2_iLNS0_11ScoringFuncE1ELi512ELb0ELi8EEEvPT_PfPT1_PKT0_llllllbd
        .type           _ZN4vllm3moe44grouped_topk_fused_small_expert_count_kernelI6__halfS2_iLNS0_11ScoringFuncE1ELi512ELb0ELi8EEEvPT_PfPT1_PKT0_llllllbd,@function
        .size           _ZN4vllm3moe44grouped_topk_fused_small_expert_count_kernelI6__halfS2_iLNS0_11ScoringFuncE1ELi512ELb0ELi8EEEvPT_PfPT1_PKT0_llllllbd,(.L_x_4913 - _ZN4vllm3moe44grouped_topk_fused_small_expert_count_kernelI6__halfS2_iLNS0_11ScoringFuncE1ELi512ELb0ELi8EEEvPT_PfPT1_PKT0_llllllbd)
        .other          _ZN4vllm3moe44grouped_topk_fused_small_expert_count_kernelI6__halfS2_iLNS0_11ScoringFuncE1ELi512ELb0ELi8EEEvPT_PfPT1_PKT0_llllllbd,@"STO_CUDA_ENTRY STV_DEFAULT"
_ZN4vllm3moe44grouped_topk_fused_small_expert_count_kernelI6__halfS2_iLNS0_11ScoringFuncE1ELi512ELb0ELi8EEEvPT_PfPT1_PKT0_llllllbd:
.text._ZN4vllm3moe44grouped_topk_fused_small_expert_count_kernelI6__halfS2_iLNS0_11ScoringFuncE1ELi512ELb0ELi8EEEvPT_PfPT1_PKT0_llllllbd:
        /* <DEDUP_REMOVED lines=153> */
.L_x_3351:
        /* <DEDUP_REMOVED lines=98> */
.L_x_3350:
        /* <DEDUP_REMOVED lines=43> */
.L_x_3349:
        /* <DEDUP_REMOVED lines=18> */
.L_x_3352:
[----:B------:R-:W2:Y:S04]  /*1380*/  LDL R2, [R9] ;  /* 0x0000000009027983 */ /* 0x000ea80000100800 */
[----:B-1----:R-:W3:Y:S04]  /*1390*/  LDL R11, [R9+0x20] ;  /* 0x00002000090b7983 */ /* 0x002ee80000100800 */
[----:B--2---:R1:W-:Y:S04]  /*13a0*/  STS [R7], R2 ;  /* 0x0000000207007388 */ /* 0x0043e80000000800 */
[----:B---3--:R1:W-:Y:S02]  /*13b0*/  STS [R0], R11 ;  /* 0x0000000b00007388 */ /* 0x0083e40000000800 */
.L_x_3353:
[----:B------:R-:W-:Y:S05]  /*13c0*/  BSYNC B0 ;  /* 0x0000000000007941 */ /* 0x000fea0003800000 */
.L_x_3348:
        /* <DEDUP_REMOVED lines=36> */
.L_x_3357:
        /* <DEDUP_REMOVED lines=167> */
.L_x_3356:
[----:B------:R-:W-:Y:S05]  /*2080*/  @!P1 BRA `(.L_x_3355) ;  /* 0x0000000000cc9947 */ /* 0x000fea0003800000 */
[----:B------:R-:W-:Y:S02]  /*2090*/  IMAD.MOV.U32 R14, RZ, RZ, R10 ;  /* 0x000000ffff0e7224 */ /* 0x000fe400078e000a */
[C---:B------:R-:W-:Y:S02]  /*20a0*/  IMAD R12, R0.reuse, 0x4, R1 ;  /* 0x00000004000c7824 */ /* 0x040fe400078e0201 */
[----:B------:R-:W-:-:S07]  /*20b0*/  IMAD R10, R0, 0x4, R3 ;  /* 0x00000004000a7824 */ /* 0x000fce00078e0203 */
.L_x_3358:
        /* <DEDUP_REMOVED lines=48> */
.L_x_3355:
        /* <DEDUP_REMOVED lines=56> */
[----:B0---4-:R-:W-:Y:S05]  /*2740*/  CALL.REL.NOINC `($__internal_67_$__cuda_sm20_div_rn_f64_full) ;  /* 0x0000000000687944 */ /* 0x011fea0003c00000 */
.L_x_3361:
[----:B------:R-:W-:Y:S05]  /*2750*/  BSYNC B0 ;  /* 0x0000000000007941 */ /* 0x000fea0003800000 */
.L_x_3360:
[----:B------:R-:W-:Y:S01]  /*2760*/  UMOV UR4, 0xf0000000 ;  /* 0xf000000000047882 */ /* 0x000fe20000000000 */
[----:B------:R-:W-:Y:S01]  /*2770*/  UMOV UR5, 0x380fffff ;  /* 0x380fffff00057882 */ /* 0x000fe20000000000 */
[----:B------:R-:W1:Y:S01]  /*2780*/  F2F.F32.F64 R8, R2 ;  /* 0x0000000200087310 */ /* 0x000e620000301000 */
[----:B------:R-:W-:-:S14]  /*2790*/  DSETP.GEU.AND P1, PT, |R2|, UR4, PT ;  /* 0x0000000402007e2a */ /* 0x000fdc000bf2e200 */
[----:B-1----:R-:W-:-:S07]  /*27a0*/  @!P1 FMUL R8, R8, 1.175494350822287508e-38 ;  /* 0x0080000008089820 */ /* 0x002fce0000400000 */
.L_x_3359:
        /* <DEDUP_REMOVED lines=17> */
.L_x_3362:
[----:B------:R-:W-:Y:S05]  /*28c0*/  BSYNC B0 ;  /* 0x0000000000007941 */ /* 0x000fea0003800000 */
.L_x_3354:
[----:B------:R-:W-:Y:S01]  /*28d0*/  PREEXIT ;  /* 0x000000000000782d */ /* 0x000fe20000000000 */
[----:B------:R-:W-:Y:S05]  /*28e0*/  EXIT ;  /* 0x000000000000794d */ /* 0x000fea0003800000 */
        .weak           $__internal_67_$__cuda_sm20_div_rn_f64_full
        .type           $__internal_67_$__cuda_sm20_div_rn_f64_full,@function
        .size           $__internal_67_$__cuda_sm20_div_rn_f64_full,(.L_x_4913 - $__internal_67_$__cuda_sm20_div_rn_f64_full)
$__internal_67_$__cuda_sm20_div_rn_f64_full:
        /* <DEDUP_REMOVED lines=67> */
.L_x_3364:
        /* <DEDUP_REMOVED lines=16> */
.L_x_3367:
[----:B------:R-:W-:Y:S01]  /*2e20*/  LOP3.LUT R15, R7, 0x80000, RZ, 0xfc, !PT ;  /* 0x00080000070f7812 */ /* 0x000fe200078efcff */
[----:B------:R-:W-:Y:S01]  /*2e30*/  IMAD.MOV.U32 R14, RZ, RZ, R6 ;  /* 0x000000ffff0e7224 */ /* 0x000fe200078e0006 */
[----:B------:R-:W-:Y:S06]  /*2e40*/  BRA `(.L_x_3365) ;  /* 0x0000000000087947 */ /* 0x000fec0003800000 */
.L_x_3366:
[----:B------:R-:W-:Y:S01]  /*2e50*/  LOP3.LUT R15, R9, 0x80000, RZ, 0xfc, !PT ;  /* 0x00080000090f7812 */ /* 0x000fe200078efcff */
[----:B------:R-:W-:-:S07]  /*2e60*/  IMAD.MOV.U32 R14, RZ, RZ, R8 ;  /* 0x000000ffff0e7224 */ /* 0x000fce00078e0008 */
.L_x_3365:
[----:B------:R-:W-:Y:S05]  /*2e70*/  BSYNC B1 ;  /* 0x0000000000017941 */ /* 0x000fea0003800000 */
.L_x_3363:
[----:B------:R-:W-:Y:S02]  /*2e80*/  IMAD.MOV.U32 R13, RZ, RZ, 0x0 ;  /* 0x00000000ff0d7424 */ /* 0x000fe400078e00ff */
[----:B------:R-:W-:Y:S02]  /*2e90*/  IMAD.MOV.U32 R2, RZ, RZ, R14 ;  /* 0x000000ffff027224 */ /* 0x000fe400078e000e */
[----:B------:R-:W-:Y:S01]  /*2ea0*/  IMAD.MOV.U32 R3, RZ, RZ, R15 ;  /* 0x000000ffff037224 */ /* 0x000fe200078e000f */
[----:B------:R-:W-:Y:S06]  /*2eb0*/  RET.REL.NODEC R12 `(_ZN4vllm3moe44grouped_topk_fused_small_expert_count_kernelI6__halfS2_iLNS0_11ScoringFuncE1ELi512ELb0ELi8EEEvPT_PfPT1_PKT0_llllllbd) ;  /* 0xffffffd00c507950 */ /* 0x000fec0003c3ffff */
.L_x_3368:
        /* <DEDUP_REMOVED lines=12> */
.L_x_4913:


//--------------------- .text._ZN4vllm3moe44grouped_topk_fused_small_expert_count_kernelI6__halfS2_iLNS0_11ScoringFuncE1ELi512ELb0ELi22EEEvPT_PfPT1_PKT0_llllllbd --------------------------
	.section	.text._ZN4vllm3moe44grouped_topk_fused_small_expert_count_kernelI6__halfS2_iLNS0_11ScoringFuncE1ELi512ELb0ELi22EEEvPT_PfPT1_PKT0_llllllbd,"ax",@progbits
	.align	128
        .global         _ZN4vllm3moe44grouped_topk_fused_small_expert_count_kernelI6__halfS2_iLNS0_11ScoringFuncE1ELi512ELb0ELi22EEEvPT_PfPT1_PKT0_llllllbd
        .type           _ZN4vllm3moe44grouped_topk_fused_small_expert_count_kernelI6__halfS2_iLNS0_11ScoringFuncE1ELi512ELb0ELi22EEEvPT_PfPT1_PKT0_llllllbd,@function
        .size           _ZN4vllm3moe44grouped_topk_fused_small_expert_count_kernelI6__halfS2_iLNS0_11ScoringFuncE1ELi512ELb0ELi22EEEvPT_PfPT1_PKT0_llllllbd,(.L_x_4914 - _ZN4vllm3moe44grouped_topk_fused_small_expert_count_kernelI6__halfS2_iLNS0_11ScoringFuncE1ELi512ELb0ELi22EEEvPT_PfPT1_PKT0_llllllbd)
        .other          _ZN4vllm3moe44grouped_topk_fused_small_expert_count_kernelI6__halfS2_iLNS0_11ScoringFuncE1ELi512ELb0ELi22EEEvPT_PfPT1_PKT0_llllllbd,@"STO_CUDA_ENTRY STV_DEFAULT"
_ZN4vllm3moe44grouped_topk_fused_small_expert_count_kernelI6__halfS2_iLNS0_11ScoringFuncE1ELi512ELb0ELi22EEEvPT_PfPT1_PKT0_llllllbd:
.text._ZN4vllm3moe44grouped_topk_fused_small_expert_count_kernelI6__halfS2_iLNS0_11ScoringFuncE1ELi512ELb0ELi22EEEvPT_PfPT1_PKT0_llllllbd:
        /* <DEDUP_REMOVED lines=152> */
.L_x_3372:
        /* <DEDUP_REMOVED lines=98> */
.L_x_3371:
        /* <DEDUP_REMOVED lines=43> */
.L_x_3370:
        /* <DEDUP_REMOVED lines=18> */
.L_x_3373:
[C---:B------:R-:W-:Y:S02]  /*1370*/  IMAD R2, R4.reuse, 0x4, R1 ;  /* 0x0000000404027824 */ /* 0x040fe400078e0201 */
[----:B------:R-:W-:-:S04]  /*1380*/  IMAD R0, R4, 0x4, R3 ;  /* 0x0000000404007824 */ /* 0x000fc800078e0203 */
[----:B------:R-:W3:Y:S04]  /*1390*/  LDL R2, [R2] ;  /* 0x0000000002027983 */ /* 0x000ee80000100800 */
[----:B0-----:R-:W4:Y:S04]  /*13a0*/  LDL R9, [R0] ;  /* 0x0000000000097983 */ /* 0x001f280000100800 */
[----:B---3--:R0:W-:Y:S04]  /*13b0*/  STS [R7], R2 ;  /* 0x0000000207007388 */ /* 0x0081e80000000800 */
[----:B----4-:R0:W-:Y:S02]  /*13c0*/  STS [R8], R9 ;  /* 0x0000000908007388 */ /* 0x0101e40000000800 */
.L_x_3374:
[----:B------:R-:W-:Y:S05]  /*13d0*/  BSYNC B0 ;  /* 0x0000000000007941 */ /* 0x000fea0003800000 */
.L_x_3369:
        /* <DEDUP_REMOVED lines=78> */
.L_x_3378:
        /* <DEDUP_REMOVED lines=94> */
.L_x_3377:
        /* <DEDUP_REMOVED lines=43> */
.L_x_3376:
        /* <DEDUP_REMOVED lines=56> */
[----:B--2---:R-:W-:Y:S05]  /*24d0*/  CALL.REL.NOINC `($__internal_68_$__cuda_sm20_div_rn_f64_full) ;  /* 0x0000000000687944 */ /* 0x004fea0003c00000 */
.L_x_3381:
[----:B------:R-:W-:Y:S05]  /*24e0*/  BSYNC B0 ;  /* 0x0000000000007941 */ /* 0x000fea0003800000 */
.L_x_3380:
[----:B------:R-:W-:Y:S01]  /*24f0*/  UMOV UR4, 0xf0000000 ;  /* 0xf000000000047882 */ /* 0x000fe20000000000 */
[----:B------:R-:W-:Y:S01]  /*2500*/  UMOV UR5, 0x380fffff ;  /* 0x380fffff00057882 */ /* 0x000fe20000000000 */
[----:B------:R-:W0:Y:S01]  /*2510*/  F2F.F32.F64 R8, R2 ;  /* 0x0000000200087310 */ /* 0x000e220000301000 */
[----:B------:R-:W-:-:S14]  /*2520*/  DSETP.GEU.AND P1, PT, |R2|, UR4, PT ;  /* 0x0000000402007e2a */ /* 0x000fdc000bf2e200 */
[----:B0-----:R-:W-:-:S07]  /*2530*/  @!P1 FMUL R8, R8, 1.175494350822287508e-38 ;  /* 0x0080000008089820 */ /* 0x001fce0000400000 */
.L_x_3379:
        /* <DEDUP_REMOVED lines=17> */
.L_x_3382:
[----:B------:R-:W-:Y:S05]  /*2650*/  BSYNC B0 ;  /* 0x0000000000007941 */ /* 0x000fea0003800000 */
.L_x_3375:
[----:B------:R-:W-:Y:S01]  /*2660*/  PREEXIT ;  /* 0x000000000000782d */ /* 0x000fe20000000000 */
[----:B------:R-:W-:Y:S05]  /*2670*/  EXIT ;  /* 0x000000000000794d */ /* 0x000fea0003800000 */
        .weak           $__internal_68_$__cuda_sm20_div_rn_f64_full
        .type           $__internal_68_$__cuda_sm20_div_rn_f64_full,@function
        .size           $__internal_68_$__cuda_sm20_div_rn_f64_full,(.L_x_4914 - $__internal_68_$__cuda_sm20_div_rn_f64_full)
$__internal_68_$__cuda_sm20_div_rn_f64_full:
        /* <DEDUP_REMOVED lines=67> */
.L_x_3384:
        /* <DEDUP_REMOVED lines=16> */
.L_x_3387:
[----:B------:R-:W-:Y:S01]  /*2bb0*/  LOP3.LUT R15, R7, 0x80000, RZ, 0xfc, !PT ;  /* 0x00080000070f7812 */ /* 0x000fe200078efcff */
[----:B------:R-:W-:Y:S01]  /*2bc0*/  IMAD.MOV.U32 R14, RZ, RZ, R6 ;  /* 0x000000ffff0e7224 */ /* 0x000fe200078e0006 */
[----:B------:R-:W-:Y:S06]  /*2bd0*/  BRA `(.L_x_3385) ;  /* 0x0000000000087947 */ /* 0x000fec0003800000 */
.L_x_3386:
[----:B------:R-:W-:Y:S01]  /*2be0*/  LOP3.LUT R15, R9, 0x80000, RZ, 0xfc, !PT ;  /* 0x00080000090f7812 */ /* 0x000fe200078efcff */
[----:B------:R-:W-:-:S07]  /*2bf0*/  IMAD.MOV.U32 R14, RZ, RZ, R8 ;  /* 0x000000ffff0e7224 */ /* 0x000fce00078e0008 */
.L_x_3385:
[----:B------:R-:W-:Y:S05]  /*2c00*/  BSYNC B1 ;  /* 0x0000000000017941 */ /* 0x000fea0003800000 */
.L_x_3383:
[----:B------:R-:W-:Y:S02]  /*2c10*/  IMAD.MOV.U32 R13, RZ, RZ, 0x0 ;  /* 0x00000000ff0d7424 */ /* 0x000fe400078e00ff */
[----:B------:R-:W-:Y:S02]  /*2c20*/  IMAD.MOV.U32 R2, RZ, RZ, R14 ;  /* 0x000000ffff027224 */ /* 0x000fe400078e000e */
[----:B------:R-:W-:Y:S01]  /*2c30*/  IMAD.MOV.U32 R3, RZ, RZ, R15 ;  /* 0x000000ffff037224 */ /* 0x000fe200078e000f */
[----:B------:R-:W-:Y:S06]  /*2c40*/  RET.REL.NODEC R12 `(_ZN4vllm3moe44grouped_topk_fused_small_expert_count_kernelI6__halfS2_iLNS0_11ScoringFuncE1ELi512ELb0ELi22EEEvPT_PfPT1_PKT0_llllllbd) ;  /* 0xffffffd00cec7950 */ /* 0x000fec0003c3ffff */
.L_x_3388:
        /* <DEDUP_REMOVED lines=11> */
.L_x_4914:


//--------------------- .text._ZN4vllm3moe44grouped_topk_fused_small_expert_count_kernelI6__halfS2_iLNS0_11ScoringFuncE1ELi256ELb1ELi8EEEvPT_PfPT1_PKT0_llllllbd --------------------------
	.section	.text._ZN4vllm3moe44grouped_topk_fused_small_expert_count_kernelI6__halfS2_iLNS0_11ScoringFuncE1ELi256ELb1ELi8EEEvPT_PfPT1_PKT0_llllllbd,"ax",@progbits
	.align	128
        .global         _ZN4vllm3moe44grouped_topk_fused_small_expert_count_kernelI6__halfS2_iLNS0_11ScoringFuncE1ELi256ELb1ELi8EEEvPT_PfPT1_PKT0_llllllbd
        .type           _ZN4vllm3moe44grouped_topk_fused_small_expert_count_kernelI6__halfS2_iLNS0_11ScoringFuncE1ELi256ELb1ELi8EEEvPT_PfPT1_PKT0_llllllbd,@function
        .size           _ZN4vllm3moe44grouped_topk_fused_small_expert_count_kernelI6__halfS2_iLNS0_11ScoringFuncE1ELi256ELb1ELi8EEEvPT_PfPT1_PKT0_llllllbd,(.L_x_4915 - _ZN4vllm3moe44grouped_topk_fused_small_expert_count_kernelI6__halfS2_iLNS0_11ScoringFuncE1ELi256ELb1ELi8EEEvPT_PfPT1_PKT0_llllllbd)
        .other          _ZN4vllm3moe44grouped_topk_fused_small_expert_count_kernelI6__halfS2_iLNS0_11ScoringFuncE1ELi256ELb1ELi8EEEvPT_PfPT1_PKT0_llllllbd,@"STO_CUDA_ENTRY STV_DEFAULT"
_ZN4vllm3moe44grouped_topk_fused_small_expert_count_kernelI6__halfS2_iLNS0_11ScoringFuncE1ELi256ELb1ELi8EEEvPT_PfPT1_PKT0_llllllbd:
.text._ZN4vllm3moe44grouped_topk_fused_small_expert_count_kernelI6__halfS2_iLNS0_11ScoringFuncE1ELi256ELb1ELi8EEEvPT_PfPT1_PKT0_llllllbd:
        /* <DEDUP_REMOVED lines=138> */
.L_x_3390:
[----:B------:R-:W-:Y:S05]  /*08a0*/  BSYNC B0 ;  /* 0x0000000000007941 */ /* 0x000fea0003800000 */
.L_x_3389:
        /* <DEDUP_REMOVED lines=257> */
.L_x_3394:
        /* <DEDUP_REMOVED lines=89> */
.L_x_3393:
        /* <DEDUP_REMOVED lines=38> */
.L_x_3392:
        /* <DEDUP_REMOVED lines=58> */
[----:B------:R-:W-:Y:S05]  /*2450*/  CALL.REL.NOINC `($__internal_69_$__cuda_sm20_div_rn_f64_full) ;  /* 0x0000000000687944 */ /* 0x000fea0003c00000 */
.L_x_3397:
[----:B------:R-:W-:Y:S05]  /*2460*/  BSYNC B0 ;  /* 0x0000000000007941 */ /* 0x000fea0003800000 */
.L_x_3396:
[----:B------:R-:W-:Y:S01]  /*2470*/  UMOV UR4, 0xf0000000 ;  /* 0xf000000000047882 */ /* 0x000fe20000000000 */
[----:B------:R-:W-:Y:S01]  /*2480*/  UMOV UR5, 0x380fffff ;  /* 0x380fffff00057882 */ /* 0x000fe20000000000 */
[----:B------:R-:W0:Y:S01]  /*2490*/  F2F.F32.F64 R8, R2 ;  /* 0x0000000200087310 */ /* 0x000e220000301000 */
[----:B------:R-:W-:-:S14]  /*24a0*/  DSETP.GEU.AND P1, PT, |R2|, UR4, PT ;  /* 0x0000000402007e2a */ /* 0x000fdc000bf2e200 */
[----:B0-----:R-:W-:-:S07]  /*24b0*/  @!P1 FMUL R8, R8, 1.175494350822287508e-38 ;  /* 0x0080000008089820 */ /* 0x001fce0000400000 */
.L_x_3395:
        /* <DEDUP_REMOVED lines=17> */
.L_x_3398:
[----:B------:R-:W-:Y:S05]  /*25d0*/  BSYNC B0 ;  /* 0x0000000000007941 */ /* 0x000fea0003800000 */
.L_x_3391:
[----:B------:R-:W-:Y:S01]  /*25e0*/  PREEXIT ;  /* 0x000000000000782d */ /* 0x000fe20000000000 */
[----:B------:R-:W-:Y:S05]  /*25f0*/  EXIT ;  /* 0x000000000000794d */ /* 0x000fea0003800000 */
        .weak           $__internal_69_$__cuda_sm20_div_rn_f64_full
        .type           $__internal_69_$__cuda_sm20_div_rn_f64_full,@function
        .size           $__internal_69_$__cuda_sm20_div_rn_f64_full,(.L_x_4915 - $__internal_69_$__cuda_sm20_div_rn_f64_full)
$__internal_69_$__cuda_sm20_div_rn_f64_full:
        /* <DEDUP_REMOVED lines=67> */
.L_x_3400:
        /* <DEDUP_REMOVED lines=16> */
.L_x_3403:
[----:B------:R-:W-:Y:S01]  /*2b30*/  LOP3.LUT R15, R7, 0x80000, RZ, 0xfc, !PT ;  /* 0x00080000070f7812 */ /* 0x000fe200078efcff */
[----:B------:R-:W-:Y:S01]  /*2b40*/  IMAD.MOV.U32 R14, RZ, RZ, R6 ;  /* 0x000000ffff0e7224 */ /* 0x000fe200078e0006 */
[----:B------:R-:W-:Y:S06]  /*2b50*/  BRA `(.L_x_3401) ;  /* 0x0000000000087947 */ /* 0x000fec0003800000 */
.L_x_3402:
[----:B------:R-:W-:Y:S01]  /*2b60*/  LOP3.LUT R15, R9, 0x80000, RZ, 0xfc, !PT ;  /* 0x00080000090f7812 */ /* 0x000fe200078efcff */
[----:B------:R-:W-:-:S07]  /*2b70*/  IMAD.MOV.U32 R14, RZ, RZ, R8 ;  /* 0x000000ffff0e7224 */ /* 0x000fce00078e0008 */
.L_x_3401:
[----:B------:R-:W-:Y:S05]  /*2b80*/  BSYNC B1 ;  /* 0x0000000000017941 */ /* 0x000fea0003800000 */
.L_x_3399:
[----:B------:R-:W-:Y:S02]  /*2b90*/  IMAD.MOV.U32 R13, RZ, RZ, 0x0 ;  /* 0x00000000ff0d7424 */ /* 0x000fe400078e00ff */
[----:B------:R-:W-:Y:S02]  /*2ba0*/  IMAD.MOV.U32 R2, RZ, RZ, R14 ;  /* 0x000000ffff027224 */ /* 0x000fe400078e000e */
[----:B------:R-:W-:Y:S01]  /*2bb0*/  IMAD.MOV.U32 R3, RZ, RZ, R15 ;  /* 0x000000ffff037224 */ /* 0x000fe200078e000f */
[----:B------:R-:W-:Y:S06]  /*2bc0*/  RET.REL.NODEC R12 `(_ZN4vllm3moe44grouped_topk_fused_small_expert_count_kernelI6__halfS2_iLNS0_11ScoringFuncE1ELi256ELb1ELi8EEEvPT_PfPT1_PKT0_llllllbd) ;  /* 0xffffffd40c0c7950 */ /* 0x000fec0003c3ffff */
.L_x_3404:
        /* <DEDUP_REMOVED lines=11> */
.L_x_4915:


//--------------------- .text._ZN4vllm3moe25grouped_topk_fused_kernelI6__halffiLNS0_11ScoringFuncE1EEEvPT_PfPT1_PKT0_lllllbd --------------------------
	.section	.text._ZN4vllm3moe25grouped_topk_fused_kernelI6__halffiLNS0_11ScoringFuncE1EEEvPT_PfPT1_PKT0_lllllbd,"ax",@progbits
	.align	128
        .global         _ZN4vllm3moe25grouped_topk_fused_kernelI6__halffiLNS0_11ScoringFuncE1EEEvPT_PfPT1_PKT0_lllllbd
        .type           _ZN4vllm3moe25grouped_topk_fused_kernelI6__halffiLNS0_11ScoringFuncE1EEEvPT_PfPT1_PKT0_lllllbd,@function
        .size           _ZN4vllm3moe25grouped_topk_fused_kernelI6__halffiLNS0_11ScoringFuncE1EEEvPT_PfPT1_PKT0_lllllbd,(.L_x_5020 - _ZN4vllm3moe25grouped_topk_fused_kernelI6__halffiLNS0_11ScoringFuncE1EEEvPT_PfPT1_PKT0_lllllbd)
        .other          _ZN4vllm3moe25grouped_topk_fused_kernelI6__halffiLNS0_11ScoringFuncE1EEEvPT_PfPT1_PKT0_lllllbd,@"STO_CUDA_ENTRY STV_DEFAULT"
_ZN4vllm3moe25grouped_topk_fused_kernelI6__halffiLNS0_11ScoringFuncE1EEEvPT_PfPT1_PKT0_lllllbd:
.text._ZN4vllm3moe25grouped_topk_fused_kernelI6__halffiLNS0_11ScoringFuncE1EEEvPT_PfPT1_PKT0_lllllbd:
        /* <DEDUP_REMOVED lines=99> */
.L_x_3411:
        /* <DEDUP_REMOVED lines=19> */
[----:B---3--:R-:W-:-:S05]  /*0760*/  F2FP.F16.F32.PACK_AB R12, R15, R12 ;  /* 0x0000000c0f0c723e */ /* 0x008fca00000000ff */
[----:B------:R-:W-:Y:S01]  /*0770*/  HADD2 R12, R12.H0_H0, R12.H1_H1 ;  /* 0x3000000c0c0c7230 */ /* 0x000fe20000000800 */
[----:B------:R-:W-:Y:S06]  /*0780*/  @P0 BRA `(.L_x_3411) ;  /* 0xfffffffc00a80947 */ /* 0x000fec000383ffff */
[----:B------:R-:W-:Y:S05]  /*0790*/  BSYNC B2 ;  /* 0x0000000000027941 */ /* 0x000fea0003800000 */
.L_x_3410:
[----:B------:R-:W-:-:S07]  /*07a0*/  PRMT R13, R12, 0x7610, R13 ;  /* 0x000076100c0d7816 */ /* 0x000fce000000000d */
.L_x_3409:
[----:B------:R-:W-:Y:S05]  /*07b0*/  BSYNC B1 ;  /* 0x0000000000017941 */ /* 0x000fea0003800000 */
.L_x_3408:
        /* <DEDUP_REMOVED lines=10> */
.L_x_3415:
        /* <DEDUP_REMOVED lines=15> */
[----:B--2---:R-:W-:-:S05]  /*0950*/  HADD2.F32 R16, -RZ, R12.H0_H0 ;  /* 0x2000000cff107230 */ /* 0x004fca0000004100 */
[----:B------:R-:W-:-:S06]  /*0960*/  FMUL.FTZ R16, R16, 0.5 ;  /* 0x3f00000010107820 */ /* 0x000fcc0000410000 */
[----:B------:R-:W0:Y:S02]  /*0970*/  MUFU.TANH R16, R16 ;  /* 0x0000001000107308 */ /* 0x000e240000002400 */
[----:B0-----:R-:W-:-:S05]  /*0980*/  FFMA.FTZ R12, R16, R17, 0.5 ;  /* 0x3f000000100c7423 */ /* 0x001fca0000010011 */
[----:B---3--:R-:W-:-:S05]  /*0990*/  F2FP.F16.F32.PACK_AB R12, R15, R12 ;  /* 0x0000000c0f0c723e */ /* 0x008fca00000000ff */
[----:B------:R-:W-:Y:S01]  /*09a0*/  HADD2 R12, R12.H0_H0, R12.H1_H1 ;  /* 0x3000000c0c0c7230 */ /* 0x000fe20000000800 */
[----:B------:R-:W-:Y:S06]  /*09b0*/  @!P1 BRA `(.L_x_3415) ;  /* 0xfffffffc00a89947 */ /* 0x000fec000383ffff */
[----:B------:R-:W-:Y:S05]  /*09c0*/  BSYNC B2 ;  /* 0x0000000000027941 */ /* 0x000fea0003800000 */
.L_x_3414:
[----:B------:R-:W-:-:S07]  /*09d0*/  PRMT R13, R12, 0x7610, R13 ;  /* 0x000076100c0d7816 */ /* 0x000fce000000000d */
.L_x_3413:
[----:B------:R-:W-:Y:S05]  /*09e0*/  BSYNC B1 ;  /* 0x0000000000017941 */ /* 0x000fea0003800000 */
.L_x_3412:
        /* <DEDUP_REMOVED lines=21> */
[----:B--2---:R-:W-:-:S05]  /*0b40*/  HADD2.F32 R16, -RZ, R12.H0_H0 ;  /* 0x2000000cff107230 */ /* 0x004fca0000004100 */
[----:B------:R-:W-:-:S06]  /*0b50*/  FMUL.FTZ R16, R16, 0.5 ;  /* 0x3f00000010107820 */ /* 0x000fcc0000410000 */
[----:B------:R-:W0:Y:S02]  /*0b60*/  MUFU.TANH R16, R16 ;  /* 0x0000001000107308 */ /* 0x000e240000002400 */
[----:B0-----:R-:W-:-:S05]  /*0b70*/  FFMA.FTZ R12, R16, R17, 0.5 ;  /* 0x3f000000100c7423 */ /* 0x001fca0000010011 */
[----:B---3--:R-:W-:-:S05]  /*0b80*/  F2FP.F16.F32.PACK_AB R12, R15, R12 ;  /* 0x0000000c0f0c723e */ /* 0x008fca00000000ff */
[----:B------:R-:W-:-:S05]  /*0b90*/  HADD2 R12, R12.H0_H0, R12.H1_H1 ;  /* 0x3000000c0c0c7230 */ /* 0x000fca0000000800 */
[----:B------:R-:W-:-:S07]  /*0ba0*/  PRMT R13, R12, 0x7610, R13 ;  /* 0x000076100c0d7816 */ /* 0x000fce000000000d */
.L_x_3417:
[----:B------:R-:W-:Y:S05]  /*0bb0*/  BSYNC B1 ;  /* 0x0000000000017941 */ /* 0x000fea0003800000 */
.L_x_3416:
        /* <DEDUP_REMOVED lines=17> */
[----:B--2---:R-:W-:-:S05]  /*0cd0*/  HADD2.F32 R10, -RZ, R8.H0_H0 ;  /* 0x20000008ff0a7230 */ /* 0x004fca0000004100 */
[----:B------:R-:W-:-:S06]  /*0ce0*/  FMUL.FTZ R10, R10, 0.5 ;  /* 0x3f0000000a0a7820 */ /* 0x000fcc0000410000 */
[----:B------:R-:W0:Y:S02]  /*0cf0*/  MUFU.TANH R10, R10 ;  /* 0x0000000a000a7308 */ /* 0x000e240000002400 */
[----:B0-----:R-:W-:-:S05]  /*0d00*/  FFMA.FTZ R8, R10, R11, 0.5 ;  /* 0x3f0000000a087423 */ /* 0x001fca000001000b */
[----:B---3--:R-:W-:-:S05]  /*0d10*/  F2FP.F16.F32.PACK_AB R8, R7, R8 ;  /* 0x000000080708723e */ /* 0x008fca00000000ff */
[----:B------:R-:W-:-:S05]  /*0d20*/  HADD2 R8, R8.H0_H0, R8.H1_H1 ;  /* 0x3000000808087230 */ /* 0x000fca0000000800 */
[----:B------:R-:W-:Y:S01]  /*0d30*/  PRMT R13, R8, 0x7610, R13 ;  /* 0x00007610080d7816 */ /* 0x000fe2000000000d */
[----:B------:R-:W-:Y:S06]  /*0d40*/  BRA `(.L_x_3407) ;  /* 0x0000000400e87947 */ /* 0x000fec0003800000 */
.L_x_3406:
        /* <DEDUP_REMOVED lines=17> */
.L_x_3420:
        /* <DEDUP_REMOVED lines=14> */
[----:B--2---:R-:W-:-:S05]  /*0f40*/  HADD2.F32 R18, -RZ, R12.H0_H0 ;  /* 0x2000000cff127230 */ /* 0x004fca0000004100 */
[----:B------:R-:W-:-:S06]  /*0f50*/  FMUL.FTZ R18, R18, 0.5 ;  /* 0x3f00000012127820 */ /* 0x000fcc0000410000 */
[----:B------:R-:W0:Y:S02]  /*0f60*/  MUFU.TANH R18, R18 ;  /* 0x0000001200127308 */ /* 0x000e240000002400 */
[----:B0-----:R-:W-:-:S05]  /*0f70*/  FFMA.FTZ R19, R18, R19, 0.5 ;  /* 0x3f00000012137423 */ /* 0x001fca0000010013 */
[----:B---3--:R-:W-:-:S05]  /*0f80*/  F2FP.F16.F32.PACK_AB R19, R14, R19 ;  /* 0x000000130e13723e */ /* 0x008fca00000000ff */
[----:B------:R-:W-:-:S05]  /*0f90*/  HADD2 R19, R19.H0_H0, R19.H1_H1 ;  /* 0x3000001313137230 */ /* 0x000fca0000000800 */
        /* <DEDUP_REMOVED lines=10> */
.L_x_3419:
[----:B------:R-:W-:Y:S05]  /*1040*/  BSYNC B1 ;  /* 0x0000000000017941 */ /* 0x000fea0003800000 */
.L_x_3418:
        /* <DEDUP_REMOVED lines=11> */
.L_x_3421:
        /* <DEDUP_REMOVED lines=27> */
[----:B------:R-:W-:Y:S02]  /*12b0*/  F2FP.F16.F32.PACK_AB R14, R15, R14 ;  /* 0x0000000e0f0e723e */ /* 0x000fe400000000ff */
[----:B------:R-:W0:Y:S01]  /*12c0*/  MUFU.TANH R20, R20 ;  /* 0x0000001400147308 */ /* 0x000e220000002400 */
[----:B-1----:R-:W-:Y:S02]  /*12d0*/  FFMA.FTZ R12, R16, R21, 0.5 ;  /* 0x3f000000100c7423 */ /* 0x002fe40000010015 */
[----:B------:R-:W-:-:S03]  /*12e0*/  HADD2 R14, R14.H0_H0, R14.H1_H1 ;  /* 0x3000000e0e0e7230 */ /* 0x000fc60000000800 */
[----:B------:R-:W-:Y:S02]  /*12f0*/  F2FP.F16.F32.PACK_AB R12, R17, R12 ;  /* 0x0000000c110c723e */ /* 0x000fe400000000ff */
[----:B------:R-:W-:Y:S01]  /*1300*/  PRMT R15, R14, 0x7610, R15 ;  /* 0x000076100e0f7816 */ /* 0x000fe2000000000f */
[-C--:B--2---:R-:W-:Y:S02]  /*1310*/  FFMA.FTZ R14, R18, R21.reuse, 0.5 ;  /* 0x3f000000120e7423 */ /* 0x084fe40000010015 */
[----:B------:R-:W-:Y:S02]  /*1320*/  HADD2 R12, R12.H0_H0, R12.H1_H1 ;  /* 0x3000000c0c0c7230 */ /* 0x000fe40000000800 */
[----:B------:R-:W-:Y:S02]  /*1330*/  HSETP2.GT.AND P0, PT, R15.H0_H0, R13.H0_H0, PT ;  /* 0x2000000d0f007234 */ /* 0x000fe40003f04800 */
[----:B------:R-:W-:Y:S01]  /*1340*/  F2FP.F16.F32.PACK_AB R14, R19, R14 ;  /* 0x0000000e130e723e */ /* 0x000fe200000000ff */
[----:B0-----:R-:W-:-:S04]  /*1350*/  FFMA.FTZ R17, R20, R21, 0.5 ;  /* 0x3f00000014117423 */ /* 0x001fc80000010015 */
[----:B------:R-:W-:Y:S01]  /*1360*/  HADD2 R14, R14.H0_H0, R14.H1_H1 ;  /* 0x3000000e0e0e7230 */ /* 0x000fe20000000800 */
[----:B------:R-:W-:-:S05]  /*1370*/  F2FP.F16.F32.PACK_AB R10, R10, R17 ;  /* 0x000000110a0a723e */ /* 0x000fca00000000ff */
[----:B------:R-:W-:Y:S01]  /*1380*/  @!P0 HSETP2.GT.AND P1, PT, R15.H0_H0, R4.H0_H0, PT ;  /* 0x200000040f008234 */ /* 0x000fe20003f24800 */
[----:B------:R-:W-:-:S04]  /*1390*/  HADD2 R10, R10.H0_H0, R10.H1_H1 ;  /* 0x3000000a0a0a7230 */ /* 0x000fc80000000800 */
        /* <DEDUP_REMOVED lines=21> */
.L_x_3407:
[----:B------:R-:W-:Y:S05]  /*14f0*/  BSYNC B0 ;  /* 0x0000000000007941 */ /* 0x000fea0003800000 */
.L_x_3405:
        /* <DEDUP_REMOVED lines=52> */
.L_x_3422:
        /* <DEDUP_REMOVED lines=289> */
.L_x_3424:
[----:B------:R1:W-:Y:S04]  /*2a50*/  @P4 STS.U16 [R9+-0x40], R6 ;  /* 0xffffc00609004388 */ /* 0x0003e80000000400 */
[----:B------:R1:W-:Y:S01]  /*2a60*/  @P4 STS [R12+-0x80], R5 ;  /* 0xffff80050c004388 */ /* 0x0003e20000000800 */
[----:B------:R-:W-:Y:S01]  /*2a70*/  NOP ;  /* 0x0000000000007918 */ /* 0x000fe20000000000 */
.L_x_3423:
        /* <DEDUP_REMOVED lines=237> */
.L_x_3425:
        /* <DEDUP_REMOVED lines=73> */
.L_x_3434:
[----:B------:R-:W-:-:S03]  /*3de0*/  UMOV UR4, 0xffffffff ;  /* 0xffffffff00047882 */ /* 0x000fc60000000000 */
[----:B-1----:R-:W-:Y:S05]  /*3df0*/  BRA.DIV UR4, `(.L_x_3428) ;  /* 0x0000002e04647947 */ /* 0x002fea000b800000 */
[----:B------:R0:W1:Y:S02]  /*3e00*/  SHFL.IDX PT, R15, R11, R22, 0x1f ;  /* 0x00001f160b0f7589 */ /* 0x00006400000e0000 */
.L_x_3453:
        /* <DEDUP_REMOVED lines=11> */
.L_x_3433:
        /* <DEDUP_REMOVED lines=14> */
[----:B------:R-:W-:-:S05]  /*3fa0*/  HADD2.F32 R34, -RZ, R38.H0_H0 ;  /* 0x20000026ff227230 */ /* 0x000fca0000004100 */
[----:B------:R-:W-:Y:S01]  /*3fb0*/  FMUL.FTZ R37, R34, 0.5 ;  /* 0x3f00000022257820 */ /* 0x000fe20000410000 */
[----:B------:R-:W-:-:S05]  /*3fc0*/  IMAD.MOV.U32 R34, RZ, RZ, 0x3f000000 ;  /* 0x3f000000ff227424 */ /* 0x000fca00078e00ff */
[----:B------:R-:W1:Y:S02]  /*3fd0*/  MUFU.TANH R37, R37 ;  /* 0x0000002500257308 */ /* 0x000e640000002400 */
[----:B-1----:R-:W-:-:S05]  /*3fe0*/  FFMA.FTZ R34, R37, R34, 0.5 ;  /* 0x3f00000025227423 */ /* 0x002fca0000010022 */
[----:B--2---:R-:W-:Y:S01]  /*3ff0*/  F2FP.F16.F32.PACK_AB R36, R3, R34 ;  /* 0x000000220324723e */ /* 0x004fe200000000ff */
[----:B------:R-:W-:-:S04]  /*4000*/  IMAD.MOV.U32 R34, RZ, RZ, R15 ;  /* 0x000000ffff227224 */ /* 0x000fc800078e000f */
[----:B------:R-:W-:-:S07]  /*4010*/  HADD2 R36, R36.H0_H0, R36.H1_H1 ;  /* 0x3000002424247230 */ /* 0x000fce0000000800 */
.L_x_3430:
        /* <DEDUP_REMOVED lines=252> */
.L_x_3432:
[----:B------:R-:W-:-:S13]  /*4fe0*/  ISETP.NE.AND P0, PT, R37, RZ, PT ;  /* 0x000000ff2500720c */ /* 0x000fda0003f05270 */
[----:B------:R1:W-:Y:S04]  /*4ff0*/  @P0 STS.U16 [R2+-0x40], R36 ;  /* 0xffffc02402000388 */ /* 0x0003e80000000400 */
[----:B------:R1:W-:Y:S01]  /*5000*/  @P0 STS [R3+-0x80], R34 ;  /* 0xffff802203000388 */ /* 0x0003e20000000800 */
[----:B------:R-:W-:Y:S01]  /*5010*/  NOP ;  /* 0x0000000000007918 */ /* 0x000fe20000000000 */
.L_x_3431:
        /* <DEDUP_REMOVED lines=8> */
.L_x_3429:
[----:B0-----:R-:W-:Y:S01]  /*50a0*/  VIADD R22, R22, 0x1 ;  /* 0x0000000116167836 */ /* 0x001fe20000000000 */
[----:B------:R-:W-:-:S04]  /*50b0*/  ULDC UR4, c[0x0][0x248] ;  /* 0x0000920000047ab9 */ /* 0x000fc80000000800 */
[----:B------:R-:W-:-:S13]  /*50c0*/  ISETP.GE.AND P0, PT, R22, UR4, PT ;  /* 0x0000000416007c0c */ /* 0x000fda000bf06270 */
[----:B------:R-:W-:Y:S05]  /*50d0*/  @!P0 BRA `(.L_x_3434) ;  /* 0xffffffec00408947 */ /* 0x000fea000383ffff */
[----:B------:R-:W-:Y:S05]  /*50e0*/  BSYNC B0 ;  /* 0x0000000000007941 */ /* 0x000fea0003800000 */
.L_x_3427:
        /* <DEDUP_REMOVED lines=254> */
.L_x_3495:
        /* <DEDUP_REMOVED lines=9> */
.L_x_3498:
[----:B------:R-:W-:-:S03]  /*6160*/  UMOV UR4, 0xffffffff ;  /* 0xffffffff00047882 */ /* 0x000fc60000000000 */
[----:B------:R-:W-:Y:S05]  /*6170*/  BRA.DIV UR4, `(.L_x_3438) ;  /* 0x0000002204f87947 */ /* 0x000fea000b800000 */
.L_x_3435:
        /* <DEDUP_REMOVED lines=25> */
.L_x_3440:
[----:B------:R-:W-:Y:S05]  /*6310*/  BSYNC B0 ;  /* 0x0000000000007941 */ /* 0x000fea0003800000 */
.L_x_3439:
        /* <DEDUP_REMOVED lines=16> */
.L_x_3507:
[----:B--2---:R-:W-:-:S04]  /*6420*/  FADD.FTZ R4, R12, R4 ;  /* 0x000000040c047221 */ /* 0x004fc80000010000 */
[----:B------:R-:W-:-:S07]  /*6430*/  FADD.FTZ R0, R4, 9.999999682655225389e-21 ;  /* 0x1e3ce50804007421 */ /* 0x000fce0000010000 */
.L_x_3441:
        /* <DEDUP_REMOVED lines=30> */
.L_x_3444:
[----:B------:R-:W-:Y:S05]  /*6620*/  BSYNC B0 ;  /* 0x0000000000007941 */ /* 0x000fea0003800000 */
.L_x_3443:
[----:B------:R-:W-:Y:S01]  /*6630*/  PREEXIT ;  /* 0x000000000000782d */ /* 0x000fe20000000000 */
[----:B------:R-:W-:Y:S05]  /*6640*/  EXIT ;  /* 0x000000000000794d */ /* 0x000fea0003800000 */
.L_x_3426:
        /* <DEDUP_REMOVED lines=28> */
.L_x_3449:
        /* <DEDUP_REMOVED lines=14> */
.L_x_3448:
[----:B------:R-:W-:Y:S05]  /*68f0*/  BSYNC B1 ;  /* 0x0000000000017941 */ /* 0x000fea0003800000 */
.L_x_3447:
        /* <DEDUP_REMOVED lines=16> */
.L_x_3450:
        /* <DEDUP_REMOVED lines=22> */
.L_x_3446:
[----:B------:R-:W-:Y:S05]  /*6b60*/  BSYNC B0 ;  /* 0x0000000000007941 */ /* 0x000fea0003800000 */
.L_x_3445:
[----:B------:R-:W-:Y:S01]  /*6b70*/  PREEXIT ;  /* 0x000000000000782d */ /* 0x000fe20000000000 */
[----:B------:R-:W-:Y:S05]  /*6b80*/  EXIT ;  /* 0x000000000000794d */ /* 0x000fea0003800000 */
.L_x_3428:
[----:B------:R-:W-:Y:S01]  /*6b90*/  BSSY B1, `(.L_x_3451) ;  /* 0x0000006000017945 */ /* 0x000fe20003800000 */
[----:B------:R-:W-:Y:S02]  /*6ba0*/  IMAD.MOV.U32 R15, RZ, RZ, 0x1f ;  /* 0x0000001fff0f7424 */ /* 0x000fe400078e00ff */
[----:B------:R-:W-:-:S07]  /*6bb0*/  IMAD.MOV.U32 R2, RZ, RZ, -0x1 ;  /* 0xffffffffff027424 */ /* 0x000fce00078e00ff */
[----:B------:R-:W-:Y:S05]  /*6bc0*/  WARPSYNC.COLLECTIVE R2, `(.L_x_3452) ;  /* 0x0000000002087348 */ /* 0x000fea0003c00000 */
[----:B------:R0:W1:Y:S02]  /*6bd0*/  SHFL.IDX P0, R15, R11, R22, R15 ;  /* 0x000000160b0f7389 */ /* 0x000064000000000f */
[----:B01----:R-:W-:Y:S01]  /*6be0*/  ENDCOLLECTIVE ;  /* 0x000000000000791b */ /* 0x003fe20003800000 */
.L_x_3452:
[----:B------:R-:W-:Y:S05]  /*6bf0*/  BSYNC B1 ;  /* 0x0000000000017941 */ /* 0x000fea0003800000 */
.L_x_3451:
[----:B------:R-:W-:Y:S05]  /*6c00*/  BRA `(.L_x_3453) ;  /* 0xffffffd000807947 */ /* 0x000fea000383ffff */
.L_x_3436:
[----:B------:R-:W-:Y:S01]  /*6c10*/  BSSY B0, `(.L_x_3454) ;  /* 0x0000007000007945 */ /* 0x000fe20003800000 */
[----:B------:R-:W-:Y:S02]  /*6c20*/  IMAD.MOV.U32 R0, RZ, RZ, 0x1 ;  /* 0x00000001ff007424 */ /* 0x000fe400078e00ff */
[----:B-1----:R-:W-:Y:S02]  /*6c30*/  IMAD.MOV.U32 R3, RZ, RZ, 0x1f ;  /* 0x0000001fff037424 */ /* 0x002fe400078e00ff */
[----:B------:R-:W-:-:S07]  /*6c40*/  IMAD.MOV.U32 R2, RZ, RZ, -0x1 ;  /* 0xffffffffff027424 */ /* 0x000fce00078e00ff */
[----:B------:R-:W-:Y:S05]  /*6c50*/  WARPSYNC.COLLECTIVE R2, `(.L_x_3455) ;  /* 0x0000000002087348 */ /* 0x000fea0003c00000 */
[----:B------:R0:W1:Y:S02]  /*6c60*/  SHFL.BFLY P0, R4, R7, R0, R3 ;  /* 0x0c00000007047389 */ /* 0x0000640000000003 */
[----:B01----:R-:W-:Y:S01]  /*6c70*/  ENDCOLLECTIVE ;  /* 0x000000000000791b */ /* 0x003fe20003800000 */
.L_x_3455:
[----:B------:R-:W-:Y:S05]  /*6c80*/  BSYNC B0 ;  /* 0x0000000000007941 */ /* 0x000fea0003800000 */
.L_x_3454:
        /* <DEDUP_REMOVED lines=9> */
.L_x_3456:
        /* <DEDUP_REMOVED lines=13> */
.L_x_3457:
[----:B------:R-:W-:Y:S02]  /*6df0*/  IMAD.MOV.U32 R7, RZ, RZ, R11 ;  /* 0x000000ffff077224 */ /* 0x000fe400078e000b */
[----:B------:R-:W-:-:S07]  /*6e00*/  IMAD.MOV.U32 R15, RZ, RZ, R4 ;  /* 0x000000ffff0f7224 */ /* 0x000fce00078e0004 */
[----:B------:R-:W-:Y:S05]  /*6e10*/  WARPSYNC.COLLECTIVE R2, `(.L_x_3458) ;  /* 0x0000000002087348 */ /* 0x000fea0003c00000 */
[----:B------:R0:W1:Y:S02]  /*6e20*/  SHFL.BFLY P0, R4, R7, R0, R3 ;  /* 0x0c00000007047389 */ /* 0x0000640000000003 */
[----:B01----:R-:W-:Y:S01]  /*6e30*/  ENDCOLLECTIVE ;  /* 0x000000000000791b */ /* 0x003fe20003800000 */
.L_x_3458:
        /* <DEDUP_REMOVED lines=15> */
.L_x_3459:
[----:B------:R-:W-:Y:S02]  /*6f30*/  IMAD.MOV.U32 R7, RZ, RZ, R15 ;  /* 0x000000ffff077224 */ /* 0x000fe400078e000f */
[----:B------:R-:W-:-:S07]  /*6f40*/  IMAD.MOV.U32 R11, RZ, RZ, R4 ;  /* 0x000000ffff0b7224 */ /* 0x000fce00078e0004 */
[----:B------:R-:W-:Y:S05]  /*6f50*/  WARPSYNC.COLLECTIVE R2, `(.L_x_3460) ;  /* 0x0000000002087348 */ /* 0x000fea0003c00000 */
[----:B------:R0:W1:Y:S02]  /*6f60*/  SHFL.BFLY P0, R4, R7, R0, R3 ;  /* 0x0c00000007047389 */ /* 0x0000640000000003 */
[----:B01----:R-:W-:Y:S01]  /*6f70*/  ENDCOLLECTIVE ;  /* 0x000000000000791b */ /* 0x003fe20003800000 */
.L_x_3460:
        /* <DEDUP_REMOVED lines=13> */
.L_x_3461:
[----:B------:R-:W-:Y:S02]  /*7050*/  IMAD.MOV.U32 R7, RZ, RZ, R11 ;  /* 0x000000ffff077224 */ /* 0x000fe400078e000b */
[----:B------:R-:W-:-:S07]  /*7060*/  IMAD.MOV.U32 R15, RZ, RZ, R4 ;  /* 0x000000ffff0f7224 */ /* 0x000fce00078e0004 */
[----:B------:R-:W-:Y:S05]  /*7070*/  WARPSYNC.COLLECTIVE R2, `(.L_x_3462) ;  /* 0x0000000002087348 */ /* 0x000fea0003c00000 */
[----:B------:R0:W1:Y:S02]  /*7080*/  SHFL.BFLY P0, R4, R7, R0, R3 ;  /* 0x0c00000007047389 */ /* 0x0000640000000003 */
[----:B01----:R-:W-:Y:S01]  /*7090*/  ENDCOLLECTIVE ;  /* 0x000000000000791b */ /* 0x003fe20003800000 */
.L_x_3462:
        /* <DEDUP_REMOVED lines=16> */
.L_x_3463:
[----:B------:R-:W-:Y:S02]  /*71a0*/  IMAD.MOV.U32 R7, RZ, RZ, R11 ;  /* 0x000000ffff077224 */ /* 0x000fe400078e000b */
[----:B------:R-:W-:-:S07]  /*71b0*/  IMAD.MOV.U32 R15, RZ, RZ, R4 ;  /* 0x000000ffff0f7224 */ /* 0x000fce00078e0004 */
[----:B------:R-:W-:Y:S05]  /*71c0*/  WARPSYNC.COLLECTIVE R2, `(.L_x_3464) ;  /* 0x0000000002087348 */ /* 0x000fea0003c00000 */
[----:B------:R0:W1:Y:S02]  /*71d0*/  SHFL.BFLY P0, R4, R7, R0, R3 ;  /* 0x0c00000007047389 */ /* 0x0000640000000003 */
[----:B01----:R-:W-:Y:S01]  /*71e0*/  ENDCOLLECTIVE ;  /* 0x000000000000791b */ /* 0x003fe20003800000 */
.L_x_3464:
        /* <DEDUP_REMOVED lines=14> */
.L_x_3465:
[----:B------:R-:W-:Y:S02]  /*72d0*/  IMAD.MOV.U32 R7, RZ, RZ, R11 ;  /* 0x000000ffff077224 */ /* 0x000fe400078e000b */
[----:B------:R-:W-:-:S07]  /*72e0*/  IMAD.MOV.U32 R15, RZ, RZ, R4 ;  /* 0x000000ffff0f7224 */ /* 0x000fce00078e0004 */
[----:B------:R-:W-:Y:S05]  /*72f0*/  WARPSYNC.COLLECTIVE R2, `(.L_x_3466) ;  /* 0x0000000002087348 */ /* 0x000fea0003c00000 */
[----:B------:R0:W1:Y:S02]  /*7300*/  SHFL.BFLY P0, R4, R7, R0, R3 ;  /* 0x0c00000007047389 */ /* 0x0000640000000003 */
[----:B01----:R-:W-:Y:S01]  /*7310*/  ENDCOLLECTIVE ;  /* 0x000000000000791b */ /* 0x003fe20003800000 */
.L_x_3466:
        /* <DEDUP_REMOVED lines=15> */
.L_x_3467:
[----:B------:R-:W-:Y:S02]  /*7410*/  IMAD.MOV.U32 R7, RZ, RZ, R11 ;  /* 0x000000ffff077224 */ /* 0x000fe400078e000b */
[----:B------:R-:W-:-:S07]  /*7420*/  IMAD.MOV.U32 R15, RZ, RZ, R4 ;  /* 0x000000ffff0f7224 */ /* 0x000fce00078e0004 */
[----:B------:R-:W-:Y:S05]  /*7430*/  WARPSYNC.COLLECTIVE R2, `(.L_x_3468) ;  /* 0x0000000002087348 */ /* 0x000fea0003c00000 */
[----:B------:R0:W1:Y:S02]  /*7440*/  SHFL.BFLY P0, R4, R7, R0, R3 ;  /* 0x0c00000007047389 */ /* 0x0000640000000003 */
[----:B01----:R-:W-:Y:S01]  /*7450*/  ENDCOLLECTIVE ;  /* 0x000000000000791b */ /* 0x003fe20003800000 */
.L_x_3468:
        /* <DEDUP_REMOVED lines=14> */
.L_x_3469:
[----:B------:R-:W-:Y:S02]  /*7540*/  IMAD.MOV.U32 R7, RZ, RZ, R11 ;  /* 0x000000ffff077224 */ /* 0x000fe400078e000b */
[----:B------:R-:W-:-:S07]  /*7550*/  IMAD.MOV.U32 R15, RZ, RZ, R4 ;  /* 0x000000ffff0f7224 */ /* 0x000fce00078e0004 */
[----:B------:R-:W-:Y:S05]  /*7560*/  WARPSYNC.COLLECTIVE R2, `(.L_x_3470) ;  /* 0x0000000002087348 */ /* 0x000fea0003c00000 */
[----:B------:R0:W1:Y:S02]  /*7570*/  SHFL.BFLY P0, R4, R7, R0, R3 ;  /* 0x0c00000007047389 */ /* 0x0000640000000003 */
[----:B01----:R-:W-:Y:S01]  /*7580*/  ENDCOLLECTIVE ;  /* 0x000000000000791b */ /* 0x003fe20003800000 */
.L_x_3470:
        /* <DEDUP_REMOVED lines=14> */
.L_x_3471:
[----:B------:R-:W-:Y:S02]  /*7670*/  IMAD.MOV.U32 R7, RZ, RZ, R11 ;  /* 0x000000ffff077224 */ /* 0x000fe400078e000b */
[----:B------:R-:W-:-:S07]  /*7680*/  IMAD.MOV.U32 R15, RZ, RZ, R4 ;  /* 0x000000ffff0f7224 */ /* 0x000fce00078e0004 */
[----:B------:R-:W-:Y:S05]  /*7690*/  WARPSYNC.COLLECTIVE R2, `(.L_x_3472) ;  /* 0x0000000002087348 */ /* 0x000fea0003c00000 */
[----:B------:R0:W1:Y:S02]  /*76a0*/  SHFL.BFLY P0, R4, R7, R0, R3 ;  /* 0x0c00000007047389 */ /* 0x0000640000000003 */
[----:B01----:R-:W-:Y:S01]  /*76b0*/  ENDCOLLECTIVE ;  /* 0x000000000000791b */ /* 0x003fe20003800000 */
.L_x_3472:
        /* <DEDUP_REMOVED lines=14> */
.L_x_3473:
[----:B------:R-:W-:Y:S02]  /*77a0*/  IMAD.MOV.U32 R7, RZ, RZ, R11 ;  /* 0x000000ffff077224 */ /* 0x000fe400078e000b */
[----:B------:R-:W-:-:S07]  /*77b0*/  IMAD.MOV.U32 R15, RZ, RZ, R4 ;  /* 0x000000ffff0f7224 */ /* 0x000fce00078e0004 */
[----:B------:R-:W-:Y:S05]  /*77c0*/  WARPSYNC.COLLECTIVE R2, `(.L_x_3474) ;  /* 0x0000000002087348 */ /* 0x000fea0003c00000 */
[----:B------:R0:W1:Y:S02]  /*77d0*/  SHFL.BFLY P0, R4, R7, R0, R3 ;  /* 0x0c00000007047389 */ /* 0x0000640000000003 */
[----:B01----:R-:W-:Y:S01]  /*77e0*/  ENDCOLLECTIVE ;  /* 0x000000000000791b */ /* 0x003fe20003800000 */
.L_x_3474:
        /* <DEDUP_REMOVED lines=14> */
.L_x_3475:
[----:B------:R-:W-:Y:S02]  /*78d0*/  IMAD.MOV.U32 R7, RZ, RZ, R11 ;  /* 0x000000ffff077224 */ /* 0x000fe400078e000b */
[----:B------:R-:W-:-:S07]  /*78e0*/  IMAD.MOV.U32 R15, RZ, RZ, R4 ;  /* 0x000000ffff0f7224 */ /* 0x000fce00078e0004 */
[----:B------:R-:W-:Y:S05]  /*78f0*/  WARPSYNC.COLLECTIVE R2, `(.L_x_3476) ;  /* 0x0000000002087348 */ /* 0x000fea0003c00000 */
[----:B------:R0:W1:Y:S02]  /*7900*/  SHFL.BFLY P0, R4, R7, R0, R3 ;  /* 0x0c00000007047389 */ /* 0x0000640000000003 */
[----:B01----:R-:W-:Y:S01]  /*7910*/  ENDCOLLECTIVE ;  /* 0x000000000000791b */ /* 0x003fe20003800000 */
.L_x_3476:
        /* <DEDUP_REMOVED lines=14> */
.L_x_3477:
[----:B------:R-:W-:Y:S02]  /*7a00*/  IMAD.MOV.U32 R7, RZ, RZ, R11 ;  /* 0x000000ffff077224 */ /* 0x000fe400078e000b */
[----:B------:R-:W-:-:S07]  /*7a10*/  IMAD.MOV.U32 R15, RZ, RZ, R4 ;  /* 0x000000ffff0f7224 */ /* 0x000fce00078e0004 */
[----:B------:R-:W-:Y:S05]  /*7a20*/  WARPSYNC.COLLECTIVE R2, `(.L_x_3478) ;  /* 0x0000000002087348 */ /* 0x000fea0003c00000 */
[----:B------:R0:W1:Y:S02]  /*7a30*/  SHFL.BFLY P0, R4, R7, R0, R3 ;  /* 0x0c00000007047389 */ /* 0x0000640000000003 */
[----:B01----:R-:W-:Y:S01]  /*7a40*/  ENDCOLLECTIVE ;  /* 0x000000000000791b */ /* 0x003fe20003800000 */
.L_x_3478:
        /* <DEDUP_REMOVED lines=14> */
.L_x_3479:
[----:B------:R-:W-:Y:S02]  /*7b30*/  IMAD.MOV.U32 R7, RZ, RZ, R11 ;  /* 0x000000ffff077224 */ /* 0x000fe400078e000b */
[----:B------:R-:W-:-:S07]  /*7b40*/  IMAD.MOV.U32 R15, RZ, RZ, R4 ;  /* 0x000000ffff0f7224 */ /* 0x000fce00078e0004 */
[----:B------:R-:W-:Y:S05]  /*7b50*/  WARPSYNC.COLLECTIVE R2, `(.L_x_3480) ;  /* 0x0000000002087348 */ /* 0x000fea0003c00000 */
[----:B------:R0:W1:Y:S02]  /*7b60*/  SHFL.BFLY P0, R4, R7, R0, R3 ;  /* 0x0c00000007047389 */ /* 0x0000640000000003 */
[----:B01----:R-:W-:Y:S01]  /*7b70*/  ENDCOLLECTIVE ;  /* 0x000000000000791b */ /* 0x003fe20003800000 */
.L_x_3480:
        /* <DEDUP_REMOVED lines=14> */
.L_x_3481:
[----:B------:R-:W-:Y:S02]  /*7c60*/  IMAD.MOV.U32 R7, RZ, RZ, R11 ;  /* 0x000000ffff077224 */ /* 0x000fe400078e000b */
[----:B------:R-:W-:-:S07]  /*7c70*/  IMAD.MOV.U32 R15, RZ, RZ, R4 ;  /* 0x000000ffff0f7224 */ /* 0x000fce00078e0004 */
[----:B------:R-:W-:Y:S05]  /*7c80*/  WARPSYNC.COLLECTIVE R2, `(.L_x_3482) ;  /* 0x0000000002087348 */ /* 0x000fea0003c00000 */
[----:B------:R0:W1:Y:S02]  /*7c90*/  SHFL.BFLY P0, R4, R7, R0, R3 ;  /* 0x0c00000007047389 */ /* 0x0000640000000003 */
[----:B01----:R-:W-:Y:S01]  /*7ca0*/  ENDCOLLECTIVE ;  /* 0x000000000000791b */ /* 0x003fe20003800000 */
.L_x_3482:
        /* <DEDUP_REMOVED lines=14> */
.L_x_3483:
[----:B------:R-:W-:Y:S02]  /*7d90*/  IMAD.MOV.U32 R7, RZ, RZ, R11 ;  /* 0x000000ffff077224 */ /* 0x000fe400078e000b */
[----:B------:R-:W-:-:S07]  /*7da0*/  IMAD.MOV.U32 R15, RZ, RZ, R4 ;  /* 0x000000ffff0f7224 */ /* 0x000fce00078e0004 */
[----:B------:R-:W-:Y:S05]  /*7db0*/  WARPSYNC.COLLECTIVE R2, `(.L_x_3484) ;  /* 0x0000000002087348 */ /* 0x000fea0003c00000 */
[----:B------:R0:W1:Y:S02]  /*7dc0*/  SHFL.BFLY P0, R4, R7, R0, R3 ;  /* 0x0c00000007047389 */ /* 0x0000640000000003 */
[----:B01----:R-:W-:Y:S01]  /*7dd0*/  ENDCOLLECTIVE ;  /* 0x000000000000791b */ /* 0x003fe20003800000 */
.L_x_3484:
        /* <DEDUP_REMOVED lines=22> */
.L_x_3485:
[----:B------:R-:W-:Y:S02]  /*7f40*/  IMAD.MOV.U32 R7, RZ, RZ, R11 ;  /* 0x000000ffff077224 */ /* 0x000fe400078e000b */
[----:B------:R-:W-:-:S07]  /*7f50*/  IMAD.MOV.U32 R8, RZ, RZ, R4 ;  /* 0x000000ffff087224 */ /* 0x000fce00078e0004 */
[----:B------:R-:W-:Y:S05]  /*7f60*/  WARPSYNC.COLLECTIVE R2, `(.L_x_3486) ;  /* 0x0000000002087348 */ /* 0x000fea0003c00000 */
[----:B------:R0:W1:Y:S02]  /*7f70*/  SHFL.BFLY P0, R4, R7, R0, R3 ;  /* 0x0c00000007047389 */ /* 0x0000640000000003 */
[----:B01----:R-:W-:Y:S01]  /*7f80*/  ENDCOLLECTIVE ;  /* 0x000000000000791b */ /* 0x003fe20003800000 */
.L_x_3486:
        /* <DEDUP_REMOVED lines=15> */
.L_x_3487:
[----:B------:R-:W-:Y:S02]  /*8080*/  IMAD.MOV.U32 R7, RZ, RZ, R11 ;  /* 0x000000ffff077224 */ /* 0x000fe400078e000b */
[----:B------:R-:W-:-:S07]  /*8090*/  IMAD.MOV.U32 R8, RZ, RZ, R4 ;  /* 0x000000ffff087224 */ /* 0x000fce00078e0004 */
[----:B------:R-:W-:Y:S05]  /*80a0*/  WARPSYNC.COLLECTIVE R2, `(.L_x_3488) ;  /* 0x0000000002087348 */ /* 0x000fea0003c00000 */
[----:B------:R0:W1:Y:S02]  /*80b0*/  SHFL.BFLY P0, R4, R7, R0, R3 ;  /* 0x0c00000007047389 */ /* 0x0000640000000003 */
[----:B01----:R-:W-:Y:S01]  /*80c0*/  ENDCOLLECTIVE ;  /* 0x000000000000791b */ /* 0x003fe20003800000 */
.L_x_3488:
        /* <DEDUP_REMOVED lines=15> */
.L_x_3489:
[----:B------:R-:W-:Y:S02]  /*81c0*/  IMAD.MOV.U32 R7, RZ, RZ, R11 ;  /* 0x000000ffff077224 */ /* 0x000fe400078e000b */
[----:B------:R-:W-:-:S07]  /*81d0*/  IMAD.MOV.U32 R8, RZ, RZ, R4 ;  /* 0x000000ffff087224 */ /* 0x000fce00078e0004 */
[----:B------:R-:W-:Y:S05]  /*81e0*/  WARPSYNC.COLLECTIVE R2, `(.L_x_3490) ;  /* 0x0000000002087348 */ /* 0x000fea0003c00000 */
[----:B------:R0:W1:Y:S02]  /*81f0*/  SHFL.BFLY P0, R4, R7, R0, R3 ;  /* 0x0c00000007047389 */ /* 0x0000640000000003 */
[----:B01----:R-:W-:Y:S01]  /*8200*/  ENDCOLLECTIVE ;  /* 0x000000000000791b */ /* 0x003fe20003800000 */
.L_x_3490:
        /* <DEDUP_REMOVED lines=15> */
.L_x_3491:
[----:B------:R-:W-:Y:S02]  /*8300*/  IMAD.MOV.U32 R7, RZ, RZ, R11 ;  /* 0x000000ffff077224 */ /* 0x000fe400078e000b */
[----:B------:R-:W-:-:S07]  /*8310*/  IMAD.MOV.U32 R8, RZ, RZ, R4 ;  /* 0x000000ffff087224 */ /* 0x000fce00078e0004 */
[----:B------:R-:W-:Y:S05]  /*8320*/  WARPSYNC.COLLECTIVE R2, `(.L_x_3492) ;  /* 0x0000000002087348 */ /* 0x000fea0003c00000 */
[----:B------:R0:W1:Y:S02]  /*8330*/  SHFL.BFLY P0, R4, R7, R0, R3 ;  /* 0x0c00000007047389 */ /* 0x0000640000000003 */
[----:B01----:R-:W-:Y:S01]  /*8340*/  ENDCOLLECTIVE ;  /* 0x000000000000791b */ /* 0x003fe20003800000 */
.L_x_3492:
        /* <DEDUP_REMOVED lines=15> */
.L_x_3493:
[----:B------:R-:W-:Y:S02]  /*8440*/  IMAD.MOV.U32 R7, RZ, RZ, R11 ;  /* 0x000000ffff077224 */ /* 0x000fe400078e000b */
[----:B------:R-:W-:-:S07]  /*8450*/  IMAD.MOV.U32 R8, RZ, RZ, R4 ;  /* 0x000000ffff087224 */ /* 0x000fce00078e0004 */
[----:B------:R-:W-:Y:S05]  /*8460*/  WARPSYNC.COLLECTIVE R2, `(.L_x_3494) ;  /* 0x0000000002087348 */ /* 0x000fea0003c00000 */
[----:B------:R0:W1:Y:S02]  /*8470*/  SHFL.BFLY P0, R4, R7, R0, R3 ;  /* 0x0c00000007047389 */ /* 0x0000640000000003 */
[----:B01----:R-:W-:Y:S01]  /*8480*/  ENDCOLLECTIVE ;  /* 0x000000000000791b */ /* 0x003fe20003800000 */
.L_x_3494:
[----:B------:R-:W-:Y:S02]  /*8490*/  PRMT R6, R8, 0x7610, R6 ;  /* 0x0000761008067816 */ /* 0x000fe40000000006 */
[----:B------:R-:W-:Y:S01]  /*84a0*/  PLOP3.LUT P0, PT, PT, PT, PT, 0x80, 0x0 ;  /* 0x000000000000781c */ /* 0x000fe20003f0f070 */
[----:B------:R-:W-:-:S12]  /*84b0*/  BRA `(.L_x_3495) ;  /* 0xffffffdc00047947 */ /* 0x000fd8000383ffff */
.L_x_3437:
        /* <DEDUP_REMOVED lines=8> */
.L_x_3497:
[----:B------:R-:W-:Y:S05]  /*8540*/  BSYNC B0 ;  /* 0x0000000000007941 */ /* 0x000fea0003800000 */
.L_x_3496:
[----:B------:R-:W-:Y:S05]  /*8550*/  BRA `(.L_x_3498) ;  /* 0xffffffdc00007947 */ /* 0x000fea000383ffff */
.L_x_3438:
        /* <DEDUP_REMOVED lines=8> */
.L_x_3500:
[----:B------:R-:W-:Y:S05]  /*85e0*/  BSYNC B0 ;  /* 0x0000000000007941 */ /* 0x000fea0003800000 */
.L_x_3499:
[----:B------:R-:W-:Y:S05]  /*85f0*/  BRA `(.L_x_3435) ;  /* 0xffffffd800e07947 */ /* 0x000fea000383ffff */
.L_x_3442:
        /* <DEDUP_REMOVED lines=8> */
.L_x_3502:
[----:B------:R-:W-:Y:S05]  /*8680*/  BSYNC B0 ;  /* 0x0000000000007941 */ /* 0x000fea0003800000 */
.L_x_3501:
[----:B------:R-:W-:Y:S01]  /*8690*/  FADD.FTZ R7, R4, R10 ;  /* 0x0000000a04077221 */ /* 0x000fe20000010000 */
[----:B------:R-:W-:Y:S02]  /*86a0*/  IMAD.MOV.U32 R0, RZ, RZ, 0x8 ;  /* 0x00000008ff007424 */ /* 0x000fe400078e00ff */
[----:B------:R-:W-:Y:S02]  /*86b0*/  IMAD.MOV.U32 R3, RZ, RZ, 0x1f ;  /* 0x0000001fff037424 */ /* 0x000fe400078e00ff */
[----:B------:R-:W-:-:S07]  /*86c0*/  IMAD.MOV.U32 R2, RZ, RZ, -0x1 ;  /* 0xffffffffff027424 */ /* 0x000fce00078e00ff */
[----:B------:R-:W-:Y:S05]  /*86d0*/  WARPSYNC.COLLECTIVE R2, `(.L_x_3503) ;  /* 0x0000000002087348 */ /* 0x000fea0003c00000 */
[----:B------:R0:W1:Y:S02]  /*86e0*/  SHFL.BFLY P0, R4, R7, R0, R3 ;  /* 0x0c00000007047389 */ /* 0x0000640000000003 */
[----:B01----:R-:W-:Y:S01]  /*86f0*/  ENDCOLLECTIVE ;  /* 0x000000000000791b */ /* 0x003fe20003800000 */
.L_x_3503:
[----:B------:R-:W-:Y:S02]  /*8700*/  IMAD.MOV.U32 R0, RZ, RZ, 0x4 ;  /* 0x00000004ff007424 */ /* 0x000fe400078e00ff */
[----:B------:R-:W-:-:S04]  /*8710*/  FADD.FTZ R8, R7, R4 ;  /* 0x0000000407087221 */ /* 0x000fc80000010000 */
[----:B------:R-:W-:-:S07]  /*8720*/  IMAD.MOV.U32 R7, RZ, RZ, R8 ;  /* 0x000000ffff077224 */ /* 0x000fce00078e0008 */
[----:B------:R-:W-:Y:S05]  /*8730*/  WARPSYNC.COLLECTIVE R2, `(.L_x_3504) ;  /* 0x0000000002087348 */ /* 0x000fea0003c00000 */
[----:B------:R0:W1:Y:S02]  /*8740*/  SHFL.BFLY P0, R4, R7, R0, R3 ;  /* 0x0c00000007047389 */ /* 0x0000640000000003 */
[----:B01----:R-:W-:Y:S01]  /*8750*/  ENDCOLLECTIVE ;  /* 0x000000000000791b */ /* 0x003fe20003800000 */
.L_x_3504:
[----:B------:R-:W-:Y:S02]  /*8760*/  IMAD.MOV.U32 R0, RZ, RZ, 0x2 ;  /* 0x00000002ff007424 */ /* 0x000fe400078e00ff */
[----:B------:R-:W-:-:S04]  /*8770*/  FADD.FTZ R9, R8, R4 ;  /* 0x0000000408097221 */ /* 0x000fc80000010000 */
[----:B------:R-:W-:-:S07]  /*8780*/  IMAD.MOV.U32 R7, RZ, RZ, R9 ;  /* 0x000000ffff077224 */ /* 0x000fce00078e0009 */
[----:B------:R-:W-:Y:S05]  /*8790*/  WARPSYNC.COLLECTIVE R2, `(.L_x_3505) ;  /* 0x0000000002087348 */ /* 0x000fea0003c00000 */
[----:B------:R0:W1:Y:S02]  /*87a0*/  SHFL.BFLY P0, R4, R7, R0, R3 ;  /* 0x0c00000007047389 */ /* 0x0000640000000003 */
[----:B01----:R-:W-:Y:S01]  /*87b0*/  ENDCOLLECTIVE ;  /* 0x000000000000791b */ /* 0x003fe20003800000 */
.L_x_3505:
[----:B------:R-:W-:Y:S02]  /*87c0*/  IMAD.MOV.U32 R0, RZ, RZ, 0x1 ;  /* 0x00000001ff007424 */ /* 0x000fe400078e00ff */
[----:B------:R-:W-:-:S04]  /*87d0*/  FADD.FTZ R12, R9, R4 ;  /* 0x00000004090c7221 */ /* 0x000fc80000010000 */
[----:B------:R-:W-:-:S07]  /*87e0*/  IMAD.MOV.U32 R7, RZ, RZ, R12 ;  /* 0x000000ffff077224 */ /* 0x000fce00078e000c */
[----:B------:R-:W-:Y:S05]  /*87f0*/  WARPSYNC.COLLECTIVE R2, `(.L_x_3506) ;  /* 0x0000000002087348 */ /* 0x000fea0003c00000 */
[----:B------:R0:W1:Y:S02]  /*8800*/  SHFL.BFLY P0, R4, R7, R0, R3 ;  /* 0x0c00000007047389 */ /* 0x0000640000000003 */
[----:B01----:R-:W-:Y:S01]  /*8810*/  ENDCOLLECTIVE ;  /* 0x000000000000791b */ /* 0x003fe20003800000 */
.L_x_3506:
[----:B------:R-:W-:Y:S05]  /*8820*/  BRA `(.L_x_3507) ;  /* 0xffffffd800fc7947 */ /* 0x000fea000383ffff */
.L_x_3508:
        /* <DEDUP_REMOVED lines=13> */
.L_x_5020:


//--------------------- .text._ZN4vllm3moe44grouped_topk_fused_small_expert_count_kernelI6__halffiLNS0_11ScoringFuncE1ELi128ELb0ELi8EEEvPT_PfPT1_PKT0_llllllbd --------------------------
	.section	.text._ZN4vllm3moe44grouped_topk_fused_small_expert_count_kernelI6__halffiLNS0_11ScoringFuncE1ELi128ELb0ELi8EEEvPT_PfPT1_PKT0_llllllbd,"ax",@progbits
	.align	128
        .global         _ZN4vllm3moe44grouped_topk_fused_small_expert_count_kernelI6__halffiLNS0_11ScoringFuncE1ELi128ELb0ELi8EEEvPT_PfPT1_PKT0_llllllbd
        .type           _ZN4vllm3moe44grouped_topk_fused_small_expert_count_kernelI6__halffiLNS0_11ScoringFuncE1ELi128ELb0ELi8EEEvPT_PfPT1_PKT0_llllllbd,@function
        .size           _ZN4vllm3moe44grouped_topk_fused_small_expert_count_kernelI6__halffiLNS0_11ScoringFuncE1ELi128ELb0ELi8EEEvPT_PfPT1_PKT0_llllllbd,(.L_x_4916 - _ZN4vllm3moe44grouped_topk_fused_small_expert_count_kernelI6__halffiLNS0_11ScoringFuncE1ELi128ELb0ELi8EEEvPT_PfPT1_PKT0_llllllbd)
        .other          _ZN4vllm3moe44grouped_topk_fused_small_expert_count_kernelI6__halffiLNS0_11ScoringFuncE1ELi128ELb0ELi8EEEvPT_PfPT1_PKT0_llllllbd,@"STO_CUDA_ENTRY STV_DEFAULT"
_ZN4vllm3moe44grouped_topk_fused_small_expert_count_kernelI6__halffiLNS0_11ScoringFuncE1ELi128ELb0ELi8EEEvPT_PfPT1_PKT0_llllllbd:
.text._ZN4vllm3moe44grouped_topk_fused_small_expert_count_kernelI6__halffiLNS0_11ScoringFuncE1ELi128ELb0ELi8EEEvPT_PfPT1_PKT0_llllllbd:
        /* <DEDUP_REMOVED lines=140> */
.L_x_3512:
        /* <DEDUP_REMOVED lines=89> */
.L_x_3511:
        /* <DEDUP_REMOVED lines=38> */
.L_x_3510:
        /* <DEDUP_REMOVED lines=56> */
[----:B------:R-:W-:Y:S05]  /*1430*/  CALL.REL.NOINC `($__internal_70_$__cuda_sm20_div_rn_f64_full) ;  /* 0x0000000000687944 */ /* 0x000fea0003c00000 */
.L_x_3515:
[----:B------:R-:W-:Y:S05]  /*1440*/  BSYNC B0 ;  /* 0x0000000000007941 */ /* 0x000fea0003800000 */
.L_x_3514:
[----:B------:R-:W-:Y:S01]  /*1450*/  UMOV UR4, 0xf0000000 ;  /* 0xf000000000047882 */ /* 0x000fe20000000000 */
[----:B------:R-:W-:Y:S01]  /*1460*/  UMOV UR5, 0x380fffff ;  /* 0x380fffff00057882 */ /* 0x000fe20000000000 */
[----:B------:R-:W0:Y:S01]  /*1470*/  F2F.F32.F64 R8, R2 ;  /* 0x0000000200087310 */ /* 0x000e220000301000 */
[----:B------:R-:W-:-:S14]  /*1480*/  DSETP.GEU.AND P1, PT, |R2|, UR4, PT ;  /* 0x0000000402007e2a */ /* 0x000fdc000bf2e200 */
[----:B0-----:R-:W-:-:S07]  /*1490*/  @!P1 FMUL R8, R8, 1.175494350822287508e-38 ;  /* 0x0080000008089820 */ /* 0x001fce0000400000 */
.L_x_3513:
        /* <DEDUP_REMOVED lines=17> */
.L_x_3516:
[----:B------:R-:W-:Y:S05]  /*15b0*/  BSYNC B0 ;  /* 0x0000000000007941 */ /* 0x000fea0003800000 */
.L_x_3509:
[----:B------:R-:W-:Y:S01]  /*15c0*/  PREEXIT ;  /* 0x000000000000782d */ /* 0x000fe20000000000 */
[----:B------:R-:W-:Y:S05]  /*15d0*/  EXIT ;  /* 0x000000000000794d */ /* 0x000fea0003800000 */
        .weak           $__internal_70_$__cuda_sm20_div_rn_f64_full
        .type           $__internal_70_$__cuda_sm20_div_rn_f64_full,@function
        .size           $__internal_70_$__cuda_sm20_div_rn_f64_full,(.L_x_4916 - $__internal_70_$__cuda_sm20_div_rn_f64_full)
$__internal_70_$__cuda_sm20_div_rn_f64_full:
        /* <DEDUP_REMOVED lines=67> */
.L_x_3518:
        /* <DEDUP_REMOVED lines=16> */
.L_x_3521:
[----:B------:R-:W-:Y:S01]  /*1b10*/  LOP3.LUT R15, R7, 0x80000, RZ, 0xfc, !PT ;  /* 0x00080000070f7812 */ /* 0x000fe200078efcff */
[----:B------:R-:W-:Y:S01]  /*1b20*/  IMAD.MOV.U32 R14, RZ, RZ, R6 ;  /* 0x000000ffff0e7224 */ /* 0x000fe200078e0006 */
[----:B------:R-:W-:Y:S06]  /*1b30*/  BRA `(.L_x_3519) ;  /* 0x0000000000087947 */ /* 0x000fec0003800000 */
.L_x_3520:
[----:B------:R-:W-:Y:S01]  /*1b40*/  LOP3.LUT R15, R9, 0x80000, RZ, 0xfc, !PT ;  /* 0x00080000090f7812 */ /* 0x000fe200078efcff */
[----:B------:R-:W-:-:S07]  /*1b50*/  IMAD.MOV.U32 R14, RZ, RZ, R8 ;  /* 0x000000ffff0e7224 */ /* 0x000fce00078e0008 */
.L_x_3519:
[----:B------:R-:W-:Y:S05]  /*1b60*/  BSYNC B1 ;  /* 0x0000000000017941 */ /* 0x000fea0003800000 */
.L_x_3517:
[----:B------:R-:W-:Y:S02]  /*1b70*/  IMAD.MOV.U32 R13, RZ, RZ, 0x0 ;  /* 0x00000000ff0d7424 */ /* 0x000fe400078e00ff */
[----:B------:R-:W-:Y:S02]  /*1b80*/  IMAD.MOV.U32 R2, RZ, RZ, R14 ;  /* 0x000000ffff027224 */ /* 0x000fe400078e000e */
[----:B------:R-:W-:Y:S01]  /*1b90*/  IMAD.MOV.U32 R3, RZ, RZ, R15 ;  /* 0x000000ffff037224 */ /* 0x000fe200078e000f */
[----:B------:R-:W-:Y:S06]  /*1ba0*/  RET.REL.NODEC R12 `(_ZN4vllm3moe44grouped_topk_fused_small_expert_count_kernelI6__halffiLNS0_11ScoringFuncE1ELi128ELb0ELi8EEEvPT_PfPT1_PKT0_llllllbd) ;  /* 0xffffffe40c147950 */ /* 0x000fec0003c3ffff */
.L_x_3522:
        /* <DEDUP_REMOVED lines=13> */
.L_x_4916:


//--------------------- .text._ZN4vllm3moe44grouped_topk_fused_small_expert_count_kernelI6__halffiLNS0_11ScoringFuncE1ELi384ELb0ELi8EEEvPT_PfPT1_PKT0_llllllbd --------------------------
	.section	.text._ZN4vllm3moe44grouped_topk_fused_small_expert_count_kernelI6__halffiLNS0_11ScoringFuncE1ELi384ELb0ELi8EEEvPT_PfPT1_PKT0_llllllbd,"ax",@progbits
	.align	128
        .global         _ZN4vllm3moe44grouped_topk_fused_small_expert_count_kernelI6__halffiLNS0_11ScoringFuncE1ELi384ELb0ELi8EEEvPT_PfPT1_PKT0_llllllbd
        .type           _ZN4vllm3moe44grouped_topk_fused_small_expert_count_kernelI6__halffiLNS0_11ScoringFuncE1ELi384ELb0ELi8EEEvPT_PfPT1_PKT0_llllllbd,@function
        .size           _ZN4vllm3moe44grouped_topk_fused_small_expert_count_kernelI6__halffiLNS0_11ScoringFuncE1ELi384ELb0ELi8EEEvPT_PfPT1_PKT0_llllllbd,(.L_x_4917 - _ZN4vllm3moe44grouped_topk_fused_small_expert_count_kernelI6__halffiLNS0_11ScoringFuncE1ELi384ELb0ELi8EEEvPT_PfPT1_PKT0_llllllbd)
        .other          _ZN4vllm3moe44grouped_topk_fused_small_expert_count_kernelI6__halffiLNS0_11ScoringFuncE1ELi384ELb0ELi8EEEvPT_PfPT1_PKT0_llllllbd,@"STO_CUDA_ENTRY STV_DEFAULT"
_ZN4vllm3moe44grouped_topk_fused_small_expert_count_kernelI6__halffiLNS0_11ScoringFuncE1ELi384ELb0ELi8EEEvPT_PfPT1_PKT0_llllllbd:
.text._ZN4vllm3moe44grouped_topk_fused_small_expert_count_kernelI6__halffiLNS0_11ScoringFuncE1ELi384ELb0ELi8EEEvPT_PfPT1_PKT0_llllllbd:
        /* <DEDUP_REMOVED lines=152> */
.L_x_3526:
        /* <DEDUP_REMOVED lines=98> */
.L_x_3525:
        /* <DEDUP_REMOVED lines=43> */
.L_x_3524:
        /* <DEDUP_REMOVED lines=18> */
.L_x_3527:
[----:B------:R-:W2:Y:S04]  /*1370*/  LDL R2, [R9] ;  /* 0x0000000009027983 */ /* 0x000ea80000100800 */
[----:B-1----:R-:W3:Y:S04]  /*1380*/  LDL R11, [R9+0x20] ;  /* 0x00002000090b7983 */ /* 0x002ee80000100800 */
[----:B--2---:R1:W-:Y:S04]  /*1390*/  STS [R7], R2 ;  /* 0x0000000207007388 */ /* 0x0043e80000000800 */
[----:B---3--:R1:W-:Y:S02]  /*13a0*/  STS [R0], R11 ;  /* 0x0000000b00007388 */ /* 0x0083e40000000800 */
.L_x_3528:
[----:B------:R-:W-:Y:S05]  /*13b0*/  BSYNC B0 ;  /* 0x0000000000007941 */ /* 0x000fea0003800000 */
.L_x_3523:
        /* <DEDUP_REMOVED lines=24> */
.L_x_3531:
[----:B------:R-:W-:Y:S05]  /*1540*/  BSYNC B0 ;  /* 0x0000000000007941 */ /* 0x000fea0003800000 */
.L_x_3530:
        /* <DEDUP_REMOVED lines=19> */
.L_x_3534:
        /* <DEDUP_REMOVED lines=166> */
.L_x_3533:
[----:B------:R-:W-:Y:S05]  /*20e0*/  @!P1 BRA `(.L_x_3532) ;  /* 0x0000000000cc9947 */ /* 0x000fea0003800000 */
[----:B------:R-:W-:Y:S02]  /*20f0*/  IMAD.MOV.U32 R13, RZ, RZ, R8 ;  /* 0x000000ffff0d7224 */ /* 0x000fe400078e0008 */
[C---:B------:R-:W-:Y:S02]  /*2100*/  IMAD R10, R0.reuse, 0x4, R1 ;  /* 0x00000004000a7824 */ /* 0x040fe400078e0201 */
[----:B------:R-:W-:-:S07]  /*2110*/  IMAD R8, R0, 0x4, R3 ;  /* 0x0000000400087824 */ /* 0x000fce00078e0203 */
.L_x_3535:
        /* <DEDUP_REMOVED lines=48> */
.L_x_3532:
        /* <DEDUP_REMOVED lines=58> */
[----:B0-----:R-:W-:Y:S05]  /*27c0*/  CALL.REL.NOINC `($__internal_71_$__cuda_sm20_div_rn_f64_full) ;  /* 0x0000000000687944 */ /* 0x001fea0003c00000 */
.L_x_3538:
[----:B------:R-:W-:Y:S05]  /*27d0*/  BSYNC B0 ;  /* 0x0000000000007941 */ /* 0x000fea0003800000 */
.L_x_3537:
[----:B------:R-:W-:Y:S01]  /*27e0*/  UMOV UR4, 0xf0000000 ;  /* 0xf000000000047882 */ /* 0x000fe20000000000 */
[----:B------:R-:W-:Y:S01]  /*27f0*/  UMOV UR5, 0x380fffff ;  /* 0x380fffff00057882 */ /* 0x000fe20000000000 */
[----:B------:R-:W1:Y:S01]  /*2800*/  F2F.F32.F64 R8, R2 ;  /* 0x0000000200087310 */ /* 0x000e620000301000 */
[----:B------:R-:W-:-:S14]  /*2810*/  DSETP.GEU.AND P1, PT, |R2|, UR4, PT ;  /* 0x0000000402007e2a */ /* 0x000fdc000bf2e200 */
[----:B-1----:R-:W-:-:S07]  /*2820*/  @!P1 FMUL R8, R8, 1.175494350822287508e-38 ;  /* 0x0080000008089820 */ /* 0x002fce0000400000 */
.L_x_3536:
        /* <DEDUP_REMOVED lines=17> */
.L_x_3539:
[----:B------:R-:W-:Y:S05]  /*2940*/  BSYNC B0 ;  /* 0x0000000000007941 */ /* 0x000fea0003800000 */
.L_x_3529:
[----:B------:R-:W-:Y:S01]  /*2950*/  PREEXIT ;  /* 0x000000000000782d */ /* 0x000fe20000000000 */
[----:B------:R-:W-:Y:S05]  /*2960*/  EXIT ;  /* 0x000000000000794d */ /* 0x000fea0003800000 */
        .weak           $__internal_71_$__cuda_sm20_div_rn_f64_full
        .type           $__internal_71_$__cuda_sm20_div_rn_f64_full,@function
        .size           $__internal_71_$__cuda_sm20_div_rn_f64_full,(.L_x_4917 - $__internal_71_$__cuda_sm20_div_rn_f64_full)
$__internal_71_$__cuda_sm20_div_rn_f64_full:
        /* <DEDUP_REMOVED lines=67> */
.L_x_3541:
        /* <DEDUP_REMOVED lines=16> */
.L_x_3544:
[----:B------:R-:W-:Y:S01]  /*2ea0*/  LOP3.LUT R15, R7, 0x80000, RZ, 0xfc, !PT ;  /* 0x00080000070f7812 */ /* 0x000fe200078efcff */
[----:B------:R-:W-:Y:S01]  /*2eb0*/  IMAD.MOV.U32 R14, RZ, RZ, R6 ;  /* 0x000000ffff0e7224 */ /* 0x000fe200078e0006 */
[----:B------:R-:W-:Y:S06]  /*2ec0*/  BRA `(.L_x_3542) ;  /* 0x0000000000087947 */ /* 0x000fec0003800000 */
.L_x_3543:
[----:B------:R-:W-:Y:S01]  /*2ed0*/  LOP3.LUT R15, R9, 0x80000, RZ, 0xfc, !PT ;  /* 0x00080000090f7812 */ /* 0x000fe200078efcff */
[----:B------:R-:W-:-:S07]  /*2ee0*/  IMAD.MOV.U32 R14, RZ, RZ, R8 ;  /* 0x000000ffff0e7224 */ /* 0x000fce00078e0008 */
.L_x_3542:
[----:B------:R-:W-:Y:S05]  /*2ef0*/  BSYNC B1 ;  /* 0x0000000000017941 */ /* 0x000fea0003800000 */
.L_x_3540:
[----:B------:R-:W-:Y:S02]  /*2f00*/  IMAD.MOV.U32 R13, RZ, RZ, 0x0 ;  /* 0x00000000ff0d7424 */ /* 0x000fe400078e00ff */
[----:B------:R-:W-:Y:S02]  /*2f10*/  IMAD.MOV.U32 R2, RZ, RZ, R14 ;  /* 0x000000ffff027224 */ /* 0x000fe400078e000e */
[----:B------:R-:W-:Y:S01]  /*2f20*/  IMAD.MOV.U32 R3, RZ, RZ, R15 ;  /* 0x000000ffff037224 */ /* 0x000fe200078e000f */
[----:B------:R-:W-:Y:S06]  /*2f30*/  RET.REL.NODEC R12 `(_ZN4vllm3moe44grouped_topk_fused_small_expert_count_kernelI6__halffiLNS0_11ScoringFuncE1ELi384ELb0ELi8EEEvPT_PfPT1_PKT0_llllllbd) ;  /* 0xffffffd00c307950 */ /* 0x000fec0003c3ffff */
.L_x_3545:
        /* <DEDUP_REMOVED lines=12> */
.L_x_4917:


//--------------------- .text._ZN4vllm3moe44grouped_topk_fused_small_expert_count_kernelI6__halffiLNS0_11ScoringFuncE1ELi512ELb0ELi8EEEvPT_PfPT1_PKT0_llllllbd --------------------------
	.section	.text._ZN4vllm3moe44grouped_topk_fused_small_expert_count_kernelI6__halffiLNS0_11ScoringFuncE1ELi512ELb0ELi8EEEvPT_PfPT1_PKT0_llllllbd,"ax",@progbits
	.align	128
        .global         _ZN4vllm3moe44grouped_topk_fused_small_expert_count_kernelI6__halffiLNS0_11ScoringFuncE1ELi512ELb0ELi8EEEvPT_PfPT1_PKT0_llllllbd
        .type           _ZN4vllm3moe44grouped_topk_fused_small_expert_count_kernelI6__halffiLNS0_11ScoringFuncE1ELi512ELb0ELi8EEEvPT_PfPT1_PKT0_llllllbd,@function
        .size           _ZN4vllm3moe44grouped_topk_fused_small_expert_count_kernelI6__halffiLNS0_11ScoringFuncE1ELi512ELb0ELi8EEEvPT_PfPT1_PKT0_llllllbd,(.L_x_4918 - _ZN4vllm3moe44grouped_topk_fused_small_expert_count_kernelI6__halffiLNS0_11ScoringFuncE1ELi512ELb0ELi8EEEvPT_PfPT1_PKT0_llllllbd)
        .other          _ZN4vllm3moe44grouped_topk_fused_small_expert_count_kernelI6__halffiLNS0_11ScoringFuncE1ELi512ELb0ELi8EEEvPT_PfPT1_PKT0_llllllbd,@"STO_CUDA_ENTRY STV_DEFAULT"
_ZN4vllm3moe44grouped_topk_fused_small_expert_count_kernelI6__halffiLNS0_11ScoringFuncE1ELi512ELb0ELi8EEEvPT_PfPT1_PKT0_llllllbd:
.text._ZN4vllm3moe44grouped_topk_fused_small_expert_count_kernelI6__halffiLNS0_11ScoringFuncE1ELi512ELb0ELi8EEEvPT_PfPT1_PKT0_llllllbd:
        /* <DEDUP_REMOVED lines=152> */
.L_x_3549:
        /* <DEDUP_REMOVED lines=98> */
.L_x_3548:
        /* <DEDUP_REMOVED lines=43> */
.L_x_3547:
        /* <DEDUP_REMOVED lines=18> */
.L_x_3550:
[----:B------:R-:W2:Y:S04]  /*1370*/  LDL R2, [R9] ;  /* 0x0000000009027983 */ /* 0x000ea80000100800 */
[----:B-1----:R-:W3:Y:S04]  /*1380*/  LDL R11, [R9+0x20] ;  /* 0x00002000090b7983 */ /* 0x002ee80000100800 */
[----:B--2---:R1:W-:Y:S04]  /*1390*/  STS [R7], R2 ;  /* 0x0000000207007388 */ /* 0x0043e80000000800 */
[----:B---3--:R1:W-:Y:S02]  /*13a0*/  STS [R0], R11 ;  /* 0x0000000b00007388 */ /* 0x0083e40000000800 */
.L_x_3551:
[----:B------:R-:W-:Y:S05]  /*13b0*/  BSYNC B0 ;  /* 0x0000000000007941 */ /* 0x000fea0003800000 */
.L_x_3546:
        /* <DEDUP_REMOVED lines=36> */
.L_x_3555:
        /* <DEDUP_REMOVED lines=167> */
.L_x_3554:
[----:B------:R-:W-:Y:S05]  /*2070*/  @!P1 BRA `(.L_x_3553) ;  /* 0x0000000000cc9947 */ /* 0x000fea0003800000 */
[----:B------:R-:W-:Y:S02]  /*2080*/  IMAD.MOV.U32 R14, RZ, RZ, R10 ;  /* 0x000000ffff0e7224 */ /* 0x000fe400078e000a */
[C---:B------:R-:W-:Y:S02]  /*2090*/  IMAD R12, R0.reuse, 0x4, R1 ;  /* 0x00000004000c7824 */ /* 0x040fe400078e0201 */
[----:B------:R-:W-:-:S07]  /*20a0*/  IMAD R10, R0, 0x4, R3 ;  /* 0x00000004000a7824 */ /* 0x000fce00078e0203 */
.L_x_3556:
        /* <DEDUP_REMOVED lines=48> */
.L_x_3553:
        /* <DEDUP_REMOVED lines=56> */
[----:B0---4-:R-:W-:Y:S05]  /*2730*/  CALL.REL.NOINC `($__internal_72_$__cuda_sm20_div_rn_f64_full) ;  /* 0x0000000000687944 */ /* 0x011fea0003c00000 */
.L_x_3559:
[----:B------:R-:W-:Y:S05]  /*2740*/  BSYNC B0 ;  /* 0x0000000000007941 */ /* 0x000fea0003800000 */
.L_x_3558:
[----:B------:R-:W-:Y:S01]  /*2750*/  UMOV UR4, 0xf0000000 ;  /* 0xf000000000047882 */ /* 0x000fe20000000000 */
[----:B------:R-:W-:Y:S01]  /*2760*/  UMOV UR5, 0x380fffff ;  /* 0x380fffff00057882 */ /* 0x000fe20000000000 */
[----:B------:R-:W1:Y:S01]  /*2770*/  F2F.F32.F64 R8, R2 ;  /* 0x0000000200087310 */ /* 0x000e620000301000 */
[----:B------:R-:W-:-:S14]  /*2780*/  DSETP.GEU.AND P1, PT, |R2|, UR4, PT ;  /* 0x0000000402007e2a */ /* 0x000fdc000bf2e200 */
[----:B-1----:R-:W-:-:S07]  /*2790*/  @!P1 FMUL R8, R8, 1.175494350822287508e-38 ;  /* 0x0080000008089820 */ /* 0x002fce0000400000 */
.L_x_3557:
        /* <DEDUP_REMOVED lines=17> */
.L_x_3560:
[----:B------:R-:W-:Y:S05]  /*28b0*/  BSYNC B0 ;  /* 0x0000000000007941 */ /* 0x000fea0003800000 */
.L_x_3552:
[----:B------:R-:W-:Y:S01]  /*28c0*/  PREEXIT ;  /* 0x000000000000782d */ /* 0x000fe20000000000 */
[----:B------:R-:W-:Y:S05]  /*28d0*/  EXIT ;  /* 0x000000000000794d */ /* 0x000fea0003800000 */
        .weak           $__internal_72_$__cuda_sm20_div_rn_f64_full
        .type           $__internal_72_$__cuda_sm20_div_rn_f64_full,@function
        .size           $__internal_72_$__cuda_sm20_div_rn_f64_full,(.L_x_4918 - $__internal_72_$__cuda_sm20_div_rn_f64_full)
$__internal_72_$__cuda_sm20_div_rn_f64_full:
        /* <DEDUP_REMOVED lines=67> */
.L_x_3562:
        /* <DEDUP_REMOVED lines=16> */
.L_x_3565:
[----:B------:R-:W-:Y:S01]  /*2e10*/  LOP3.LUT R15, R7, 0x80000, RZ, 0xfc, !PT ;  /* 0x00080000070f7812 */ /* 0x000fe200078efcff */
[----:B------:R-:W-:Y:S01]  /*2e20*/  IMAD.MOV.U32 R14, RZ, RZ, R6 ;  /* 0x000000ffff0e7224 */ /* 0x000fe200078e0006 */
[----:B------:R-:W-:Y:S06]  /*2e30*/  BRA `(.L_x_3563) ;  /* 0x0000000000087947 */ /* 0x000fec0003800000 */
.L_x_3564:
[----:B------:R-:W-:Y:S01]  /*2e40*/  LOP3.LUT R15, R9, 0x80000, RZ, 0xfc, !PT ;  /* 0x00080000090f7812 */ /* 0x000fe200078efcff */
[----:B------:R-:W-:-:S07]  /*2e50*/  IMAD.MOV.U32 R14, RZ, RZ, R8 ;  /* 0x000000ffff0e7224 */ /* 0x000fce00078e0008 */
.L_x_3563:
[----:B------:R-:W-:Y:S05]  /*2e60*/  BSYNC B1 ;  /* 0x0000000000017941 */ /* 0x000fea0003800000 */
.L_x_3561:
[----:B------:R-:W-:Y:S02]  /*2e70*/  IMAD.MOV.U32 R13, RZ, RZ, 0x0 ;  /* 0x00000000ff0d7424 */ /* 0x000fe400078e00ff */
[----:B------:R-:W-:Y:S02]  /*2e80*/  IMAD.MOV.U32 R2, RZ, RZ, R14 ;  /* 0x000000ffff027224 */ /* 0x000fe400078e000e */
[----:B------:R-:W-:Y:S01]  /*2e90*/  IMAD.MOV.U32 R3, RZ, RZ, R15 ;  /* 0x000000ffff037224 */ /* 0x000fe200078e000f */
[----:B------:R-:W-:Y:S06]  /*2ea0*/  RET.REL.NODEC R12 `(_ZN4vllm3moe44grouped_topk_fused_small_expert_count_kernelI6__halffiLNS0_11ScoringFuncE1ELi512ELb0ELi8EEEvPT_PfPT1_PKT0_llllllbd) ;  /* 0xffffffd00c547950 */ /* 0x000fec0003c3ffff */
.L_x_3566:
        /* <DEDUP_REMOVED lines=13> */
.L_x_4918:


//--------------------- .text._ZN4vllm3moe44grouped_topk_fused_small_expert_count_kernelI6__halffiLNS0_11ScoringFuncE1ELi512ELb0ELi22EEEvPT_PfPT1_PKT0_llllllbd --------------------------
	.section	.text._ZN4vllm3moe44grouped_topk_fused_small_expert_count_kernelI6__halffiLNS0_11ScoringFuncE1ELi512ELb0ELi22EEEvPT_PfPT1_PKT0_llllllbd,"ax",@progbits
	.align	128
        .global         _ZN4vllm3moe44grouped_topk_fused_small_expert_count_kernelI6__halffiLNS0_11ScoringFuncE1ELi512ELb0ELi22EEEvPT_PfPT1_PKT0_llllllbd
        .type           _ZN4vllm3moe44grouped_topk_fused_small_expert_count_kernelI6__halffiLNS0_11ScoringFuncE1ELi512ELb0ELi22EEEvPT_PfPT1_PKT0_llllllbd,@function
        .size           _ZN4vllm3moe44grouped_topk_fused_small_expert_count_kernelI6__halffiLNS0_11ScoringFuncE1ELi512ELb0ELi22EEEvPT_PfPT1_PKT0_llllllbd,(.L_x_4919 - _ZN4vllm3moe44grouped_topk_fused_small_expert_count_kernelI6__halffiLNS0_11ScoringFuncE1ELi512ELb0ELi22EEEvPT_PfPT1_PKT0_llllllbd)
        .other          _ZN4vllm3moe44grouped_topk_fused_small_expert_count_kernelI6__halffiLNS0_11ScoringFuncE1ELi512ELb0ELi22EEEvPT_PfPT1_PKT0_llllllbd,@"STO_CUDA_ENTRY STV_DEFAULT"
_ZN4vllm3moe44grouped_topk_fused_small_expert_count_kernelI6__halffiLNS0_11ScoringFuncE1ELi512ELb0ELi22EEEvPT_PfPT1_PKT0_llllllbd:
.text._ZN4vllm3moe44grouped_topk_fused_small_expert_count_kernelI6__halffiLNS0_11ScoringFuncE1ELi512ELb0ELi22EEEvPT_PfPT1_PKT0_llllllbd:
        /* <DEDUP_REMOVED lines=151> */
.L_x_3570:
        /* <DEDUP_REMOVED lines=98> */
.L_x_3569:
        /* <DEDUP_REMOVED lines=43> */
.L_x_3568:
        /* <DEDUP_REMOVED lines=18> */
.L_x_3571:
[C---:B------:R-:W-:Y:S02]  /*1360*/  IMAD R2, R4.reuse, 0x4, R1 ;  /* 0x0000000404027824 */ /* 0x040fe400078e0201 */
[----:B------:R-:W-:-:S04]  /*1370*/  IMAD R0, R4, 0x4, R3 ;  /* 0x0000000404007824 */ /* 0x000fc800078e0203 */
[----:B------:R-:W3:Y:S04]  /*1380*/  LDL R2, [R2] ;  /* 0x0000000002027983 */ /* 0x000ee80000100800 */
[----:B0-----:R-:W4:Y:S04]  /*1390*/  LDL R9, [R0] ;  /* 0x0000000000097983 */ /* 0x001f280000100800 */
[----:B---3--:R0:W-:Y:S04]  /*13a0*/  STS [R7], R2 ;  /* 0x0000000207007388 */ /* 0x0081e80000000800 */
[----:B----4-:R0:W-:Y:S02]  /*13b0*/  STS [R8], R9 ;  /* 0x0000000908007388 */ /* 0x0101e40000000800 */
.L_x_3572:
[----:B------:R-:W-:Y:S05]  /*13c0*/  BSYNC B0 ;  /* 0x0000000000007941 */ /* 0x000fea0003800000 */
.L_x_3567:
        /* <DEDUP_REMOVED lines=78> */
.L_x_3576:
        /* <DEDUP_REMOVED lines=94> */
.L_x_3575:
        /* <DEDUP_REMOVED lines=43> */
.L_x_3574:
        /* <DEDUP_REMOVED lines=56> */
[----:B--2---:R-:W-:Y:S05]  /*24c0*/  CALL.REL.NOINC `($__internal_73_$__cuda_sm20_div_rn_f64_full) ;  /* 0x0000000000687944 */ /* 0x004fea0003c00000 */
.L_x_3579:
[----:B------:R-:W-:Y:S05]  /*24d0*/  BSYNC B0 ;  /* 0x0000000000007941 */ /* 0x000fea0003800000 */
.L_x_3578:
[----:B------:R-:W-:Y:S01]  /*24e0*/  UMOV UR4, 0xf0000000 ;  /* 0xf000000000047882 */ /* 0x000fe20000000000 */
[----:B------:R-:W-:Y:S01]  /*24f0*/  UMOV UR5, 0x380fffff ;  /* 0x380fffff00057882 */ /* 0x000fe20000000000 */
[----:B------:R-:W0:Y:S01]  /*2500*/  F2F.F32.F64 R8, R2 ;  /* 0x0000000200087310 */ /* 0x000e220000301000 */
[----:B------:R-:W-:-:S14]  /*2510*/  DSETP.GEU.AND P1, PT, |R2|, UR4, PT ;  /* 0x0000000402007e2a */ /* 0x000fdc000bf2e200 */
[----:B0-----:R-:W-:-:S07]  /*2520*/  @!P1 FMUL R8, R8, 1.175494350822287508e-38 ;  /* 0x0080000008089820 */ /* 0x001fce0000400000 */
.L_x_3577:
        /* <DEDUP_REMOVED lines=17> */
.L_x_3580:
[----:B------:R-:W-:Y:S05]  /*2640*/  BSYNC B0 ;  /* 0x0000000000007941 */ /* 0x000fea0003800000 */
.L_x_3573:
[----:B------:R-:W-:Y:S01]  /*2650*/  PREEXIT ;  /* 0x000000000000782d */ /* 0x000fe20000000000 */
[----:B------:R-:W-:Y:S05]  /*2660*/  EXIT ;  /* 0x000000000000794d */ /* 0x000fea0003800000 */
        .weak           $__internal_73_$__cuda_sm20_div_rn_f64_full
        .type           $__internal_73_$__cuda_sm20_div_rn_f64_full,@function
        .size           $__internal_73_$__cuda_sm20_div_rn_f64_full,(.L_x_4919 - $__internal_73_$__cuda_sm20_div_rn_f64_full)
$__internal_73_$__cuda_sm20_div_rn_f64_full:
        /* <DEDUP_REMOVED lines=67> */
.L_x_3582:
        /* <DEDUP_REMOVED lines=16> */
.L_x_3585:
[----:B------:R-:W-:Y:S01]  /*2ba0*/  LOP3.LUT R15, R7, 0x80000, RZ, 0xfc, !PT ;  /* 0x00080000070f7812 */ /* 0x000fe200078efcff */
[----:B------:R-:W-:Y:S01]  /*2bb0*/  IMAD.MOV.U32 R14, RZ, RZ, R6 ;  /* 0x000000ffff0e7224 */ /* 0x000fe200078e0006 */
[----:B------:R-:W-:Y:S06]  /*2bc0*/  BRA `(.L_x_3583) ;  /* 0x0000000000087947 */ /* 0x000fec0003800000 */
.L_x_3584:
[----:B------:R-:W-:Y:S01]  /*2bd0*/  LOP3.LUT R15, R9, 0x80000, RZ, 0xfc, !PT ;  /* 0x00080000090f7812 */ /* 0x000fe200078efcff */
[----:B------:R-:W-:-:S07]  /*2be0*/  IMAD.MOV.U32 R14, RZ, RZ, R8 ;  /* 0x000000ffff0e7224 */ /* 0x000fce00078e0008 */
.L_x_3583:
[----:B------:R-:W-:Y:S05]  /*2bf0*/  BSYNC B1 ;  /* 0x0000000000017941 */ /* 0x000fea0003800000 */
.L_x_3581:
[----:B------:R-:W-:Y:S02]  /*2c00*/  IMAD.MOV.U32 R13, RZ, RZ, 0x0 ;  /* 0x00000000ff0d7424 */ /* 0x000fe400078e00ff */
[----:B------:R-:W-:Y:S02]  /*2c10*/  IMAD.MOV.U32 R2, RZ, RZ, R14 ;  /* 0x000000ffff027224 */ /* 0x000fe400078e000e */
[----:B------:R-:W-:Y:S01]  /*2c20*/  IMAD.MOV.U32 R3, RZ, RZ, R15 ;  /* 0x000000ffff037224 */ /* 0x000fe200078e000f */
[----:B------:R-:W-:Y:S06]  /*2c30*/  RET.REL.NODEC R12 `(_ZN4vllm3moe44grouped_topk_fused_small_expert_count_kernelI6__halffiLNS0_11ScoringFuncE1ELi512ELb0ELi22EEEvPT_PfPT1_PKT0_llllllbd) ;  /* 0xffffffd00cf07950 */ /* 0x000fec0003c3ffff */
.L_x_3586:
        /* <DEDUP_REMOVED lines=12> */
.L_x_4919:


//--------------------- .text._ZN4vllm3moe44grouped_topk_fused_small_expert_count_kernelI6__halffiLNS0_11ScoringFuncE1ELi256ELb1ELi8EEEvPT_PfPT1_PKT0_llllllbd --------------------------
	.section	.text._ZN4vllm3moe44grouped_topk_fused_small_expert_count_kernelI6__halffiLNS0_11ScoringFuncE1ELi256ELb1ELi8EEEvPT_PfPT1_PKT0_llllllbd,"ax",@progbits
	.align	128
        .global         _ZN4vllm3moe44grouped_topk_fused_small_expert_count_kernelI6__halffiLNS0_11ScoringFuncE1ELi256ELb1ELi8EEEvPT_PfPT1_PKT0_llllllbd
        .type           _ZN4vllm3moe44grouped_topk_fused_small_expert_count_kernelI6__halffiLNS0_11ScoringFuncE1ELi256ELb1ELi8EEEvPT_PfPT1_PKT0_llllllbd,@function
        .size           _ZN4vllm3moe44grouped_topk_fused_small_expert_count_kernelI6__halffiLNS0_11ScoringFuncE1ELi256ELb1ELi8EEEvPT_PfPT1_PKT0_llllllbd,(.L_x_4920 - _ZN4vllm3moe44grouped_topk_fused_small_expert_count_kernelI6__halffiLNS0_11ScoringFuncE1ELi256ELb1ELi8EEEvPT_PfPT1_PKT0_llllllbd)
        .other          _ZN4vllm3moe44grouped_topk_fused_small_expert_count_kernelI6__halffiLNS0_11ScoringFuncE1ELi256ELb1ELi8EEEvPT_PfPT1_PKT0_llllllbd,@"STO_CUDA_ENTRY STV_DEFAULT"
_ZN4vllm3moe44grouped_topk_fused_small_expert_count_kernelI6__halffiLNS0_11ScoringFuncE1ELi256ELb1ELi8EEEvPT_PfPT1_PKT0_llllllbd:
.text._ZN4vllm3moe44grouped_topk_fused_small_expert_count_kernelI6__halffiLNS0_11ScoringFuncE1ELi256ELb1ELi8EEEvPT_PfPT1_PKT0_llllllbd:
        /* <DEDUP_REMOVED lines=35> */
[----:B--2---:R-:W-:Y:S01]  /*0230*/  @!P0 HADD2.F32 R3, -RZ, R10.H0_H0 ;  /* 0x2000000aff038230 */ /* 0x004fe20000004100 */
[----:B------:R-:W-:-:S04]  /*0240*/  IADD3 R10, -R2, 0xffff, RZ ;  /* 0x0000ffff020a7810 */ /* 0x000fc80007ffe1ff */
        /* <DEDUP_REMOVED lines=100> */
.L_x_3588:
[----:B------:R-:W-:Y:S05]  /*0890*/  BSYNC B0 ;  /* 0x0000000000007941 */ /* 0x000fea0003800000 */
.L_x_3587:
        /* <DEDUP_REMOVED lines=257> */
.L_x_3592:
        /* <DEDUP_REMOVED lines=89> */
.L_x_3591:
        /* <DEDUP_REMOVED lines=38> */
.L_x_3590:
        /* <DEDUP_REMOVED lines=58> */
[----:B------:R-:W-:Y:S05]  /*2440*/  CALL.REL.NOINC `($__internal_74_$__cuda_sm20_div_rn_f64_full) ;  /* 0x0000000000687944 */ /* 0x000fea0003c00000 */
.L_x_3595:
[----:B------:R-:W-:Y:S05]  /*2450*/  BSYNC B0 ;  /* 0x0000000000007941 */ /* 0x000fea0003800000 */
.L_x_3594:
[----:B------:R-:W-:Y:S01]  /*2460*/  UMOV UR4, 0xf0000000 ;  /* 0xf000000000047882 */ /* 0x000fe20000000000 */
[----:B------:R-:W-:Y:S01]  /*2470*/  UMOV UR5, 0x380fffff ;  /* 0x380fffff00057882 */ /* 0x000fe20000000000 */
[----:B------:R-:W0:Y:S01]  /*2480*/  F2F.F32.F64 R8, R2 ;  /* 0x0000000200087310 */ /* 0x000e220000301000 */
[----:B------:R-:W-:-:S14]  /*2490*/  DSETP.GEU.AND P1, PT, |R2|, UR4, PT ;  /* 0x0000000402007e2a */ /* 0x000fdc000bf2e200 */
[----:B0-----:R-:W-:-:S07]  /*24a0*/  @!P1 FMUL R8, R8, 1.175494350822287508e-38 ;  /* 0x0080000008089820 */ /* 0x001fce0000400000 */
.L_x_3593:
        /* <DEDUP_REMOVED lines=17> */
.L_x_3596:
[----:B------:R-:W-:Y:S05]  /*25c0*/  BSYNC B0 ;  /* 0x0000000000007941 */ /* 0x000fea0003800000 */
.L_x_3589:
[----:B------:R-:W-:Y:S01]  /*25d0*/  PREEXIT ;  /* 0x000000000000782d */ /* 0x000fe20000000000 */
[----:B------:R-:W-:Y:S05]  /*25e0*/  EXIT ;  /* 0x000000000000794d */ /* 0x000fea0003800000 */
        .weak           $__internal_74_$__cuda_sm20_div_rn_f64_full
        .type           $__internal_74_$__cuda_sm20_div_rn_f64_full,@function
        .size           $__internal_74_$__cuda_sm20_div_rn_f64_full,(.L_x_4920 - $__internal_74_$__cuda_sm20_div_rn_f64_full)
$__internal_74_$__cuda_sm20_div_rn_f64_full:
        /* <DEDUP_REMOVED lines=67> */
.L_x_3598:
        /* <DEDUP_REMOVED lines=16> */
.L_x_3601:
[----:B------:R-:W-:Y:S01]  /*2b20*/  LOP3.LUT R15, R7, 0x80000, RZ, 0xfc, !PT ;  /* 0x00080000070f7812 */ /* 0x000fe200078efcff */
[----:B------:R-:W-:Y:S01]  /*2b30*/  IMAD.MOV.U32 R14, RZ, RZ, R6 ;  /* 0x000000ffff0e7224 */ /* 0x000fe200078e0006 */
[----:B------:R-:W-:Y:S06]  /*2b40*/  BRA `(.L_x_3599) ;  /* 0x0000000000087947 */ /* 0x000fec0003800000 */
.L_x_3600:
[----:B------:R-:W-:Y:S01]  /*2b50*/  LOP3.LUT R15, R9, 0x80000, RZ, 0xfc, !PT ;  /* 0x00080000090f7812 */ /* 0x000fe200078efcff */
[----:B------:R-:W-:-:S07]  /*2b60*/  IMAD.MOV.U32 R14, RZ, RZ, R8 ;  /* 0x000000ffff0e7224 */ /* 0x000fce00078e0008 */
.L_x_3599:
[----:B------:R-:W-:Y:S05]  /*2b70*/  BSYNC B1 ;  /* 0x0000000000017941 */ /* 0x000fea0003800000 */
.L_x_3597:
[----:B------:R-:W-:Y:S02]  /*2b80*/  IMAD.MOV.U32 R13, RZ, RZ, 0x0 ;  /* 0x00000000ff0d7424 */ /* 0x000fe400078e00ff */
[----:B------:R-:W-:Y:S02]  /*2b90*/  IMAD.MOV.U32 R2, RZ, RZ, R14 ;  /* 0x000000ffff027224 */ /* 0x000fe400078e000e */
[----:B------:R-:W-:Y:S01]  /*2ba0*/  IMAD.MOV.U32 R3, RZ, RZ, R15 ;  /* 0x000000ffff037224 */ /* 0x000fe200078e000f */
[----:B------:R-:W-:Y:S06]  /*2bb0*/  RET.REL.NODEC R12 `(_ZN4vllm3moe44grouped_topk_fused_small_expert_count_kernelI6__halffiLNS0_11ScoringFuncE1ELi256ELb1ELi8EEEvPT_PfPT1_PKT0_llllllbd) ;  /* 0xffffffd40c107950 */ /* 0x000fec0003c3ffff */
.L_x_3602:
        /* <DEDUP_REMOVED lines=12> */
.L_x_4920:


//--------------------- .text._ZN4vllm3moe25grouped_topk_fused_kernelIf13__nv_bfloat16iLNS0_11ScoringFuncE1EEEvPT_PfPT1_PKT0_lllllbd --------------------------
	.section	.text._ZN4vllm3moe25grouped_topk_fused_kernelIf13__nv_bfloat16iLNS0_11ScoringFuncE1EEEvPT_PfPT1_PKT0_lllllbd,"ax",@progbits
	.align	128
        .global         _ZN4vllm3moe25grouped_topk_fused_kernelIf13__nv_bfloat16iLNS0_11ScoringFuncE1EEEvPT_PfPT1_PKT0_lllllbd
        .type           _ZN4vllm3moe25grouped_topk_fused_kernelIf13__nv_bfloat16iLNS0_11ScoringFuncE1EEEvPT_PfPT1_PKT0_lllllbd,@function
        .size           _ZN4vllm3moe25grouped_topk_fused_kernelIf13__nv_bfloat16iLNS0_11ScoringFuncE1EEEvPT_PfPT1_PKT0_lllllbd,(.L_x_5026 - _ZN4vllm3moe25grouped_topk_fused_kernelIf13__nv_bfloat16iLNS0_11ScoringFuncE1EEEvPT_PfPT1_PKT0_lllllbd)
        .other          _ZN4vllm3moe25grouped_topk_fused_kernelIf13__nv_bfloat16iLNS0_11ScoringFuncE1EEEvPT_PfPT1_PKT0_lllllbd,@"STO_CUDA_ENTRY STV_DEFAULT"
_ZN4vllm3moe25grouped_topk_fused_kernelIf13__nv_bfloat16iLNS0_11ScoringFuncE1EEEvPT_PfPT1_PKT0_lllllbd:
.text._ZN4vllm3moe25grouped_topk_fused_kernelIf13__nv_bfloat16iLNS0_11ScoringFuncE1EEEvPT_PfPT1_PKT0_lllllbd:
        /* <DEDUP_REMOVED lines=32> */
[----:B0-----:R-:W-:Y:S01]  /*0200*/  IMAD R6, R3, UR12, RZ ;  /* 0x0000000c03067c24 */ /* 0x001fe2000f8e02ff */
[----:B--2---:R-:W-:Y:S02]  /*0210*/  ULEA UR4, UR5, UR4, 0x18 ;  /* 0x0000000405047291 */ /* 0x004fe4000f8ec03f */
[----:B------:R-:W-:Y:S01]  /*0220*/  UIADD3 UR5, UP1, UR9, 0xff, URZ ;  /* 0x000000ff09057890 */ /* 0x000fe2000ff3e03f */
[----:B-1----:R-:W-:-:S03]  /*0230*/  VIADD R8, R0, 0xffffffe ;  /* 0x0ffffffe00087836 */ /* 0x002fc60000000000 */
[----:B------:R-:W-:Y:S01]  /*0240*/  ULOP3.LUT UR5, UR5, 0xffffff00, URZ, 0xc0, !UPT ;  /* 0xffffff0005057892 */ /* 0x000fe2000f8ec03f */
[----:B------:R0:W1:Y:S01]  /*0250*/  F2I.FTZ.U32.TRUNC.NTZ R9, R8 ;  /* 0x0000000800097305 */ /* 0x000062000021f000 */
[----:B------:R-:W-:Y:S01]  /*0260*/  UMOV UR6, UR4 ;  /* 0x0000000400067c82 */ /* 0x000fe20008000000 */
[----:B---3--:R-:W-:Y:S01]  /*0270*/  UMOV UR7, UR8 ;  /* 0x0000000800077c82 */ /* 0x008fe20008000000 */
[----:B------:R-:W-:Y:S02]  /*0280*/  UIADD3.X UR8, URZ, UR10, URZ, UP1, !UPT ;  /* 0x0000000a3f087290 */ /* 0x000fe40008ffe43f */
[----:B------:R-:W-:Y:S02]  /*0290*/  USEL UR5, UR5, URZ, UP0 ;  /* 0x0000003f05057287 */ /* 0x000fe40008000000 */
[----:B------:R-:W-:Y:S02]  /*02a0*/  ULOP3.LUT UR8, UR8, 0x7, URZ, 0xc0, !UPT ;  /* 0x0000000708087892 */ /* 0x000fe4000f8ec03f */
[----:B------:R-:W-:Y:S01]  /*02b0*/  UIADD3 UR5, UP1, UP2, UR6, UR5, UR9 ;  /* 0x0000000506057290 */ /* 0x000fe2000fa3e009 */
[----:B0-----:R-:W-:Y:S01]  /*02c0*/  IMAD.MOV.U32 R8, RZ, RZ, RZ ;  /* 0x000000ffff087224 */ /* 0x001fe200078e00ff */
[----:B------:R-:W-:-:S02]  /*02d0*/  USEL UR6, UR8, URZ, UP0 ;  /* 0x0000003f08067287 */ /* 0x000fc40008000000 */
[----:B------:R-:W-:Y:S02]  /*02e0*/  UIADD3 UR5, UP0, UR5, 0xf, URZ ;  /* 0x0000000f05057890 */ /* 0x000fe4000ff1e03f */
[----:B------:R-:W-:Y:S01]  /*02f0*/  UIADD3.X UR6, UR7, UR6, UR10, UP1, UP2 ;  /* 0x0000000607067290 */ /* 0x000fe20008fe440a */
[--C-:B-1----:R-:W-:Y:S01]  /*0300*/  IMAD.MOV R2, RZ, RZ, -R9.reuse ;  /* 0x000000ffff027224 */ /* 0x102fe200078e0a09 */
[----:B------:R-:W-:Y:S02]  /*0310*/  ULOP3.LUT UR7, UR5, 0xfffffff0, URZ, 0xc0, !UPT ;  /* 0xfffffff005077892 */ /* 0x000fe4000f8ec03f */
[----:B------:R-:W-:Y:S01]  /*0320*/  UIADD3.X UR5, URZ, UR6, URZ, UP0, !UPT ;  /* 0x000000063f057290 */ /* 0x000fe200087fe43f */
[----:B------:R-:W-:Y:S01]  /*0330*/  IMAD R5, R2, R11, RZ ;  /* 0x0000000b02057224 */ /* 0x000fe200078e02ff */
[----:B------:R-:W-:Y:S01]  /*0340*/  IABS R2, R3 ;  /* 0x0000000300027213 */ /* 0x000fe20000000000 */
[----:B------:R-:W-:Y:S02]  /*0350*/  ULDC.64 UR8, c[0x0][0x208] ;  /* 0x0000820000087ab9 */ /* 0x000fe40000000a00 */
[----:B------:R-:W-:-:S04]  /*0360*/  IMAD.HI.U32 R9, R9, R5, R8 ;  /* 0x0000000509097227 */ /* 0x000fc800078e0008 */
[----:B------:R-:W-:Y:S02]  /*0370*/  IMAD.U32 R8, RZ, RZ, UR7 ;  /* 0x00000007ff087e24 */ /* 0x000fe4000f8e00ff */
[----:B------:R-:W-:Y:S02]  /*0380*/  IMAD.HI.U32 R5, R9, R2, RZ ;  /* 0x0000000209057227 */ /* 0x000fe400078e00ff */
[----:B------:R-:W0:Y:S02]  /*0390*/  LDC R9, c[0x0][0x23c] ;  /* 0x00008f00ff097b82 */ /* 0x000e240000000800 */
[----:B------:R-:W-:-:S04]  /*03a0*/  IMAD.MOV R0, RZ, RZ, -R5 ;  /* 0x000000ffff007224 */ /* 0x000fc800078e0a05 */
[----:B------:R-:W-:Y:S01]  /*03b0*/  IMAD R0, R11, R0, R2 ;  /* 0x000000000b007224 */ /* 0x000fe200078e0202 */
[----:B------:R-:W-:-:S04]  /*03c0*/  LOP3.LUT R2, R22, 0x1f, RZ, 0xc0, !PT ;  /* 0x0000001f16027812 */ /* 0x000fc800078ec0ff */
[----:B------:R-:W-:-:S13]  /*03d0*/  ISETP.GT.U32.AND P1, PT, R11, R0, PT ;  /* 0x000000000b00720c */ /* 0x000fda0003f24070 */
[----:B------:R-:W-:Y:S02]  /*03e0*/  @!P1 IMAD.IADD R0, R0, 0x1, -R11 ;  /* 0x0000000100009824 */ /* 0x000fe400078e0a0b */
[----:B------:R-:W-:Y:S01]  /*03f0*/  @!P1 VIADD R5, R5, 0x1 ;  /* 0x0000000105059836 */ /* 0x000fe20000000000 */
[----:B------:R-:W-:Y:S01]  /*0400*/  ISETP.NE.AND P1, PT, R4, RZ, PT ;  /* 0x000000ff0400720c */ /* 0x000fe20003f25270 */
[----:B0-----:R-:W-:Y:S01]  /*0410*/  IMAD R6, R9, UR11, R6 ;  /* 0x0000000b09067c24 */ /* 0x001fe2000f8e0206 */
[----:B------:R-:W-:Y:S01]  /*0420*/  ISETP.GE.U32.AND P0, PT, R0, R11, PT ;  /* 0x0000000b0000720c */ /* 0x000fe20003f06070 */
[----:B------:R-:W-:Y:S01]  /*0430*/  IMAD.U32 R9, RZ, RZ, UR5 ;  /* 0x00000005ff097e24 */ /* 0x000fe2000f8e00ff */
[----:B------:R-:W-:-:S04]  /*0440*/  LOP3.LUT R0, R3, R4, RZ, 0x3c, !PT ;  /* 0x0000000403007212 */ /* 0x000fc800078e3cff */
[----:B------:R-:W-:Y:S01]  /*0450*/  ISETP.GE.AND P2, PT, R0, RZ, PT ;  /* 0x000000ff0000720c */ /* 0x000fe20003f46270 */
[----:B------:R-:W-:-:S06]  /*0460*/  IMAD.MOV.U32 R0, RZ, RZ, R2 ;  /* 0x000000ffff007224 */ /* 0x000fcc00078e0002 */
[----:B------:R-:W-:-:S06]  /*0470*/  @P0 VIADD R5, R5, 0x1 ;  /* 0x0000000105050836 */ /* 0x000fcc0000000000 */
        /* <DEDUP_REMOVED lines=21> */
.L_x_3609:
        /* <DEDUP_REMOVED lines=11> */
.L_x_3608:
[----:B------:R-:W2:Y:S01]  /*0680*/  LDG.E.U16 R18, desc[UR8][R18.64] ;  /* 0x0000000812127981 */ /* 0x000ea2000c1e1500 */
[----:B------:R-:W-:Y:S02]  /*0690*/  IMAD.MOV.U32 R25, RZ, RZ, R21 ;  /* 0x000000ffff197224 */ /* 0x000fe400078e0015 */
[----:B------:R-:W-:Y:S02]  /*06a0*/  IMAD.MOV.U32 R23, RZ, RZ, R20 ;  /* 0x000000ffff177224 */ /* 0x000fe400078e0014 */
[----:B--2---:R-:W-:-:S07]  /*06b0*/  IMAD.U32 R21, R18, 0x10000, RZ ;  /* 0x0001000012157824 */ /* 0x004fce00078e00ff */
.L_x_3607:
[----:B------:R-:W-:Y:S05]  /*06c0*/  BSYNC B1 ;  /* 0x0000000000017941 */ /* 0x000fea0003800000 */
.L_x_3606:
        /* <DEDUP_REMOVED lines=11> */
.L_x_3615:
        /* <DEDUP_REMOVED lines=10> */
.L_x_3614:
[----:B------:R-:W2:Y:S01]  /*0820*/  LDG.E.U16 R18, desc[UR8][R18.64] ;  /* 0x0000000812127981 */ /* 0x000ea2000c1e1500 */
[----:B------:R-:W-:Y:S02]  /*0830*/  IMAD.MOV.U32 R25, RZ, RZ, R21 ;  /* 0x000000ffff197224 */ /* 0x000fe400078e0015 */
[----:B------:R-:W-:Y:S02]  /*0840*/  IMAD.MOV.U32 R23, RZ, RZ, R17 ;  /* 0x000000ffff177224 */ /* 0x000fe400078e0011 */
[----:B--2---:R-:W-:-:S07]  /*0850*/  IMAD.U32 R21, R18, 0x10000, RZ ;  /* 0x0001000012157824 */ /* 0x004fce00078e00ff */
.L_x_3613:
[----:B------:R-:W-:Y:S05]  /*0860*/  BSYNC B2 ;  /* 0x0000000000027941 */ /* 0x000fea0003800000 */
.L_x_3612:
        /* <DEDUP_REMOVED lines=15> */
.L_x_3617:
[----:B------:R-:W-:Y:S05]  /*0960*/  BSYNC B2 ;  /* 0x0000000000027941 */ /* 0x000fea0003800000 */
.L_x_3616:
        /* <DEDUP_REMOVED lines=11> */
.L_x_3611:
[----:B------:R-:W-:Y:S05]  /*0a20*/  BSYNC B1 ;  /* 0x0000000000017941 */ /* 0x000fea0003800000 */
.L_x_3610:
[----:B------:R-:W-:Y:S01]  /*0a30*/  IADD3 R12, P0, R23, R12, RZ ;  /* 0x0000000c170c7210 */ /* 0x000fe20007f1e0ff */
[----:B------:R-:W-:-:S04]  /*0a40*/  ULDC.64 UR14, c[0x0][0x210] ;  /* 0x00008400000e7ab9 */ /* 0x000fc80000000a00 */
[----:B------:R-:W-:Y:S01]  /*0a50*/  IMAD.X R15, R25, 0x1, R15, P0 ;  /* 0x00000001190f7824 */ /* 0x000fe200000e060f */
[----:B------:R-:W-:-:S04]  /*0a60*/  LEA R10, P0, R12, UR14, 0x2 ;  /* 0x0000000e0c0a7c11 */ /* 0x000fc8000f8010ff */
[----:B------:R-:W-:-:S05]  /*0a70*/  LEA.HI.X R11, R12, UR15, R15, 0x2, P0 ;  /* 0x0000000f0c0b7c11 */ /* 0x000fca00080f140f */
[----:B------:R-:W2:Y:S01]  /*0a80*/  LDG.E R10, desc[UR8][R10.64] ;  /* 0x000000080a0a7981 */ /* 0x000ea2000c1e1900 */
[----:B------:R-:W-:Y:S02]  /*0a90*/  IMAD.MOV.U32 R13, RZ, RZ, 0x3f000000 ;  /* 0x3f000000ff0d7424 */ /* 0x000fe400078e00ff */
[----:B--2---:R-:W-:-:S06]  /*0aa0*/  FMUL.FTZ R12, R10, 0.5 ;  /* 0x3f0000000a0c7820 */ /* 0x004fcc0000410000 */
[----:B------:R-:W0:Y:S02]  /*0ab0*/  MUFU.TANH R12, R12 ;  /* 0x0000000c000c7308 */ /* 0x000e240000002400 */
[----:B0-----:R-:W-:-:S04]  /*0ac0*/  FFMA.FTZ R16, R12, R13, 0.5 ;  /* 0x3f0000000c107423 */ /* 0x001fc8000001000d */
[----:B------:R-:W-:Y:S01]  /*0ad0*/  FADD.FTZ R21, R16, R21 ;  /* 0x0000001510157221 */ /* 0x000fe20000010000 */
[----:B------:R-:W-:Y:S06]  /*0ae0*/  BRA `(.L_x_3605) ;  /* 0x0000000400b07947 */ /* 0x000fec0003800000 */
.L_x_3604:
        /* <DEDUP_REMOVED lines=19> */
.L_x_3620:
[----:B------:R-:W-:Y:S02]  /*0c20*/  SHF.R.S32.HI R20, RZ, 0x1f, R17 ;  /* 0x0000001fff147819 */ /* 0x000fe40000011411 */
[----:B------:R-:W-:-:S05]  /*0c30*/  IADD3 R19, P0, R17, R12, RZ ;  /* 0x0000000c11137210 */ /* 0x000fca0007f1e0ff */
[----:B------:R-:W-:Y:S01]  /*0c40*/  IMAD.X R24, R20, 0x1, R15, P0 ;  /* 0x0000000114187824 */ /* 0x000fe200000e060f */
[----:B------:R-:W-:-:S04]  /*0c50*/  LEA R18, P0, R19, UR6, 0x2 ;  /* 0x0000000613127c11 */ /* 0x000fc8000f8010ff */
[----:B------:R-:W-:-:S05]  /*0c60*/  LEA.HI.X R19, R19, UR7, R24, 0x2, P0 ;  /* 0x0000000713137c11 */ /* 0x000fca00080f1418 */
[----:B------:R-:W2:Y:S01]  /*0c70*/  LDG.E R18, desc[UR8][R18.64] ;  /* 0x0000000812127981 */ /* 0x000ea2000c1e1900 */
[----:B------:R-:W-:-:S05]  /*0c80*/  IADD3 R21, P0, R10, R17, RZ ;  /* 0x000000110a157210 */ /* 0x000fca0007f1e0ff */
[----:B------:R-:W-:Y:S01]  /*0c90*/  IMAD.X R24, R11, 0x1, R20, P0 ;  /* 0x000000010b187824 */ /* 0x000fe200000e0614 */
[----:B------:R-:W-:-:S04]  /*0ca0*/  LEA R20, P0, R21, UR14, 0x1 ;  /* 0x0000000e15147c11 */ /* 0x000fc8000f8008ff */
[----:B------:R-:W-:-:S05]  /*0cb0*/  LEA.HI.X R21, R21, UR15, R24, 0x1, P0 ;  /* 0x0000000f15157c11 */ /* 0x000fca00080f0c18 */
[----:B------:R-:W3:Y:S01]  /*0cc0*/  LDG.E.U16 R20, desc[UR8][R20.64] ;  /* 0x0000000814147981 */ /* 0x000ee2000c1e1500 */
[----:B------:R-:W-:Y:S02]  /*0cd0*/  IMAD.MOV.U32 R25, RZ, RZ, 0x3f000000 ;  /* 0x3f000000ff197424 */ /* 0x000fe400078e00ff */
[----:B------:R-:W-:Y:S02]  /*0ce0*/  VIADD R16, R16, 0xffffffff ;  /* 0xffffffff10107836 */ /* 0x000fe40000000000 */
[----:B------:R-:W-:-:S03]  /*0cf0*/  VIADD R17, R17, 0x20 ;  /* 0x0000002011117836 */ /* 0x000fc60000000000 */
[----:B------:R-:W-:Y:S01]  /*0d00*/  ISETP.NE.AND P2, PT, R16, RZ, PT ;  /* 0x000000ff1000720c */ /* 0x000fe20003f45270 */
[----:B--2---:R-:W-:Y:S01]  /*0d10*/  FMUL.FTZ R24, R18, 0.5 ;  /* 0x3f00000012187820 */ /* 0x004fe20000410000 */
[----:B------:R-:W-:-:S05]  /*0d20*/  IMAD.MOV.U32 R18, RZ, RZ, R23 ;  /* 0x000000ffff127224 */ /* 0x000fca00078e0017 */
[----:B------:R-:W0:Y:S01]  /*0d30*/  MUFU.TANH R24, R24 ;  /* 0x0000001800187308 */ /* 0x000e220000002400 */
[----:B---3--:R-:W-:Y:S02]  /*0d40*/  IMAD.U32 R26, R20, 0x10000, RZ ;  /* 0x00010000141a7824 */ /* 0x008fe400078e00ff */
[----:B0-----:R-:W-:-:S04]  /*0d50*/  FFMA.FTZ R25, R24, R25, 0.5 ;  /* 0x3f00000018197423 */ /* 0x001fc80000010019 */
[----:B------:R-:W-:-:S05]  /*0d60*/  FADD.FTZ R25, R25, R26 ;  /* 0x0000001a19197221 */ /* 0x000fca0000010000 */
[C---:B------:R-:W-:Y:S02]  /*0d70*/  FSETP.GT.FTZ.AND P0, PT, R25.reuse, R18, PT ;  /* 0x000000121900720b */ /* 0x040fe40003f14000 */
[C---:B------:R-:W-:Y:S02]  /*0d80*/  FSETP.GT.FTZ.AND P1, PT, R25.reuse, R14, PT ;  /* 0x0000000e1900720b */ /* 0x040fe40003f34000 */
[----:B------:R-:W-:-:S05]  /*0d90*/  FSEL R21, R25, R18, P0 ;  /* 0x0000001219157208 */ /* 0x000fca0000000000 */
[----:B------:R-:W-:-:S04]  /*0da0*/  IMAD.MOV.U32 R23, RZ, RZ, R21 ;  /* 0x000000ffff177224 */ /* 0x000fc800078e0015 */
[----:B------:R-:W-:-:S05]  /*0db0*/  @!P0 FSEL R18, R25, R14, P1 ;  /* 0x0000000e19128208 */ /* 0x000fca0000800000 */
[----:B------:R-:W-:Y:S01]  /*0dc0*/  IMAD.MOV.U32 R14, RZ, RZ, R18 ;  /* 0x000000ffff0e7224 */ /* 0x000fe200078e0012 */
[----:B------:R-:W-:Y:S06]  /*0dd0*/  @P2 BRA `(.L_x_3620) ;  /* 0xfffffffc00902947 */ /* 0x000fec000383ffff */
[----:B------:R-:W-:Y:S05]  /*0de0*/  BSYNC B2 ;  /* 0x0000000000027941 */ /* 0x000fea0003800000 */
.L_x_3619:
[----:B------:R-:W-:Y:S05]  /*0df0*/  BSYNC B1 ;  /* 0x0000000000017941 */ /* 0x000fea0003800000 */
.L_x_3618:
[----:B------:R-:W-:-:S13]  /*0e00*/  ISETP.GE.U32.AND P0, PT, R27, 0x60, PT ;  /* 0x000000601b00780c */ /* 0x000fda0003f06070 */
[----:B------:R-:W-:Y:S05]  /*0e10*/  @!P0 BRA `(.L_x_3605) ;  /* 0x0000000000e48947 */ /* 0x000fea0003800000 */
.L_x_3621:
[----:B------:R-:W-:Y:S02]  /*0e20*/  SHF.R.S32.HI R16, RZ, 0x1f, R17 ;  /* 0x0000001fff107819 */ /* 0x000fe40000011411 */
[----:B------:R-:W-:-:S05]  /*0e30*/  IADD3 R18, P0, R17, R12, RZ ;  /* 0x0000000c11127210 */ /* 0x000fca0007f1e0ff */
[----:B------:R-:W-:Y:S01]  /*0e40*/  IMAD.X R19, R16, 0x1, R15, P0 ;  /* 0x0000000110137824 */ /* 0x000fe200000e060f */
[----:B------:R-:W-:-:S04]  /*0e50*/  LEA R24, P0, R18, UR16, 0x2 ;  /* 0x0000001012187c11 */ /* 0x000fc8000f8010ff */
[----:B------:R-:W-:-:S05]  /*0e60*/  LEA.HI.X R25, R18, UR17, R19, 0x2, P0 ;  /* 0x0000001112197c11 */ /* 0x000fca00080f1413 */
[----:B------:R-:W2:Y:S01]  /*0e70*/  LDG.E R23, desc[UR8][R24.64] ;  /* 0x0000000818177981 */ /* 0x000ea2000c1e1900 */
[----:B------:R-:W-:-:S03]  /*0e80*/  IADD3 R19, P0, R10, R17, RZ ;  /* 0x000000110a137210 */ /* 0x000fc60007f1e0ff */
[----:B------:R-:W3:Y:S02]  /*0e90*/  LDG.E R27, desc[UR8][R24.64+0x80] ;  /* 0x00008008181b7981 */ /* 0x000ee4000c1e1900 */
[----:B------:R-:W-:Y:S01]  /*0ea0*/  IMAD.X R16, R11, 0x1, R16, P0 ;  /* 0x000000010b107824 */ /* 0x000fe200000e0610 */
[C---:B------:R-:W-:Y:S01]  /*0eb0*/  LEA R18, P0, R19.reuse, UR18, 0x1 ;  /* 0x0000001213127c11 */ /* 0x040fe2000f8008ff */
[----:B------:R-:W4:Y:S03]  /*0ec0*/  LDG.E R30, desc[UR8][R24.64+0x100] ;  /* 0x00010008181e7981 */ /* 0x000f26000c1e1900 */
[----:B------:R-:W-:Y:S01]  /*0ed0*/  LEA.HI.X R19, R19, UR19, R16, 0x1, P0 ;  /* 0x0000001313137c11 */ /* 0x000fe200080f0c10 */
[----:B------:R0:W5:Y:S04]  /*0ee0*/  LDG.E R31, desc[UR8][R24.64+0x180] ;  /* 0x00018008181f7981 */ /* 0x000168000c1e1900 */
[----:B------:R-:W5:Y:S04]  /*0ef0*/  LDG.E.U16 R26, desc[UR8][R18.64] ;  /* 0x00000008121a7981 */ /* 0x000f68000c1e1500 */
[----:B------:R-:W5:Y:S04]  /*0f00*/  LDG.E.U16 R29, desc[UR8][R18.64+0x40] ;  /* 0x00004008121d7981 */ /* 0x000f68000c1e1500 */
[----:B------:R-:W5:Y:S04]  /*0f10*/  LDG.E.U16 R20, desc[UR8][R18.64+0x80] ;  /* 0x0000800812147981 */ /* 0x000f68000c1e1500 */
[----:B------:R1:W5:Y:S01]  /*0f20*/  LDG.E.U16 R16, desc[UR8][R18.64+0xc0] ;  /* 0x0000c00812107981 */ /* 0x000362000c1e1500 */
[----:B------:R-:W-:-:S02]  /*0f30*/  IMAD.MOV.U32 R32, RZ, RZ, 0x3f000000 ;  /* 0x3f000000ff207424 */ /* 0x000fc400078e00ff */
[----:B------:R-:W-:Y:S02]  /*0f40*/  VIADD R17, R17, 0x80 ;  /* 0x0000008011117836 */ /* 0x000fe40000000000 */
[----:B--2---:R-:W-:Y:S01]  /*0f50*/  FMUL.FTZ R23, R23, 0.5 ;  /* 0x3f00000017177820 */ /* 0x004fe20000410000 */
[----:B---3--:R-:W-:-:S05]  /*0f60*/  FMUL.FTZ R28, R27, 0.5 ;  /* 0x3f0000001b1c7820 */ /* 0x008fca0000410000 */
[----:B------:R-:W0:Y:S01]  /*0f70*/  MUFU.TANH R23, R23 ;  /* 0x0000001700177308 */ /* 0x000e220000002400 */
[----:B----4-:R-:W-:-:S07]  /*0f80*/  FMUL.FTZ R30, R30, 0.5 ;  /* 0x3f0000001e1e7820 */ /* 0x010fce0000410000 */
[----:B------:R-:W2:Y:S01]  /*0f90*/  MUFU.TANH R28, R28 ;  /* 0x0000001c001c7308 */ /* 0x000ea20000002400 */
[----:B-----5:R-:W-:-:S07]  /*0fa0*/  IMAD.U32 R27, R26, 0x10000, RZ ;  /* 0x000100001a1b7824 */ /* 0x020fce00078e00ff */
[----:B------:R-:W3:Y:S01]  /*0fb0*/  MUFU.TANH R30, R30 ;  /* 0x0000001e001e7308 */ /* 0x000ee20000002400 */
[----:B0-----:R-:W-:-:S04]  /*0fc0*/  FFMA.FTZ R24, R23, R32, 0.5 ;  /* 0x3f00000017187423 */ /* 0x001fc80000010020 */
[----:B------:R-:W-:Y:S01]  /*0fd0*/  FADD.FTZ R27, R24, R27 ;  /* 0x0000001b181b7221 */ /* 0x000fe20000010000 */
[----:B------:R-:W-:Y:S02]  /*0fe0*/  IMAD.U32 R29, R29, 0x10000, RZ ;  /* 0x000100001d1d7824 */ /* 0x000fe400078e00ff */
[----:B------:R-:W-:Y:S01]  /*0ff0*/  FMUL.FTZ R31, R31, 0.5 ;  /* 0x3f0000001f1f7820 */ /* 0x000fe20000410000 */
[----:B--2---:R-:W-:Y:S01]  /*1000*/  FFMA.FTZ R28, R28, R32, 0.5 ;  /* 0x3f0000001c1c7423 */ /* 0x004fe20000010020 */
[----:B------:R-:W-:-:S03]  /*1010*/  FSETP.GT.FTZ.AND P0, PT, R27, R21, PT ;  /* 0x000000151b00720b */ /* 0x000fc60003f14000 */
[----:B------:R-:W-:Y:S01]  /*1020*/  FADD.FTZ R29, R28, R29 ;  /* 0x0000001d1c1d7221 */ /* 0x000fe20000010000 */
[----:B-1----:R-:W-:Y:S01]  /*1030*/  FSEL R18, R27, R21, P0 ;  /* 0x000000151b127208 */ /* 0x002fe20000000000 */
[----:B------:R-:W0:Y:S01]  /*1040*/  MUFU.TANH R31, R31 ;  /* 0x0000001f001f7308 */ /* 0x000e220000002400 */
[----:B------:R-:W-:Y:S02]  /*1050*/  IMAD.U32 R19, R20, 0x10000, RZ ;  /* 0x0001000014137824 */ /* 0x000fe400078e00ff */
[----:B---3--:R-:W-:Y:S01]  /*1060*/  FFMA.FTZ R30, R30, R32, 0.5 ;  /* 0x3f0000001e1e7423 */ /* 0x008fe20000010020 */
[----:B------:R-:W-:Y:S02]  /*1070*/  FSETP.GT.FTZ.AND P2, PT, R29, R18, PT ;  /* 0x000000121d00720b */ /* 0x000fe40003f54000 */
[----:B------:R-:W-:Y:S01]  /*1080*/  FSETP.GT.FTZ.AND P1, PT, R27, R14, PT ;  /* 0x0000000e1b00720b */ /* 0x000fe20003f34000 */
[----:B------:R-:W-:Y:S01]  /*1090*/  FADD.FTZ R30, R30, R19 ;  /* 0x000000131e1e7221 */ /* 0x000fe20000010000 */
[----:B------:R-:W-:-:S02]  /*10a0*/  FSEL R19, R29, R18, P2 ;  /* 0x000000121d137208 */ /* 0x000fc40001000000 */
[----:B------:R-:W-:Y:S02]  /*10b0*/  @!P0 FSEL R21, R27, R14, P1 ;  /* 0x0000000e1b158208 */ /* 0x000fe40000800000 */
[----:B------:R-:W-:Y:S02]  /*10c0*/  FSETP.GT.FTZ.AND P1, PT, R30, R19, PT ;  /* 0x000000131e00720b */ /* 0x000fe40003f34000 */
[----:B------:R-:W-:Y:S01]  /*10d0*/  FSETP.GT.FTZ.AND P0, PT, R29, R21, PT ;  /* 0x000000151d00720b */ /* 0x000fe20003f14000 */
[----:B------:R-:W-:-:S03]  /*10e0*/  IMAD.U32 R16, R16, 0x10000, RZ ;  /* 0x0001000010107824 */ /* 0x000fc600078e00ff */
[----:B------:R-:W-:Y:S01]  /*10f0*/  @!P2 FSEL R18, R29, R21, P0 ;  /* 0x000000151d12a208 */ /* 0x000fe20000000000 */
[----:B0-----:R-:W-:-:S03]  /*1100*/  FFMA.FTZ R31, R31, R32, 0.5 ;  /* 0x3f0000001f1f7423 */ /* 0x001fc60000010020 */
[CC--:B------:R-:W-:Y:S01]  /*1110*/  FSETP.GT.FTZ.AND P0, PT, R30.reuse, R18.reuse, PT ;  /* 0x000000121e00720b */ /* 0x0c0fe20003f14000 */
[----:B------:R-:W-:Y:S01]  /*1120*/  FADD.FTZ R16, R31, R16 ;  /* 0x000000101f107221 */ /* 0x000fe20000010000 */
        /* <DEDUP_REMOVED lines=8> */
.L_x_3605:
[----:B------:R-:W-:Y:S05]  /*11b0*/  BSYNC B0 ;  /* 0x0000000000007941 */ /* 0x000fea0003800000 */
.L_x_3603:
        /* <DEDUP_REMOVED lines=39> */
.L_x_3622:
        /* <DEDUP_REMOVED lines=62> */
.L_x_3626:
[----:B------:R-:W-:Y:S05]  /*1810*/  BSYNC B0 ;  /* 0x0000000000007941 */ /* 0x000fea0003800000 */
.L_x_3625:
        /* <DEDUP_REMOVED lines=13> */
.L_x_3628:
[----:B------:R-:W-:Y:S05]  /*18f0*/  BSYNC B0 ;  /* 0x0000000000007941 */ /* 0x000fea0003800000 */
.L_x_3627:
        /* <DEDUP_REMOVED lines=13> */
.L_x_3630:
[----:B------:R-:W-:Y:S05]  /*19d0*/  BSYNC B0 ;  /* 0x0000000000007941 */ /* 0x000fea0003800000 */
.L_x_3629:
        /* <DEDUP_REMOVED lines=13> */
.L_x_3632:
[----:B------:R-:W-:Y:S05]  /*1ab0*/  BSYNC B0 ;  /* 0x0000000000007941 */ /* 0x000fea0003800000 */
.L_x_3631:
        /* <DEDUP_REMOVED lines=13> */
.L_x_3634:
[----:B------:R-:W-:Y:S05]  /*1b90*/  BSYNC B0 ;  /* 0x0000000000007941 */ /* 0x000fea0003800000 */
.L_x_3633:
        /* <DEDUP_REMOVED lines=11> */
.L_x_3636:
[----:B------:R-:W-:Y:S05]  /*1c50*/  BSYNC B0 ;  /* 0x0000000000007941 */ /* 0x000fea0003800000 */
.L_x_3635:
        /* <DEDUP_REMOVED lines=15> */
.L_x_3638:
[----:B------:R-:W-:Y:S05]  /*1d50*/  BSYNC B0 ;  /* 0x0000000000007941 */ /* 0x000fea0003800000 */
.L_x_3637:
        /* <DEDUP_REMOVED lines=11> */
.L_x_3640:
[----:B------:R-:W-:Y:S05]  /*1e10*/  BSYNC B0 ;  /* 0x0000000000007941 */ /* 0x000fea0003800000 */
.L_x_3639:
        /* <DEDUP_REMOVED lines=13> */
.L_x_3642:
[----:B------:R-:W-:Y:S05]  /*1ef0*/  BSYNC B0 ;  /* 0x0000000000007941 */ /* 0x000fea0003800000 */
.L_x_3641:
        /* <DEDUP_REMOVED lines=11> */
.L_x_3644:
[----:B------:R-:W-:Y:S05]  /*1fb0*/  BSYNC B0 ;  /* 0x0000000000007941 */ /* 0x000fea0003800000 */
.L_x_3643:
        /* <DEDUP_REMOVED lines=12> */
.L_x_3646:
[----:B------:R-:W-:Y:S05]  /*2080*/  BSYNC B0 ;  /* 0x0000000000007941 */ /* 0x000fea0003800000 */
.L_x_3645:
        /* <DEDUP_REMOVED lines=10> */
.L_x_3648:
[----:B------:R-:W-:Y:S05]  /*2130*/  BSYNC B0 ;  /* 0x0000000000007941 */ /* 0x000fea0003800000 */
.L_x_3647:
        /* <DEDUP_REMOVED lines=12> */
.L_x_3650:
[----:B------:R-:W-:Y:S05]  /*2200*/  BSYNC B0 ;  /* 0x0000000000007941 */ /* 0x000fea0003800000 */
.L_x_3649:
        /* <DEDUP_REMOVED lines=10> */
.L_x_3652:
[----:B------:R-:W-:Y:S05]  /*22b0*/  BSYNC B0 ;  /* 0x0000000000007941 */ /* 0x000fea0003800000 */
.L_x_3651:
        /* <DEDUP_REMOVED lines=12> */
.L_x_3654:
[----:B------:R-:W-:Y:S05]  /*2380*/  BSYNC B0 ;  /* 0x0000000000007941 */ /* 0x000fea0003800000 */
.L_x_3653:
        /* <DEDUP_REMOVED lines=18> */
.L_x_3656:
[----:B------:R-:W-:Y:S05]  /*24b0*/  BSYNC B0 ;  /* 0x0000000000007941 */ /* 0x000fea0003800000 */
.L_x_3655:
        /* <DEDUP_REMOVED lines=12> */
.L_x_3658:
[----:B------:R-:W-:Y:S05]  /*2580*/  BSYNC B0 ;  /* 0x0000000000007941 */ /* 0x000fea0003800000 */
.L_x_3657:
        /* <DEDUP_REMOVED lines=10> */
.L_x_3660:
[----:B------:R-:W-:Y:S05]  /*2630*/  BSYNC B0 ;  /* 0x0000000000007941 */ /* 0x000fea0003800000 */
.L_x_3659:
        /* <DEDUP_REMOVED lines=12> */
.L_x_3662:
[----:B------:R-:W-:Y:S05]  /*2700*/  BSYNC B0 ;  /* 0x0000000000007941 */ /* 0x000fea0003800000 */
.L_x_3661:
        /* <DEDUP_REMOVED lines=10> */
.L_x_3664:
[----:B------:R-:W-:Y:S05]  /*27b0*/  BSYNC B0 ;  /* 0x0000000000007941 */ /* 0x000fea0003800000 */
.L_x_3663:
[----:B------:R-:W-:Y:S01]  /*27c0*/  ISETP.NE.XOR P0, PT, R16, RZ, P0 ;  /* 0x000000ff1000720c */ /* 0x000fe20000705a70 */
[----:B------:R-:W-:-:S03]  /*27d0*/  IMAD.MOV.U32 R19, RZ, RZ, RZ ;  /* 0x000000ffff137224 */ /* 0x000fc600078e00ff */
[----:B------:R-:W-:Y:S02]  /*27e0*/  SEL R14, R14, R21, P0 ;  /* 0x000000150e0e7207 */ /* 0x000fe40000000000 */
[----:B------:R-:W-:-:S07]  /*27f0*/  FSEL R17, R17, R18, P0 ;  /* 0x0000001211117208 */ /* 0x000fce0000000000 */
.L_x_3624:
[----:B------:R-:W-:-:S04]  /*2800*/  PRMT R15, R15, 0x9910, RZ ;  /* 0x000099100f0f7816 */ /* 0x000fc800000000ff */
[----:B------:R-:W-:-:S13]  /*2810*/  ISETP.NE.AND P0, PT, R15, RZ, PT ;  /* 0x000000ff0f00720c */ /* 0x000fda0003f05270 */
[----:B------:R1:W-:Y:S04]  /*2820*/  @P0 STS [R9+-0x80], R12 ;  /* 0xffff800c09000388 */ /* 0x0003e80000000800 */
[----:B------:R1:W-:Y:S01]  /*2830*/  @P0 STS [R13+-0x80], R0 ;  /* 0xffff80000d000388 */ /* 0x0003e20000000800 */
[----:B------:R-:W-:Y:S01]  /*2840*/  NOP ;  /* 0x0000000000007918 */ /* 0x000fe20000000000 */
.L_x_3623:
        /* <DEDUP_REMOVED lines=20> */
.L_x_3667:
[----:B------:R-:W-:Y:S05]  /*2990*/  BSYNC B0 ;  /* 0x0000000000007941 */ /* 0x000fea0003800000 */
.L_x_3666:
        /* <DEDUP_REMOVED lines=13> */
.L_x_3669:
[----:B------:R-:W-:Y:S05]  /*2a70*/  BSYNC B0 ;  /* 0x0000000000007941 */ /* 0x000fea0003800000 */
.L_x_3668:
        /* <DEDUP_REMOVED lines=13> */
.L_x_3671:
[----:B------:R-:W-:Y:S05]  /*2b50*/  BSYNC B0 ;  /* 0x0000000000007941 */ /* 0x000fea0003800000 */
.L_x_3670:
        /* <DEDUP_REMOVED lines=13> */
.L_x_3673:
[----:B------:R-:W-:Y:S05]  /*2c30*/  BSYNC B0 ;  /* 0x0000000000007941 */ /* 0x000fea0003800000 */
.L_x_3672:
        /* <DEDUP_REMOVED lines=13> */
.L_x_3675:
[----:B------:R-:W-:Y:S05]  /*2d10*/  BSYNC B0 ;  /* 0x0000000000007941 */ /* 0x000fea0003800000 */
.L_x_3674:
        /* <DEDUP_REMOVED lines=11> */
.L_x_3677:
[----:B------:R-:W-:Y:S05]  /*2dd0*/  BSYNC B0 ;  /* 0x0000000000007941 */ /* 0x000fea0003800000 */
.L_x_3676:
        /* <DEDUP_REMOVED lines=15> */
.L_x_3679:
[----:B------:R-:W-:Y:S05]  /*2ed0*/  BSYNC B0 ;  /* 0x0000000000007941 */ /* 0x000fea0003800000 */
.L_x_3678:
        /* <DEDUP_REMOVED lines=11> */
.L_x_3681:
[----:B------:R-:W-:Y:S05]  /*2f90*/  BSYNC B0 ;  /* 0x0000000000007941 */ /* 0x000fea0003800000 */
.L_x_3680:
        /* <DEDUP_REMOVED lines=13> */
.L_x_3683:
[----:B------:R-:W-:Y:S05]  /*3070*/  BSYNC B0 ;  /* 0x0000000000007941 */ /* 0x000fea0003800000 */
.L_x_3682:
        /* <DEDUP_REMOVED lines=11> */
.L_x_3685:
[----:B------:R-:W-:Y:S05]  /*3130*/  BSYNC B0 ;  /* 0x0000000000007941 */ /* 0x000fea0003800000 */
.L_x_3684:
        /* <DEDUP_REMOVED lines=12> */
.L_x_3687:
[----:B------:R-:W-:Y:S05]  /*3200*/  BSYNC B0 ;  /* 0x0000000000007941 */ /* 0x000fea0003800000 */
.L_x_3686:
        /* <DEDUP_REMOVED lines=10> */
.L_x_3689:
[----:B------:R-:W-:Y:S05]  /*32b0*/  BSYNC B0 ;  /* 0x0000000000007941 */ /* 0x000fea0003800000 */
.L_x_3688:
        /* <DEDUP_REMOVED lines=12> */
.L_x_3691:
[----:B------:R-:W-:Y:S05]  /*3380*/  BSYNC B0 ;  /* 0x0000000000007941 */ /* 0x000fea0003800000 */
.L_x_3690:
        /* <DEDUP_REMOVED lines=10> */
.L_x_3693:
[----:B------:R-:W-:Y:S05]  /*3430*/  BSYNC B0 ;  /* 0x0000000000007941 */ /* 0x000fea0003800000 */
.L_x_3692:
        /* <DEDUP_REMOVED lines=12> */
.L_x_3695:
[----:B------:R-:W-:Y:S05]  /*3500*/  BSYNC B0 ;  /* 0x0000000000007941 */ /* 0x000fea0003800000 */
.L_x_3694:
        /* <DEDUP_REMOVED lines=19> */
.L_x_3697:
[----:B------:R-:W-:Y:S05]  /*3640*/  BSYNC B0 ;  /* 0x0000000000007941 */ /* 0x000fea0003800000 */
.L_x_3696:
        /* <DEDUP_REMOVED lines=12> */
.L_x_3699:
[----:B------:R-:W-:Y:S05]  /*3710*/  BSYNC B0 ;  /* 0x0000000000007941 */ /* 0x000fea0003800000 */
.L_x_3698:
        /* <DEDUP_REMOVED lines=10> */
.L_x_3701:
[----:B------:R-:W-:Y:S05]  /*37c0*/  BSYNC B0 ;  /* 0x0000000000007941 */ /* 0x000fea0003800000 */
.L_x_3700:
        /* <DEDUP_REMOVED lines=12> */
.L_x_3703:
[----:B------:R-:W-:Y:S05]  /*3890*/  BSYNC B0 ;  /* 0x0000000000007941 */ /* 0x000fea0003800000 */
.L_x_3702:
        /* <DEDUP_REMOVED lines=10> */
.L_x_3705:
[----:B------:R-:W-:Y:S05]  /*3940*/  BSYNC B0 ;  /* 0x0000000000007941 */ /* 0x000fea0003800000 */
.L_x_3704:
[----:B------:R-:W-:-:S04]  /*3950*/  ISETP.NE.XOR P0, PT, R12, RZ, P0 ;  /* 0x000000ff0c00720c */ /* 0x000fc80000705a70 */
[----:B------:R-:W-:Y:S02]  /*3960*/  SEL R14, R14, R9, P0 ;  /* 0x000000090e0e7207 */ /* 0x000fe40000000000 */
[----:B------:R-:W-:-:S07]  /*3970*/  FSEL R17, R15, R16, P0 ;  /* 0x000000100f117208 */ /* 0x000fce0000000000 */
.L_x_3665:
        /* <DEDUP_REMOVED lines=67> */
.L_x_3754:
[----:B------:R-:W-:-:S03]  /*3db0*/  UMOV UR5, 0xffffffff ;  /* 0xffffffff00057882 */ /* 0x000fc60000000000 */
[----:B-1234-:R-:W-:Y:S05]  /*3dc0*/  BRA.DIV UR5, `(.L_x_3708) ;  /* 0x0000003205707947 */ /* 0x01efea000b800000 */
[----:B------:R0:W1:Y:S02]  /*3dd0*/  SHFL.IDX PT, R15, R14, R23, 0x1f ;  /* 0x00001f170e0f7589 */ /* 0x00006400000e0000 */
.L_x_3830:
        /* <DEDUP_REMOVED lines=9> */
.L_x_3753:
        /* <DEDUP_REMOVED lines=13> */
[----:B------:R-:W-:Y:S01]  /*3f40*/  FMUL.FTZ R39, R39, 0.5 ;  /* 0x3f00000027277820 */ /* 0x000fe20000410000 */
[----:B------:R-:W-:-:S05]  /*3f50*/  IMAD.MOV.U32 R38, RZ, RZ, 0x3f000000 ;  /* 0x3f000000ff267424 */ /* 0x000fca00078e00ff */
[----:B------:R-:W1:Y:S02]  /*3f60*/  MUFU.TANH R39, R39 ;  /* 0x0000002700277308 */ /* 0x000e640000002400 */
[----:B-1----:R-:W-:Y:S01]  /*3f70*/  FFMA.FTZ R37, R39, R38, 0.5 ;  /* 0x3f00000027257423 */ /* 0x002fe20000010026 */
[----:B------:R-:W-:Y:S02]  /*3f80*/  IMAD.MOV.U32 R38, RZ, RZ, R15 ;  /* 0x000000ffff267224 */ /* 0x000fe400078e000f */
[----:B--2---:R-:W-:-:S04]  /*3f90*/  IMAD.U32 R40, R6, 0x10000, RZ ;  /* 0x0001000006287824 */ /* 0x004fc800078e00ff */
[----:B------:R-:W-:-:S07]  /*3fa0*/  FADD.FTZ R37, R37, R40 ;  /* 0x0000002825257221 */ /* 0x000fce0000010000 */
.L_x_3710:
        /* <DEDUP_REMOVED lines=38> */
.L_x_3714:
[----:B------:R-:W-:Y:S05]  /*4210*/  BSYNC B1 ;  /* 0x0000000000017941 */ /* 0x000fea0003800000 */
.L_x_3713:
        /* <DEDUP_REMOVED lines=11> */
.L_x_3716:
[----:B------:R-:W-:Y:S05]  /*42d0*/  BSYNC B1 ;  /* 0x0000000000017941 */ /* 0x000fea0003800000 */
.L_x_3715:
        /* <DEDUP_REMOVED lines=13> */
.L_x_3718:
[----:B------:R-:W-:Y:S05]  /*43b0*/  BSYNC B1 ;  /* 0x0000000000017941 */ /* 0x000fea0003800000 */
.L_x_3717:
        /* <DEDUP_REMOVED lines=11> */
.L_x_3720:
[----:B------:R-:W-:Y:S05]  /*4470*/  BSYNC B1 ;  /* 0x0000000000017941 */ /* 0x000fea0003800000 */
.L_x_3719:
        /* <DEDUP_REMOVED lines=13> */
.L_x_3722:
[----:B------:R-:W-:Y:S05]  /*4550*/  BSYNC B1 ;  /* 0x0000000000017941 */ /* 0x000fea0003800000 */
.L_x_3721:
        /* <DEDUP_REMOVED lines=11> */
.L_x_3724:
[----:B------:R-:W-:Y:S05]  /*4610*/  BSYNC B1 ;  /* 0x0000000000017941 */ /* 0x000fea0003800000 */
.L_x_3723:
        /* <DEDUP_REMOVED lines=13> */
.L_x_3726:
[----:B------:R-:W-:Y:S05]  /*46f0*/  BSYNC B1 ;  /* 0x0000000000017941 */ /* 0x000fea0003800000 */
.L_x_3725:
        /* <DEDUP_REMOVED lines=10> */
.L_x_3728:
[----:B------:R-:W-:Y:S05]  /*47a0*/  BSYNC B1 ;  /* 0x0000000000017941 */ /* 0x000fea0003800000 */
.L_x_3727:
        /* <DEDUP_REMOVED lines=12> */
.L_x_3730:
[----:B------:R-:W-:Y:S05]  /*4870*/  BSYNC B1 ;  /* 0x0000000000017941 */ /* 0x000fea0003800000 */
.L_x_3729:
        /* <DEDUP_REMOVED lines=10> */
.L_x_3732:
[----:B------:R-:W-:Y:S05]  /*4920*/  BSYNC B1 ;  /* 0x0000000000017941 */ /* 0x000fea0003800000 */
.L_x_3731:
        /* <DEDUP_REMOVED lines=12> */
.L_x_3734:
[----:B------:R-:W-:Y:S05]  /*49f0*/  BSYNC B1 ;  /* 0x0000000000017941 */ /* 0x000fea0003800000 */
.L_x_3733:
        /* <DEDUP_REMOVED lines=10> */
.L_x_3736:
[----:B------:R-:W-:Y:S05]  /*4aa0*/  BSYNC B1 ;  /* 0x0000000000017941 */ /* 0x000fea0003800000 */
.L_x_3735:
        /* <DEDUP_REMOVED lines=12> */
.L_x_3738:
[----:B------:R-:W-:Y:S05]  /*4b70*/  BSYNC B1 ;  /* 0x0000000000017941 */ /* 0x000fea0003800000 */
.L_x_3737:
        /* <DEDUP_REMOVED lines=10> */
.L_x_3740:
[----:B------:R-:W-:Y:S05]  /*4c20*/  BSYNC B1 ;  /* 0x0000000000017941 */ /* 0x000fea0003800000 */
.L_x_3739:
        /* <DEDUP_REMOVED lines=12> */
.L_x_3742:
[----:B------:R-:W-:Y:S05]  /*4cf0*/  BSYNC B1 ;  /* 0x0000000000017941 */ /* 0x000fea0003800000 */
.L_x_3741:
        /* <DEDUP_REMOVED lines=19> */
.L_x_3744:
[----:B------:R-:W-:Y:S05]  /*4e30*/  BSYNC B1 ;  /* 0x0000000000017941 */ /* 0x000fea0003800000 */
.L_x_3743:
        /* <DEDUP_REMOVED lines=12> */
.L_x_3746:
[----:B------:R-:W-:Y:S05]  /*4f00*/  BSYNC B1 ;  /* 0x0000000000017941 */ /* 0x000fea0003800000 */
.L_x_3745:
        /* <DEDUP_REMOVED lines=10> */
.L_x_3748:
[----:B------:R-:W-:Y:S05]  /*4fb0*/  BSYNC B1 ;  /* 0x0000000000017941 */ /* 0x000fea0003800000 */
.L_x_3747:
        /* <DEDUP_REMOVED lines=12> */
.L_x_3750:
[----:B------:R-:W-:Y:S05]  /*5080*/  BSYNC B1 ;  /* 0x0000000000017941 */ /* 0x000fea0003800000 */
.L_x_3749:
        /* <DEDUP_REMOVED lines=10> */
.L_x_3752:
[----:B------:R-:W-:Y:S05]  /*5130*/  BSYNC B1 ;  /* 0x0000000000017941 */ /* 0x000fea0003800000 */
.L_x_3751:
[----:B------:R-:W-:Y:S01]  /*5140*/  ISETP.NE.XOR P0, PT, R30, RZ, P0 ;  /* 0x000000ff1e00720c */ /* 0x000fe20000705a70 */
[----:B------:R-:W-:-:S03]  /*5150*/  VIADD R19, R19, 0xffffffe0 ;  /* 0xffffffe013137836 */ /* 0x000fc60000000000 */
[----:B------:R-:W-:Y:S02]  /*5160*/  FSEL R21, R40, R21, P0 ;  /* 0x0000001528157208 */ /* 0x000fe40000000000 */
[----:B------:R-:W-:-:S03]  /*5170*/  SEL R20, R17, R20, P0 ;  /* 0x0000001411147207 */ /* 0x000fc60000000000 */
[----:B------:R1:W2:Y:S04]  /*5180*/  SHFL.IDX PT, R18, R21, R12, 0x1f ;  /* 0x00001f0c15127589 */ /* 0x0002a800000e0000 */
[----:B------:R1:W3:Y:S02]  /*5190*/  SHFL.IDX PT, R17, R20, R12, 0x1f ;  /* 0x00001f0c14117589 */ /* 0x0002e400000e0000 */
.L_x_3712:
[----:B------:R-:W-:-:S04]  /*51a0*/  PRMT R7, R7, 0x9910, RZ ;  /* 0x0000991007077816 */ /* 0x000fc800000000ff */
[----:B------:R-:W-:-:S13]  /*51b0*/  ISETP.NE.AND P0, PT, R7, RZ, PT ;  /* 0x000000ff0700720c */ /* 0x000fda0003f05270 */
[----:B------:R4:W-:Y:S04]  /*51c0*/  @P0 STS [R6+-0x80], R37 ;  /* 0xffff802506000388 */ /* 0x0009e80000000800 */
[----:B------:R4:W-:Y:S01]  /*51d0*/  @P0 STS [R39+-0x80], R38 ;  /* 0xffff802627000388 */ /* 0x0009e20000000800 */
[----:B------:R-:W-:Y:S01]  /*51e0*/  NOP ;  /* 0x0000000000007918 */ /* 0x000fe20000000000 */
.L_x_3711:
        /* <DEDUP_REMOVED lines=8> */
.L_x_3709:
[----:B0-----:R-:W-:Y:S01]  /*5270*/  VIADD R23, R23, 0x1 ;  /* 0x0000000117177836 */ /* 0x001fe20000000000 */
[----:B------:R-:W-:-:S04]  /*5280*/  ULDC UR5, c[0x0][0x248] ;  /* 0x0000920000057ab9 */ /* 0x000fc80000000800 */
[----:B------:R-:W-:-:S13]  /*5290*/  ISETP.GE.AND P0, PT, R23, UR5, PT ;  /* 0x0000000517007c0c */ /* 0x000fda000bf06270 */
[----:B------:R-:W-:Y:S05]  /*52a0*/  @!P0 BRA `(.L_x_3754) ;  /* 0xffffffe800c08947 */ /* 0x000fea000383ffff */
[----:B------:R-:W-:Y:S05]  /*52b0*/  BSYNC B0 ;  /* 0x0000000000007941 */ /* 0x000fea0003800000 */
.L_x_3707:
        /* <DEDUP_REMOVED lines=11> */
.L_x_3834:
[----:B0-----:R-:W-:Y:S01]  /*5370*/  FSETP.GT.FTZ.AND P0, PT, R7, R10, PT ;  /* 0x0000000a0700720b */ /* 0x001fe20003f14000 */
[----:B------:R-:W-:Y:S01]  /*5380*/  BSSY B0, `(.L_x_3757) ;  /* 0x0000005000007945 */ /* 0x000fe20003800000 */
[----:B------:R-:W-:-:S11]  /*5390*/  PLOP3.LUT P1, PT, PT, PT, PT, 0x80, 0x0 ;  /* 0x000000000000781c */ /* 0x000fd60003f2f070 */
[----:B------:R-:W-:Y:S05]  /*53a0*/  @P0 BRA `(.L_x_3758) ;  /* 0x0000000000080947 */ /* 0x000fea0003800000 */
[----:B------:R-:W-:-:S04]  /*53b0*/  FSETP.NEU.FTZ.AND P1, PT, R7, R10, PT ;  /* 0x0000000a0700720b */ /* 0x000fc80003f3d000 */
[----:B------:R-:W-:-:S13]  /*53c0*/  ISETP.LT.AND P1, PT, R8, R4, !P1 ;  /* 0x000000040800720c */ /* 0x000fda0004f21270 */
.L_x_3758:
[----:B------:R-:W-:Y:S05]  /*53d0*/  BSYNC B0 ;  /* 0x0000000000007941 */ /* 0x000fea0003800000 */
.L_x_3757:
        /* <DEDUP_REMOVED lines=9> */
.L_x_3838:
[----:B0-----:R-:W-:Y:S01]  /*5470*/  FSETP.GT.FTZ.AND P0, PT, R10, R7, PT ;  /* 0x000000070a00720b */ /* 0x001fe20003f14000 */
[----:B------:R-:W-:-:S12]  /*5480*/  BSSY B0, `(.L_x_3760) ;  /* 0x0000004000007945 */ /* 0x000fd80003800000 */
[----:B------:R-:W-:Y:S05]  /*5490*/  @P0 BRA `(.L_x_3761) ;  /* 0x0000000000080947 */ /* 0x000fea0003800000 */
[----:B------:R-:W-:-:S04]  /*54a0*/  FSETP.NEU.FTZ.AND P1, PT, R10, R7, PT ;  /* 0x000000070a00720b */ /* 0x000fc80003f3d000 */
[----:B------:R-:W-:-:S13]  /*54b0*/  ISETP.LT.AND P1, PT, R9, R4, !P1 ;  /* 0x000000040900720c */ /* 0x000fda0004f21270 */
.L_x_3761:
[----:B------:R-:W-:Y:S05]  /*54c0*/  BSYNC B0 ;  /* 0x0000000000007941 */ /* 0x000fea0003800000 */
.L_x_3760:
        /* <DEDUP_REMOVED lines=8> */
.L_x_3842:
[----:B0-----:R-:W-:Y:S01]  /*5550*/  FSETP.GT.FTZ.AND P0, PT, R10, R7, PT ;  /* 0x000000070a00720b */ /* 0x001fe20003f14000 */
[----:B------:R-:W-:Y:S01]  /*5560*/  BSSY B0, `(.L_x_3763) ;  /* 0x0000005000007945 */ /* 0x000fe20003800000 */
[----:B------:R-:W-:-:S11]  /*5570*/  PLOP3.LUT P1, PT, PT, PT, PT, 0x80, 0x0 ;  /* 0x000000000000781c */ /* 0x000fd60003f2f070 */
[----:B------:R-:W-:Y:S05]  /*5580*/  @P0 BRA `(.L_x_3764) ;  /* 0x0000000000080947 */ /* 0x000fea0003800000 */
[----:B------:R-:W-:-:S04]  /*5590*/  FSETP.NEU.FTZ.AND P1, PT, R10, R7, PT ;  /* 0x000000070a00720b */ /* 0x000fc80003f3d000 */
[----:B------:R-:W-:-:S13]  /*55a0*/  ISETP.LT.AND P1, PT, R9, R4, !P1 ;  /* 0x000000040900720c */ /* 0x000fda0004f21270 */
.L_x_3764:
[----:B------:R-:W-:Y:S05]  /*55b0*/  BSYNC B0 ;  /* 0x0000000000007941 */ /* 0x000fea0003800000 */
.L_x_3763:
        /* <DEDUP_REMOVED lines=9> */
.L_x_3846:
[----:B0-----:R-:W-:Y:S01]  /*5650*/  FSETP.GT.FTZ.AND P0, PT, R10, R7, PT ;  /* 0x000000070a00720b */ /* 0x001fe20003f14000 */
[----:B------:R-:W-:-:S12]  /*5660*/  BSSY B0, `(.L_x_3766) ;  /* 0x0000004000007945 */ /* 0x000fd80003800000 */
[----:B------:R-:W-:Y:S05]  /*5670*/  @P0 BRA `(.L_x_3767) ;  /* 0x0000000000080947 */ /* 0x000fea0003800000 */
[----:B------:R-:W-:-:S04]  /*5680*/  FSETP.NEU.FTZ.AND P1, PT, R10, R7, PT ;  /* 0x000000070a00720b */ /* 0x000fc80003f3d000 */
[----:B------:R-:W-:-:S13]  /*5690*/  ISETP.LT.AND P1, PT, R9, R4, !P1 ;  /* 0x000000040900720c */ /* 0x000fda0004f21270 */
.L_x_3767:
[----:B------:R-:W-:Y:S05]  /*56a0*/  BSYNC B0 ;  /* 0x0000000000007941 */ /* 0x000fea0003800000 */
.L_x_3766:
        /* <DEDUP_REMOVED lines=8> */
.L_x_3850:
[----:B0-----:R-:W-:Y:S01]  /*5730*/  FSETP.GT.FTZ.AND P0, PT, R10, R7, PT ;  /* 0x000000070a00720b */ /* 0x001fe20003f14000 */
[----:B------:R-:W-:Y:S01]  /*5740*/  BSSY B0, `(.L_x_3769) ;  /* 0x0000005000007945 */ /* 0x000fe20003800000 */
[----:B------:R-:W-:-:S11]  /*5750*/  PLOP3.LUT P1, PT, PT, PT, PT, 0x80, 0x0 ;  /* 0x000000000000781c */ /* 0x000fd60003f2f070 */
[----:B------:R-:W-:Y:S05]  /*5760*/  @P0 BRA `(.L_x_3770) ;  /* 0x0000000000080947 */ /* 0x000fea0003800000 */
[----:B------:R-:W-:-:S04]  /*5770*/  FSETP.NEU.FTZ.AND P1, PT, R10, R7, PT ;  /* 0x000000070a00720b */ /* 0x000fc80003f3d000 */
[----:B------:R-:W-:-:S13]  /*5780*/  ISETP.LT.AND P1, PT, R9, R4, !P1 ;  /* 0x000000040900720c */ /* 0x000fda0004f21270 */
.L_x_3770:
[----:B------:R-:W-:Y:S05]  /*5790*/  BSYNC B0 ;  /* 0x0000000000007941 */ /* 0x000fea0003800000 */
.L_x_3769:
        /* <DEDUP_REMOVED lines=9> */
.L_x_3854:
[----:B0-----:R-:W-:Y:S01]  /*5830*/  FSETP.GT.FTZ.AND P0, PT, R10, R7, PT ;  /* 0x000000070a00720b */ /* 0x001fe20003f14000 */
[----:B------:R-:W-:-:S12]  /*5840*/  BSSY B0, `(.L_x_3772) ;  /* 0x0000004000007945 */ /* 0x000fd80003800000 */
[----:B------:R-:W-:Y:S05]  /*5850*/  @P0 BRA `(.L_x_3773) ;  /* 0x0000000000080947 */ /* 0x000fea0003800000 */
[----:B------:R-:W-:-:S04]  /*5860*/  FSETP.NEU.FTZ.AND P1, PT, R10, R7, PT ;  /* 0x000000070a00720b */ /* 0x000fc80003f3d000 */
[----:B------:R-:W-:-:S13]  /*5870*/  ISETP.LT.AND P1, PT, R9, R4, !P1 ;  /* 0x000000040900720c */ /* 0x000fda0004f21270 */
.L_x_3773:
[----:B------:R-:W-:Y:S05]  /*5880*/  BSYNC B0 ;  /* 0x0000000000007941 */ /* 0x000fea0003800000 */
.L_x_3772:
        /* <DEDUP_REMOVED lines=8> */
.L_x_3858:
[----:B0-----:R-:W-:Y:S01]  /*5910*/  FSETP.GT.FTZ.AND P6, PT, R10, R7, PT ;  /* 0x000000070a00720b */ /* 0x001fe20003fd4000 */
[----:B------:R-:W-:Y:S01]  /*5920*/  BSSY B0, `(.L_x_3775) ;  /* 0x0000006000007945 */ /* 0x000fe20003800000 */
[----:B------:R-:W-:Y:S02]  /*5930*/  PLOP3.LUT P1, PT, PT, PT, PT, 0x80, 0x0 ;  /* 0x000000000000781c */ /* 0x000fe40003f2f070 */
[----:B------:R-:W-:-:S09]  /*5940*/  PLOP3.LUT P0, PT, PT, PT, PT, 0x80, 0x0 ;  /* 0x000000000000781c */ /* 0x000fd20003f0f070 */
[----:B------:R-:W-:Y:S05]  /*5950*/  @P6 BRA `(.L_x_3776) ;  /* 0x0000000000086947 */ /* 0x000fea0003800000 */
[----:B------:R-:W-:-:S04]  /*5960*/  FSETP.NEU.FTZ.AND P0, PT, R10, R7, PT ;  /* 0x000000070a00720b */ /* 0x000fc80003f1d000 */
[----:B------:R-:W-:-:S13]  /*5970*/  ISETP.LT.AND P0, PT, R9, R4, !P0 ;  /* 0x000000040900720c */ /* 0x000fda0004701270 */
.L_x_3776:
[----:B------:R-:W-:Y:S05]  /*5980*/  BSYNC B0 ;  /* 0x0000000000007941 */ /* 0x000fea0003800000 */
.L_x_3775:
[----:B------:R-:W-:Y:S01]  /*5990*/  UMOV UR5, 0xffffffff ;  /* 0xffffffff00057882 */ /* 0x000fe20000000000 */
[----:B------:R-:W-:-:S04]  /*59a0*/  PLOP3.LUT P0, PT, P4, P0, PT, 0x28, 0x0 ;  /* 0x000000000000781c */ /* 0x000fc80002700570 */
[----:B------:R-:W-:Y:S02]  /*59b0*/  SEL R9, R4, R9, P0 ;  /* 0x0000000904097207 */ /* 0x000fe40000000000 */
[----:B------:R-:W-:Y:S01]  /*59c0*/  FSEL R10, R7, R10, P0 ;  /* 0x0000000a070a7208 */ /* 0x000fe20000000000 */
[----:B------:R-:W-:Y:S06]  /*59d0*/  BRA.DIV UR5, `(.L_x_3777) ;  /* 0x0000001e05887947 */ /* 0x000fec000b800000 */
[----:B------:R0:W0:Y:S04]  /*59e0*/  SHFL.BFLY PT, R7, R10, 0x4, 0x1f ;  /* 0x0c801f000a077f89 */ /* 0x00002800000e0000 */
[----:B------:R0:W0:Y:S02]  /*59f0*/  SHFL.BFLY PT, R4, R9, 0x4, 0x1f ;  /* 0x0c801f0009047f89 */ /* 0x00002400000e0000 */
.L_x_3862:
[----:B0-----:R-:W-:Y:S01]  /*5a00*/  FSETP.GT.FTZ.AND P0, PT, R10, R7, PT ;  /* 0x000000070a00720b */ /* 0x001fe20003f14000 */
[----:B------:R-:W-:-:S12]  /*5a10*/  BSSY B0, `(.L_x_3778) ;  /* 0x0000004000007945 */ /* 0x000fd80003800000 */
[----:B------:R-:W-:Y:S05]  /*5a20*/  @P0 BRA `(.L_x_3779) ;  /* 0x0000000000080947 */ /* 0x000fea0003800000 */
[----:B------:R-:W-:-:S04]  /*5a30*/  FSETP.NEU.FTZ.AND P1, PT, R10, R7, PT ;  /* 0x000000070a00720b */ /* 0x000fc80003f3d000 */
[----:B------:R-:W-:-:S13]  /*5a40*/  ISETP.LT.AND P1, PT, R9, R4, !P1 ;  /* 0x000000040900720c */ /* 0x000fda0004f21270 */
.L_x_3779:
[----:B------:R-:W-:Y:S05]  /*5a50*/  BSYNC B0 ;  /* 0x0000000000007941 */ /* 0x000fea0003800000 */
.L_x_3778:
[----:B------:R-:W-:Y:S01]  /*5a60*/  UMOV UR5, 0xffffffff ;  /* 0xffffffff00057882 */ /* 0x000fe20000000000 */
[----:B------:R-:W-:-:S04]  /*5a70*/  PLOP3.LUT P1, PT, P3, P1, PT, 0x28, 0x0 ;  /* 0x000000000000781c */ /* 0x000fc80001f22570 */
[----:B------:R-:W-:Y:S02]  /*5a80*/  SEL R9, R4, R9, P1 ;  /* 0x0000000904097207 */ /* 0x000fe40000800000 */
[----:B------:R-:W-:Y:S01]  /*5a90*/  FSEL R10, R7, R10, P1 ;  /* 0x0000000a070a7208 */ /* 0x000fe20000800000 */
[----:B------:R-:W-:Y:S06]  /*5aa0*/  BRA.DIV UR5, `(.L_x_3780) ;  /* 0x0000001e059c7947 */ /* 0x000fec000b800000 */
[----:B------:R0:W0:Y:S04]  /*5ab0*/  SHFL.BFLY PT, R7, R10, 0x2, 0x1f ;  /* 0x0c401f000a077f89 */ /* 0x00002800000e0000 */
[----:B------:R0:W0:Y:S02]  /*5ac0*/  SHFL.BFLY PT, R4, R9, 0x2, 0x1f ;  /* 0x0c401f0009047f89 */ /* 0x00002400000e0000 */
.L_x_3866:
[----:B0-----:R-:W-:Y:S01]  /*5ad0*/  FSETP.GT.FTZ.AND P3, PT, R10, R7, PT ;  /* 0x000000070a00720b */ /* 0x001fe20003f74000 */
[----:B------:R-:W-:Y:S01]  /*5ae0*/  BSSY B0, `(.L_x_3781) ;  /* 0x0000006000007945 */ /* 0x000fe20003800000 */
[----:B------:R-:W-:Y:S02]  /*5af0*/  PLOP3.LUT P1, PT, PT, PT, PT, 0x80, 0x0 ;  /* 0x000000000000781c */ /* 0x000fe40003f2f070 */
[----:B------:R-:W-:-:S09]  /*5b00*/  PLOP3.LUT P0, PT, PT, PT, PT, 0x80, 0x0 ;  /* 0x000000000000781c */ /* 0x000fd20003f0f070 */
[----:B------:R-:W-:Y:S05]  /*5b10*/  @P3 BRA `(.L_x_3782) ;  /* 0x0000000000083947 */ /* 0x000fea0003800000 */
[----:B------:R-:W-:-:S04]  /*5b20*/  FSETP.NEU.FTZ.AND P0, PT, R10, R7, PT ;  /* 0x000000070a00720b */ /* 0x000fc80003f1d000 */
[----:B------:R-:W-:-:S13]  /*5b30*/  ISETP.LT.AND P0, PT, R9, R4, !P0 ;  /* 0x000000040900720c */ /* 0x000fda0004701270 */
.L_x_3782:
[----:B------:R-:W-:Y:S05]  /*5b40*/  BSYNC B0 ;  /* 0x0000000000007941 */ /* 0x000fea0003800000 */
.L_x_3781:
[----:B------:R-:W-:Y:S01]  /*5b50*/  UMOV UR5, 0xffffffff ;  /* 0xffffffff00057882 */ /* 0x000fe20000000000 */
[----:B------:R-:W-:-:S04]  /*5b60*/  PLOP3.LUT P0, PT, P2, P0, PT, 0x28, 0x0 ;  /* 0x000000000000781c */ /* 0x000fc80001700570 */
[----:B------:R-:W-:Y:S02]  /*5b70*/  SEL R9, R4, R9, P0 ;  /* 0x0000000904097207 */ /* 0x000fe40000000000 */
[----:B------:R-:W-:Y:S01]  /*5b80*/  FSEL R10, R7, R10, P0 ;  /* 0x0000000a070a7208 */ /* 0x000fe20000000000 */
[----:B------:R-:W-:Y:S06]  /*5b90*/  BRA.DIV UR5, `(.L_x_3783) ;  /* 0x0000001e05a87947 */ /* 0x000fec000b800000 */
[----:B------:R0:W0:Y:S04]  /*5ba0*/  SHFL.BFLY PT, R7, R10, 0x1, 0x1f ;  /* 0x0c201f000a077f89 */ /* 0x00002800000e0000 */
[----:B------:R0:W0:Y:S02]  /*5bb0*/  SHFL.BFLY PT, R4, R9, 0x1, 0x1f ;  /* 0x0c201f0009047f89 */ /* 0x00002400000e0000 */
.L_x_3870:
[----:B0-----:R-:W-:Y:S01]  /*5bc0*/  FSETP.GT.FTZ.AND P0, PT, R10, R7, PT ;  /* 0x000000070a00720b */ /* 0x001fe20003f14000 */
[----:B------:R-:W-:-:S12]  /*5bd0*/  BSSY B0, `(.L_x_3784) ;  /* 0x0000004000007945 */ /* 0x000fd80003800000 */
[----:B------:R-:W-:Y:S05]  /*5be0*/  @P0 BRA `(.L_x_3785) ;  /* 0x0000000000080947 */ /* 0x000fea0003800000 */
[----:B------:R-:W-:-:S04]  /*5bf0*/  FSETP.NEU.FTZ.AND P1, PT, R10, R7, PT ;  /* 0x000000070a00720b */ /* 0x000fc80003f3d000 */
[----:B------:R-:W-:-:S13]  /*5c00*/  ISETP.LT.AND P1, PT, R9, R4, !P1 ;  /* 0x000000040900720c */ /* 0x000fda0004f21270 */
.L_x_3785:
[----:B------:R-:W-:Y:S05]  /*5c10*/  BSYNC B0 ;  /* 0x0000000000007941 */ /* 0x000fea0003800000 */
.L_x_3784:
[----:B------:R-:W-:Y:S01]  /*5c20*/  UMOV UR5, 0xffffffff ;  /* 0xffffffff00057882 */ /* 0x000fe20000000000 */
[----:B------:R-:W-:-:S04]  /*5c30*/  PLOP3.LUT P1, PT, P5, P1, PT, 0x28, 0x0 ;  /* 0x000000000000781c */ /* 0x000fc80002f22570 */
[----:B------:R-:W-:Y:S02]  /*5c40*/  SEL R9, R4, R9, P1 ;  /* 0x0000000904097207 */ /* 0x000fe40000800000 */
[----:B------:R-:W-:Y:S01]  /*5c50*/  FSEL R10, R7, R10, P1 ;  /* 0x0000000a070a7208 */ /* 0x000fe20000800000 */
[----:B------:R-:W-:Y:S06]  /*5c60*/  BRA.DIV UR5, `(.L_x_3786) ;  /* 0x0000001e05bc7947 */ /* 0x000fec000b800000 */
[----:B------:R0:W0:Y:S04]  /*5c70*/  SHFL.BFLY PT, R7, R10, 0x10, 0x1f ;  /* 0x0e001f000a077f89 */ /* 0x00002800000e0000 */
[----:B------:R0:W0:Y:S02]  /*5c80*/  SHFL.BFLY PT, R4, R9, 0x10, 0x1f ;  /* 0x0e001f0009047f89 */ /* 0x00002400000e0000 */
.L_x_3874:
[----:B0-----:R-:W-:Y:S01]  /*5c90*/  FSETP.GT.FTZ.AND P2, PT, R10, R7, PT ;  /* 0x000000070a00720b */ /* 0x001fe20003f54000 */
[----:B------:R-:W-:Y:S01]  /*5ca0*/  BSSY B0, `(.L_x_3787) ;  /* 0x0000006000007945 */ /* 0x000fe20003800000 */
[----:B------:R-:W-:Y:S02]  /*5cb0*/  PLOP3.LUT P1, PT, PT, PT, PT, 0x80, 0x0 ;  /* 0x000000000000781c */ /* 0x000fe40003f2f070 */
[----:B------:R-:W-:-:S09]  /*5cc0*/  PLOP3.LUT P0, PT, PT, PT, PT, 0x80, 0x0 ;  /* 0x000000000000781c */ /* 0x000fd20003f0f070 */
[----:B------:R-:W-:Y:S05]  /*5cd0*/  @P2 BRA `(.L_x_3788) ;  /* 0x0000000000082947 */ /* 0x000fea0003800000 */
[----:B------:R-:W-:-:S04]  /*5ce0*/  FSETP.NEU.FTZ.AND P0, PT, R10, R7, PT ;  /* 0x000000070a00720b */ /* 0x000fc80003f1d000 */
[----:B------:R-:W-:-:S13]  /*5cf0*/  ISETP.LT.AND P0, PT, R9, R4, !P0 ;  /* 0x000000040900720c */ /* 0x000fda0004701270 */
.L_x_3788:
[----:B------:R-:W-:Y:S05]  /*5d00*/  BSYNC B0 ;  /* 0x0000000000007941 */ /* 0x000fea0003800000 */
.L_x_3787:
[----:B------:R-:W-:Y:S01]  /*5d10*/  UMOV UR5, 0xffffffff ;  /* 0xffffffff00057882 */ /* 0x000fe20000000000 */
[----:B------:R-:W-:-:S04]  /*5d20*/  ISETP.EQ.XOR P0, PT, R22, RZ, P0 ;  /* 0x000000ff1600720c */ /* 0x000fc80000702a70 */
[----:B------:R-:W-:Y:S02]  /*5d30*/  SEL R9, R9, R4, P0 ;  /* 0x0000000409097207 */ /* 0x000fe40000000000 */
[----:B------:R-:W-:Y:S01]  /*5d40*/  FSEL R10, R10, R7, P0 ;  /* 0x000000070a0a7208 */ /* 0x000fe20000000000 */
[----:B------:R-:W-:Y:S06]  /*5d50*/  BRA.DIV UR5, `(.L_x_3789) ;  /* 0x0000001e05c87947 */ /* 0x000fec000b800000 */
[----:B------:R0:W0:Y:S04]  /*5d60*/  SHFL.BFLY PT, R7, R10, 0x8, 0x1f ;  /* 0x0d001f000a077f89 */ /* 0x00002800000e0000 */
[----:B------:R0:W0:Y:S02]  /*5d70*/  SHFL.BFLY PT, R4, R9, 0x8, 0x1f ;  /* 0x0d001f0009047f89 */ /* 0x00002400000e0000 */
.L_x_3878:
[----:B0-----:R-:W-:Y:S01]  /*5d80*/  FSETP.GT.FTZ.AND P0, PT, R10, R7, PT ;  /* 0x000000070a00720b */ /* 0x001fe20003f14000 */
[----:B------:R-:W-:-:S12]  /*5d90*/  BSSY B0, `(.L_x_3790) ;  /* 0x0000004000007945 */ /* 0x000fd80003800000 */
[----:B------:R-:W-:Y:S05]  /*5da0*/  @P0 BRA `(.L_x_3791) ;  /* 0x0000000000080947 */ /* 0x000fea0003800000 */
[----:B------:R-:W-:-:S04]  /*5db0*/  FSETP.NEU.FTZ.AND P1, PT, R10, R7, PT ;  /* 0x000000070a00720b */ /* 0x000fc80003f3d000 */
[----:B------:R-:W-:-:S13]  /*5dc0*/  ISETP.LT.AND P1, PT, R9, R4, !P1 ;  /* 0x000000040900720c */ /* 0x000fda0004f21270 */
.L_x_3791:
[----:B------:R-:W-:Y:S05]  /*5dd0*/  BSYNC B0 ;  /* 0x0000000000007941 */ /* 0x000fea0003800000 */
.L_x_3790:
[----:B------:R-:W-:Y:S01]  /*5de0*/  UMOV UR5, 0xffffffff ;  /* 0xffffffff00057882 */ /* 0x000fe20000000000 */
[----:B------:R-:W-:-:S04]  /*5df0*/  ISETP.EQ.XOR P1, PT, R27, RZ, P1 ;  /* 0x000000ff1b00720c */ /* 0x000fc80000f22a70 */
[----:B------:R-:W-:Y:S02]  /*5e00*/  SEL R9, R9, R4, P1 ;  /* 0x0000000409097207 */ /* 0x000fe40000800000 */
[----:B------:R-:W-:Y:S01]  /*5e10*/  FSEL R10, R10, R7, P1 ;  /* 0x000000070a0a7208 */ /* 0x000fe20000800000 */
[----:B------:R-:W-:Y:S06]  /*5e20*/  BRA.DIV UR5, `(.L_x_3792) ;  /* 0x0000001e05dc7947 */ /* 0x000fec000b800000 */
[----:B------:R0:W0:Y:S04]  /*5e30*/  SHFL.BFLY PT, R7, R10, 0x4, 0x1f ;  /* 0x0c801f000a077f89 */ /* 0x00002800000e0000 */
[----:B------:R0:W0:Y:S02]  /*5e40*/  SHFL.BFLY PT, R4, R9, 0x4, 0x1f ;  /* 0x0c801f0009047f89 */ /* 0x00002400000e0000 */
.L_x_3882:
[----:B0-----:R-:W-:Y:S01]  /*5e50*/  FSETP.GT.FTZ.AND P2, PT, R10, R7, PT ;  /* 0x000000070a00720b */ /* 0x001fe20003f54000 */
[----:B------:R-:W-:Y:S01]  /*5e60*/  BSSY B0, `(.L_x_3793) ;  /* 0x0000006000007945 */ /* 0x000fe20003800000 */
[----:B------:R-:W-:Y:S02]  /*5e70*/  PLOP3.LUT P1, PT, PT, PT, PT, 0x80, 0x0 ;  /* 0x000000000000781c */ /* 0x000fe40003f2f070 */
[----:B------:R-:W-:-:S09]  /*5e80*/  PLOP3.LUT P0, PT, PT, PT, PT, 0x80, 0x0 ;  /* 0x000000000000781c */ /* 0x000fd20003f0f070 */
[----:B------:R-:W-:Y:S05]  /*5e90*/  @P2 BRA `(.L_x_3794) ;  /* 0x0000000000082947 */ /* 0x000fea0003800000 */
[----:B------:R-:W-:-:S04]  /*5ea0*/  FSETP.NEU.FTZ.AND P0, PT, R10, R7, PT ;  /* 0x000000070a00720b */ /* 0x000fc80003f1d000 */
[----:B------:R-:W-:-:S13]  /*5eb0*/  ISETP.LT.AND P0, PT, R9, R4, !P0 ;  /* 0x000000040900720c */ /* 0x000fda0004701270 */
.L_x_3794:
[----:B------:R-:W-:Y:S05]  /*5ec0*/  BSYNC B0 ;  /* 0x0000000000007941 */ /* 0x000fea0003800000 */
.L_x_3793:
[----:B------:R-:W-:Y:S01]  /*5ed0*/  UMOV UR5, 0xffffffff ;  /* 0xffffffff00057882 */ /* 0x000fe20000000000 */
[----:B------:R-:W-:-:S04]  /*5ee0*/  ISETP.EQ.XOR P0, PT, R28, RZ, P0 ;  /* 0x000000ff1c00720c */ /* 0x000fc80000702a70 */
[----:B------:R-:W-:Y:S02]  /*5ef0*/  SEL R9, R9, R4, P0 ;  /* 0x0000000409097207 */ /* 0x000fe40000000000 */
[----:B------:R-:W-:Y:S01]  /*5f00*/  FSEL R10, R10, R7, P0 ;  /* 0x000000070a0a7208 */ /* 0x000fe20000000000 */
[----:B------:R-:W-:Y:S06]  /*5f10*/  BRA.DIV UR5, `(.L_x_3795) ;  /* 0x0000001e05e87947 */ /* 0x000fec000b800000 */
[----:B------:R0:W0:Y:S04]  /*5f20*/  SHFL.BFLY PT, R7, R10, 0x2, 0x1f ;  /* 0x0c401f000a077f89 */ /* 0x00002800000e0000 */
[----:B------:R0:W0:Y:S02]  /*5f30*/  SHFL.BFLY PT, R4, R9, 0x2, 0x1f ;  /* 0x0c401f0009047f89 */ /* 0x00002400000e0000 */
.L_x_3886:
[----:B0-----:R-:W-:Y:S01]  /*5f40*/  FSETP.GT.FTZ.AND P0, PT, R10, R7, PT ;  /* 0x000000070a00720b */ /* 0x001fe20003f14000 */
[----:B------:R-:W-:-:S12]  /*5f50*/  BSSY B0, `(.L_x_3796) ;  /* 0x0000004000007945 */ /* 0x000fd80003800000 */
[----:B------:R-:W-:Y:S05]  /*5f60*/  @P0 BRA `(.L_x_3797) ;  /* 0x0000000000080947 */ /* 0x000fea0003800000 */
[----:B------:R-:W-:-:S04]  /*5f70*/  FSETP.NEU.FTZ.AND P1, PT, R10, R7, PT ;  /* 0x000000070a00720b */ /* 0x000fc80003f3d000 */
[----:B------:R-:W-:-:S13]  /*5f80*/  ISETP.LT.AND P1, PT, R9, R4, !P1 ;  /* 0x000000040900720c */ /* 0x000fda0004f21270 */
.L_x_3797:
[----:B------:R-:W-:Y:S05]  /*5f90*/  BSYNC B0 ;  /* 0x0000000000007941 */ /* 0x000fea0003800000 */
.L_x_3796:
[----:B------:R-:W-:Y:S01]  /*5fa0*/  UMOV UR5, 0xffffffff ;  /* 0xffffffff00057882 */ /* 0x000fe20000000000 */
[----:B------:R-:W-:-:S04]  /*5fb0*/  ISETP.EQ.XOR P1, PT, R29, RZ, P1 ;  /* 0x000000ff1d00720c */ /* 0x000fc80000f22a70 */
[----:B------:R-:W-:Y:S02]  /*5fc0*/  SEL R9, R9, R4, P1 ;  /* 0x0000000409097207 */ /* 0x000fe40000800000 */
[----:B------:R-:W-:Y:S01]  /*5fd0*/  FSEL R10, R10, R7, P1 ;  /* 0x000000070a0a7208 */ /* 0x000fe20000800000 */
[----:B------:R-:W-:Y:S06]  /*5fe0*/  BRA.DIV UR5, `(.L_x_3798) ;  /* 0x0000001e05fc7947 */ /* 0x000fec000b800000 */
[----:B------:R0:W0:Y:S04]  /*5ff0*/  SHFL.BFLY PT, R7, R10, 0x1, 0x1f ;  /* 0x0c201f000a077f89 */ /* 0x00002800000e0000 */
[----:B------:R0:W0:Y:S02]  /*6000*/  SHFL.BFLY PT, R4, R9, 0x1, 0x1f ;  /* 0x0c201f0009047f89 */ /* 0x00002400000e0000 */
.L_x_3890:
[----:B0-----:R-:W-:Y:S01]  /*6010*/  FSETP.GT.FTZ.AND P1, PT, R10, R7, PT ;  /* 0x000000070a00720b */ /* 0x001fe20003f34000 */
[----:B------:R-:W-:Y:S01]  /*6020*/  BSSY B0, `(.L_x_3799) ;  /* 0x0000005000007945 */ /* 0x000fe20003800000 */
[----:B------:R-:W-:-:S11]  /*6030*/  PLOP3.LUT P0, PT, PT, PT, PT, 0x80, 0x0 ;  /* 0x000000000000781c */ /* 0x000fd60003f0f070 */
[----:B------:R-:W-:Y:S05]  /*6040*/  @P1 BRA `(.L_x_3800) ;  /* 0x0000000000081947 */ /* 0x000fea0003800000 */
[----:B------:R-:W-:-:S04]  /*6050*/  FSETP.NEU.FTZ.AND P0, PT, R10, R7, PT ;  /* 0x000000070a00720b */ /* 0x000fc80003f1d000 */
[----:B------:R-:W-:-:S13]  /*6060*/  ISETP.LT.AND P0, PT, R9, R4, !P0 ;  /* 0x000000040900720c */ /* 0x000fda0004701270 */
.L_x_3800:
[----:B------:R-:W-:Y:S05]  /*6070*/  BSYNC B0 ;  /* 0x0000000000007941 */ /* 0x000fea0003800000 */
.L_x_3799:
        /* <DEDUP_REMOVED lines=17> */
.L_x_3894:
[----:B0-----:R-:W-:Y:S01]  /*6190*/  FSETP.GT.FTZ.AND P0, PT, R8, R7, PT ;  /* 0x000000070800720b */ /* 0x001fe20003f14000 */
[----:B------:R-:W-:-:S12]  /*61a0*/  BSSY B0, `(.L_x_3802) ;  /* 0x0000004000007945 */ /* 0x000fd80003800000 */
[----:B------:R-:W-:Y:S05]  /*61b0*/  @P0 BRA `(.L_x_3803) ;  /* 0x0000000000080947 */ /* 0x000fea0003800000 */
[----:B------:R-:W-:-:S04]  /*61c0*/  FSETP.NEU.FTZ.AND P1, PT, R8, R7, PT ;  /* 0x000000070800720b */ /* 0x000fc80003f3d000 */
[----:B------:R-:W-:-:S13]  /*61d0*/  ISETP.LT.AND P1, PT, R9, R4, !P1 ;  /* 0x000000040900720c */ /* 0x000fda0004f21270 */
.L_x_3803:
[----:B------:R-:W-:Y:S05]  /*61e0*/  BSYNC B0 ;  /* 0x0000000000007941 */ /* 0x000fea0003800000 */
.L_x_3802:
[----:B------:R-:W-:Y:S01]  /*61f0*/  UMOV UR5, 0xffffffff ;  /* 0xffffffff00057882 */ /* 0x000fe20000000000 */
[----:B------:R-:W-:-:S04]  /*6200*/  ISETP.NE.XOR P1, PT, R22, RZ, P1 ;  /* 0x000000ff1600720c */ /* 0x000fc80000f25a70 */
[----:B------:R-:W-:Y:S02]  /*6210*/  SEL R9, R9, R4, P1 ;  /* 0x0000000409097207 */ /* 0x000fe40000800000 */
[----:B------:R-:W-:Y:S01]  /*6220*/  FSEL R8, R8, R7, P1 ;  /* 0x0000000708087208 */ /* 0x000fe20000800000 */
[----:B------:R-:W-:Y:S06]  /*6230*/  BRA.DIV UR5, `(.L_x_3804) ;  /* 0x0000001e05f87947 */ /* 0x000fec000b800000 */
[----:B------:R0:W0:Y:S04]  /*6240*/  SHFL.BFLY PT, R7, R8, 0x8, 0x1f ;  /* 0x0d001f0008077f89 */ /* 0x00002800000e0000 */
[----:B------:R0:W0:Y:S02]  /*6250*/  SHFL.BFLY PT, R4, R9, 0x8, 0x1f ;  /* 0x0d001f0009047f89 */ /* 0x00002400000e0000 */
.L_x_3898:
[----:B0-----:R-:W-:Y:S01]  /*6260*/  FSETP.GT.FTZ.AND P2, PT, R8, R7, PT ;  /* 0x000000070800720b */ /* 0x001fe20003f54000 */
[----:B------:R-:W-:Y:S01]  /*6270*/  BSSY B0, `(.L_x_3805) ;  /* 0x0000006000007945 */ /* 0x000fe20003800000 */
[----:B------:R-:W-:Y:S02]  /*6280*/  PLOP3.LUT P1, PT, PT, PT, PT, 0x80, 0x0 ;  /* 0x000000000000781c */ /* 0x000fe40003f2f070 */
[----:B------:R-:W-:-:S09]  /*6290*/  PLOP3.LUT P0, PT, PT, PT, PT, 0x80, 0x0 ;  /* 0x000000000000781c */ /* 0x000fd20003f0f070 */
[----:B------:R-:W-:Y:S05]  /*62a0*/  @P2 BRA `(.L_x_3806) ;  /* 0x0000000000082947 */ /* 0x000fea0003800000 */
[----:B------:R-:W-:-:S04]  /*62b0*/  FSETP.NEU.FTZ.AND P0, PT, R8, R7, PT ;  /* 0x000000070800720b */ /* 0x000fc80003f1d000 */
[----:B------:R-:W-:-:S13]  /*62c0*/  ISETP.LT.AND P0, PT, R9, R4, !P0 ;  /* 0x000000040900720c */ /* 0x000fda0004701270 */
.L_x_3806:
[----:B------:R-:W-:Y:S05]  /*62d0*/  BSYNC B0 ;  /* 0x0000000000007941 */ /* 0x000fea0003800000 */
.L_x_3805:
[----:B------:R-:W-:Y:S01]  /*62e0*/  UMOV UR5, 0xffffffff ;  /* 0xffffffff00057882 */ /* 0x000fe20000000000 */
[----:B------:R-:W-:-:S04]  /*62f0*/  ISETP.NE.XOR P0, PT, R27, RZ, P0 ;  /* 0x000000ff1b00720c */ /* 0x000fc80000705a70 */
[----:B------:R-:W-:Y:S02]  /*6300*/  SEL R9, R9, R4, P0 ;  /* 0x0000000409097207 */ /* 0x000fe40000000000 */
[----:B------:R-:W-:Y:S01]  /*6310*/  FSEL R8, R8, R7, P0 ;  /* 0x0000000708087208 */ /* 0x000fe20000000000 */
[----:B------:R-:W-:Y:S06]  /*6320*/  BRA.DIV UR5, `(.L_x_3807) ;  /* 0x0000002205047947 */ /* 0x000fec000b800000 */
[----:B------:R0:W0:Y:S04]  /*6330*/  SHFL.BFLY PT, R7, R8, 0x4, 0x1f ;  /* 0x0c801f0008077f89 */ /* 0x00002800000e0000 */
[----:B------:R0:W0:Y:S02]  /*6340*/  SHFL.BFLY PT, R4, R9, 0x4, 0x1f ;  /* 0x0c801f0009047f89 */ /* 0x00002400000e0000 */
.L_x_3902:
[----:B0-----:R-:W-:Y:S01]  /*6350*/  FSETP.GT.FTZ.AND P0, PT, R8, R7, PT ;  /* 0x000000070800720b */ /* 0x001fe20003f14000 */
[----:B------:R-:W-:-:S12]  /*6360*/  BSSY B0, `(.L_x_3808) ;  /* 0x0000004000007945 */ /* 0x000fd80003800000 */
[----:B------:R-:W-:Y:S05]  /*6370*/  @P0 BRA `(.L_x_3809) ;  /* 0x0000000000080947 */ /* 0x000fea0003800000 */
[----:B------:R-:W-:-:S04]  /*6380*/  FSETP.NEU.FTZ.AND P1, PT, R8, R7, PT ;  /* 0x000000070800720b */ /* 0x000fc80003f3d000 */
[----:B------:R-:W-:-:S13]  /*6390*/  ISETP.LT.AND P1, PT, R9, R4, !P1 ;  /* 0x000000040900720c */ /* 0x000fda0004f21270 */
.L_x_3809:
[----:B------:R-:W-:Y:S05]  /*63a0*/  BSYNC B0 ;  /* 0x0000000000007941 */ /* 0x000fea0003800000 */
.L_x_3808:
[----:B------:R-:W-:Y:S01]  /*63b0*/  UMOV UR5, 0xffffffff ;  /* 0xffffffff00057882 */ /* 0x000fe20000000000 */
[----:B------:R-:W-:-:S04]  /*63c0*/  ISETP.NE.XOR P1, PT, R28, RZ, P1 ;  /* 0x000000ff1c00720c */ /* 0x000fc80000f25a70 */
[----:B------:R-:W-:Y:S02]  /*63d0*/  SEL R9, R9, R4, P1 ;  /* 0x0000000409097207 */ /* 0x000fe40000800000 */
[----:B------:R-:W-:Y:S01]  /*63e0*/  FSEL R8, R8, R7, P1 ;  /* 0x0000000708087208 */ /* 0x000fe20000800000 */
[----:B------:R-:W-:Y:S06]  /*63f0*/  BRA.DIV UR5, `(.L_x_3810) ;  /* 0x0000002205187947 */ /* 0x000fec000b800000 */
[----:B------:R0:W0:Y:S04]  /*6400*/  SHFL.BFLY PT, R7, R8, 0x2, 0x1f ;  /* 0x0c401f0008077f89 */ /* 0x00002800000e0000 */
[----:B------:R0:W0:Y:S02]  /*6410*/  SHFL.BFLY PT, R4, R9, 0x2, 0x1f ;  /* 0x0c401f0009047f89 */ /* 0x00002400000e0000 */
.L_x_3906:
[----:B0-----:R-:W-:Y:S01]  /*6420*/  FSETP.GT.FTZ.AND P2, PT, R8, R7, PT ;  /* 0x000000070800720b */ /* 0x001fe20003f54000 */
[----:B------:R-:W-:Y:S01]  /*6430*/  BSSY B0, `(.L_x_3811) ;  /* 0x0000006000007945 */ /* 0x000fe20003800000 */
[----:B------:R-:W-:Y:S02]  /*6440*/  PLOP3.LUT P1, PT, PT, PT, PT, 0x80, 0x0 ;  /* 0x000000000000781c */ /* 0x000fe40003f2f070 */
[----:B------:R-:W-:-:S09]  /*6450*/  PLOP3.LUT P0, PT, PT, PT, PT, 0x80, 0x0 ;  /* 0x000000000000781c */ /* 0x000fd20003f0f070 */
[----:B------:R-:W-:Y:S05]  /*6460*/  @P2 BRA `(.L_x_3812) ;  /* 0x0000000000082947 */ /* 0x000fea0003800000 */
[----:B------:R-:W-:-:S04]  /*6470*/  FSETP.NEU.FTZ.AND P0, PT, R8, R7, PT ;  /* 0x000000070800720b */ /* 0x000fc80003f1d000 */
[----:B------:R-:W-:-:S13]  /*6480*/  ISETP.LT.AND P0, PT, R9, R4, !P0 ;  /* 0x000000040900720c */ /* 0x000fda0004701270 */
.L_x_3812:
[----:B------:R-:W-:Y:S05]  /*6490*/  BSYNC B0 ;  /* 0x0000000000007941 */ /* 0x000fea0003800000 */
.L_x_3811:
[----:B------:R-:W-:Y:S01]  /*64a0*/  UMOV UR5, 0xffffffff ;  /* 0xffffffff00057882 */ /* 0x000fe20000000000 */
[----:B------:R-:W-:-:S04]  /*64b0*/  ISETP.NE.XOR P0, PT, R29, RZ, P0 ;  /* 0x000000ff1d00720c */ /* 0x000fc80000705a70 */
[----:B------:R-:W-:Y:S02]  /*64c0*/  SEL R9, R9, R4, P0 ;  /* 0x0000000409097207 */ /* 0x000fe40000000000 */
[----:B------:R-:W-:Y:S01]  /*64d0*/  FSEL R8, R8, R7, P0 ;  /* 0x0000000708087208 */ /* 0x000fe20000000000 */
[----:B------:R-:W-:Y:S06]  /*64e0*/  BRA.DIV UR5, `(.L_x_3813) ;  /* 0x0000002205247947 */ /* 0x000fec000b800000 */
[----:B------:R0:W0:Y:S04]  /*64f0*/  SHFL.BFLY PT, R7, R8, 0x1, 0x1f ;  /* 0x0c201f0008077f89 */ /* 0x00002800000e0000 */
[----:B------:R0:W0:Y:S02]  /*6500*/  SHFL.BFLY PT, R4, R9, 0x1, 0x1f ;  /* 0x0c201f0009047f89 */ /* 0x00002400000e0000 */
.L_x_3910:
[----:B0-----:R-:W-:Y:S01]  /*6510*/  FSETP.GT.FTZ.AND P0, PT, R8, R7, PT ;  /* 0x000000070800720b */ /* 0x001fe20003f14000 */
[----:B------:R-:W-:-:S12]  /*6520*/  BSSY B0, `(.L_x_3814) ;  /* 0x0000004000007945 */ /* 0x000fd80003800000 */
[----:B------:R-:W-:Y:S05]  /*6530*/  @P0 BRA `(.L_x_3815) ;  /* 0x0000000000080947 */ /* 0x000fea0003800000 */
[----:B------:R-:W-:-:S04]  /*6540*/  FSETP.NEU.FTZ.AND P1, PT, R8, R7, PT ;  /* 0x000000070800720b */ /* 0x000fc80003f3d000 */
[----:B------:R-:W-:-:S13]  /*6550*/  ISETP.LT.AND P1, PT, R9, R4, !P1 ;  /* 0x000000040900720c */ /* 0x000fda0004f21270 */
.L_x_3815:
[----:B------:R-:W-:Y:S05]  /*6560*/  BSYNC B0 ;  /* 0x0000000000007941 */ /* 0x000fea0003800000 */
.L_x_3814:
[----:B------:R-:W-:Y:S01]  /*6570*/  UMOV UR5, 0xffffffff ;  /* 0xffffffff00057882 */ /* 0x000fe20000000000 */
[----:B------:R-:W-:-:S04]  /*6580*/  ISETP.NE.XOR P1, PT, R30, RZ, P1 ;  /* 0x000000ff1e00720c */ /* 0x000fc80000f25a70 */
[----:B-1----:R-:W-:Y:S02]  /*6590*/  SEL R20, R9, R4, P1 ;  /* 0x0000000409147207 */ /* 0x002fe40000800000 */
[----:B------:R-:W-:Y:S01]  /*65a0*/  FSEL R7, R8, R7, P1 ;  /* 0x0000000708077208 */ /* 0x000fe20000800000 */
[----:B------:R-:W-:Y:S06]  /*65b0*/  BRA.DIV UR5, `(.L_x_3816) ;  /* 0x0000002205387947 */ /* 0x000fec000b800000 */
.L_x_3913:
[----:B------:R-:W-:-:S03]  /*65c0*/  UMOV UR5, 0xffffffff ;  /* 0xffffffff00057882 */ /* 0x000fc60000000000 */
[----:B------:R-:W-:Y:S05]  /*65d0*/  BRA.DIV UR5, `(.L_x_3817) ;  /* 0x0000002205547947 */ /* 0x000fea000b800000 */
.L_x_3755:
[----:B------:R-:W0:Y:S01]  /*65e0*/  LDC R7, c[0x0][0x250] ;  /* 0x00009400ff077b82 */ /* 0x000e220000000800 */
[----:B------:R-:W-:Y:S01]  /*65f0*/  ULDC.U8 UR5, c[0x0][0x258] ;  /* 0x0000960000057ab9 */ /* 0x000fe20000000000 */
[----:B0-----:R-:W-:-:S13]  /*6600*/  ISETP.GE.AND P2, PT, R0, R7, PT ;  /* 0x000000070000720c */ /* 0x001fda0003f46270 */
[----:B------:R-:W0:Y:S01]  /*6610*/  @!P2 S2R R5, SR_CTAID.X ;  /* 0x000000000005a919 */ /* 0x000e220000002500 */
[----:B------:R-:W5:Y:S01]  /*6620*/  @!P2 LDC.64 R8, c[0x0][0x238] ;  /* 0x00008e00ff08ab82 */ /* 0x000f620000000a00 */
[----:B-1----:R-:W-:-:S07]  /*6630*/  @!P2 SHF.R.S32.HI R21, RZ, 0x1f, R20 ;  /* 0x0000001fff15a819 */ /* 0x002fce0000011414 */
[----:B------:R-:W1:Y:S01]  /*6640*/  @!P2 LDC.64 R10, c[0x0][0x210] ;  /* 0x00008400ff0aab82 */ /* 0x000e620000000a00 */
[----:B0-----:R-:W-:-:S05]  /*6650*/  @!P2 SHF.R.S32.HI R3, RZ, 0x1f, R5 ;  /* 0x0000001fff03a819 */ /* 0x001fca0000011405 */
[-C--:B-----5:R-:W-:Y:S02]  /*6660*/  @!P2 IMAD R4, R3, R8.reuse, RZ ;  /* 0x000000080304a224 */ /* 0x0a0fe400078e02ff */
[----:B------:R-:W-:-:S04]  /*6670*/  @!P2 IMAD.WIDE.U32 R2, R5, R8, R20 ;  /* 0x000000080502a225 */ /* 0x000fc800078e0014 */
[----:B------:R-:W-:Y:S01]  /*6680*/  @!P2 IMAD R9, R5, R9, R4 ;  /* 0x000000090509a224 */ /* 0x000fe200078e0204 */
[----:B-1----:R-:W-:-:S03]  /*6690*/  @!P2 LEA R4, P0, R2, R10, 0x2 ;  /* 0x0000000a0204a211 */ /* 0x002fc600078010ff */
[----:B------:R-:W-:-:S05]  /*66a0*/  @!P2 IMAD.IADD R3, R9, 0x1, R3 ;  /* 0x000000010903a824 */ /* 0x000fca00078e0203 */
[----:B------:R-:W-:-:S05]  /*66b0*/  @!P2 LEA.HI.X R5, R2, R11, R3, 0x2, P0 ;  /* 0x0000000b0205a211 */ /* 0x000fca00000f1403 */
[----:B------:R-:W5:Y:S01]  /*66c0*/  @!P2 LDG.E R4, desc[UR8][R4.64] ;  /* 0x000000080404a981 */ /* 0x000f62000c1e1900 */
[----:B------:R-:W-:Y:S01]  /*66d0*/  UPRMT UR5, UR5, 0x8880, URZ ;  /* 0x0000888005057896 */ /* 0x000fe2000800003f */
[----:B------:R-:W-:Y:S01]  /*66e0*/  @!P2 IMAD.MOV.U32 R3, RZ, RZ, 0x3f000000 ;  /* 0x3f000000ff03a424 */ /* 0x000fe200078e00ff */
[----:B------:R-:W-:Y:S01]  /*66f0*/  CS2R R8, SRZ ;  /* 0x0000000000087805 */ /* 0x000fe2000001ff00 */
[----:B----4-:R-:W-:Y:S02]  /*6700*/  IMAD.MOV.U32 R6, RZ, RZ, 0x1e3ce508 ;  /* 0x1e3ce508ff067424 */ /* 0x010fe400078e00ff */
[----:B------:R-:W-:Y:S01]  /*6710*/  @!P2 IMAD.MOV.U32 R9, RZ, RZ, R20 ;  /* 0x000000ffff09a224 */ /* 0x000fe200078e0014 */
[----:B------:R-:W-:Y:S01]  /*6720*/  ISETP.NE.AND P1, PT, RZ, UR5, PT ;  /* 0x00000005ff007c0c */ /* 0x000fe2000bf25270 */
[----:B-----5:R-:W-:-:S06]  /*6730*/  @!P2 FMUL.FTZ R2, R4, 0.5 ;  /* 0x3f0000000402a820 */ /* 0x020fcc0000410000 */
[----:B------:R-:W0:Y:S02]  /*6740*/  @!P2 MUFU.TANH R2, R2 ;  /* 0x000000020002a308 */ /* 0x000e240000002400 */
[----:B0-----:R-:W-:-:S04]  /*6750*/  @!P2 FFMA.FTZ R8, R2, R3, 0.5 ;  /* 0x3f0000000208a423 */ /* 0x001fc80000010003 */
        /* <DEDUP_REMOVED lines=12> */
.L_x_3922:
[----:B-1----:R-:W-:-:S04]  /*6820*/  FADD.FTZ R4, R12, R4 ;  /* 0x000000040c047221 */ /* 0x002fc80000010000 */
[----:B------:R-:W-:-:S07]  /*6830*/  FADD.FTZ R6, R4, 9.999999682655225389e-21 ;  /* 0x1e3ce50804067421 */ /* 0x000fce0000010000 */
.L_x_3818:
        /* <DEDUP_REMOVED lines=8> */
[----:B------:R-:W5:Y:S01]  /*68c0*/  LDC R5, c[0x0][0x254] ;  /* 0x00009500ff057b82 */ /* 0x000f620000000800 */
[----:B------:R-:W-:Y:S01]  /*68d0*/  DSETP.LEU.AND P0, PT, R2, |UR10|, PT ;  /* 0x4000000a02007e2a */ /* 0x000fe2000bf0b000 */
[----:B------:R-:W-:Y:S01]  /*68e0*/  ULDC.64 UR10, c[0x0][0x220] ;  /* 0x00008800000a7ab9 */ /* 0x000fe20000000a00 */
[----:B------:R-:W-:Y:S01]  /*68f0*/  IMAD.MOV.U32 R2, RZ, RZ, R0 ;  /* 0x000000ffff027224 */ /* 0x000fe200078e0000 */
[----:B------:R-:W0:Y:S01]  /*6900*/  @P1 MUFU.RCP R6, R6 ;  /* 0x0000000600061308 */ /* 0x000e220000001000 */
[----:B------:R-:W-:-:S10]  /*6910*/  IMAD.MOV.U32 R3, RZ, RZ, RZ ;  /* 0x000000ffff037224 */ /* 0x000fd400078e00ff */
[----:B----4-:R-:W-:Y:S01]  /*6920*/  @!P0 FMUL R11, R11, 1.175494350822287508e-38 ;  /* 0x008000000b0b8820 */ /* 0x010fe20000400000 */
[----:B-1----:R-:W-:Y:S02]  /*6930*/  USHF.R.S32.HI UR7, URZ, 0x1f, UR5 ;  /* 0x0000001f3f077899 */ /* 0x002fe40008011405 */
[----:B------:R-:W-:-:S04]  /*6940*/  IMAD.WIDE.U32 R2, R7, UR5, R2 ;  /* 0x0000000507027c25 */ /* 0x000fc8000f8e0002 */
[----:B0-----:R-:W-:Y:S01]  /*6950*/  @P1 FMUL.FTZ R11, R11, R6 ;  /* 0x000000060b0b1220 */ /* 0x001fe20000410000 */
[----:B------:R-:W-:-:S03]  /*6960*/  IMAD R4, R7, UR7, RZ ;  /* 0x0000000707047c24 */ /* 0x000fc6000f8e02ff */
[----:B------:R-:W-:Y:S01]  /*6970*/  FMUL.FTZ R11, R11, R8 ;  /* 0x000000080b0b7220 */ /* 0x000fe20000410000 */
[----:B-----5:R-:W-:Y:S02]  /*6980*/  IMAD R5, R5, UR5, R4 ;  /* 0x0000000505057c24 */ /* 0x020fe4000f8e0204 */
        /* <DEDUP_REMOVED lines=9> */
.L_x_3821:
[----:B------:R-:W-:Y:S05]  /*6a20*/  BSYNC B0 ;  /* 0x0000000000007941 */ /* 0x000fea0003800000 */
.L_x_3820:
[----:B------:R-:W-:Y:S01]  /*6a30*/  PREEXIT ;  /* 0x000000000000782d */ /* 0x000fe20000000000 */
[----:B------:R-:W-:Y:S05]  /*6a40*/  EXIT ;  /* 0x000000000000794d */ /* 0x000fea0003800000 */
.L_x_3706:
        /* <DEDUP_REMOVED lines=28> */
.L_x_3826:
        /* <DEDUP_REMOVED lines=14> */
.L_x_3825:
[----:B------:R-:W-:Y:S05]  /*6cf0*/  BSYNC B1 ;  /* 0x0000000000017941 */ /* 0x000fea0003800000 */
.L_x_3824:
        /* <DEDUP_REMOVED lines=16> */
.L_x_3827:
        /* <DEDUP_REMOVED lines=22> */
.L_x_3823:
[----:B------:R-:W-:Y:S05]  /*6f60*/  BSYNC B0 ;  /* 0x0000000000007941 */ /* 0x000fea0003800000 */
.L_x_3822:
[----:B------:R-:W-:Y:S01]  /*6f70*/  PREEXIT ;  /* 0x000000000000782d */ /* 0x000fe20000000000 */
[----:B------:R-:W-:Y:S05]  /*6f80*/  EXIT ;  /* 0x000000000000794d */ /* 0x000fea0003800000 */
.L_x_3708:
[----:B------:R-:W-:Y:S01]  /*6f90*/  BSSY B1, `(.L_x_3828) ;  /* 0x0000007000017945 */ /* 0x000fe20003800000 */
[----:B------:R-:W-:Y:S02]  /*6fa0*/  IMAD.MOV.U32 R7, RZ, RZ, R14 ;  /* 0x000000ffff077224 */ /* 0x000fe400078e000e */
[----:B------:R-:W-:Y:S02]  /*6fb0*/  IMAD.MOV.U32 R8, RZ, RZ, 0x1f ;  /* 0x0000001fff087424 */ /* 0x000fe400078e00ff */
[----:B------:R-:W-:-:S07]  /*6fc0*/  IMAD.MOV.U32 R6, RZ, RZ, -0x1 ;  /* 0xffffffffff067424 */ /* 0x000fce00078e00ff */
[----:B------:R-:W-:Y:S05]  /*6fd0*/  WARPSYNC.COLLECTIVE R6, `(.L_x_3829) ;  /* 0x0000000006087348 */ /* 0x000fea0003c00000 */
[----:B------:R0:W1:Y:S02]  /*6fe0*/  SHFL.IDX P0, R15, R7, R23, R8 ;  /* 0x00000017070f7389 */ /* 0x0000640000000008 */
[----:B01----:R-:W-:Y:S01]  /*6ff0*/  ENDCOLLECTIVE ;  /* 0x000000000000791b */ /* 0x003fe20003800000 */
.L_x_3829:
[----:B------:R-:W-:Y:S05]  /*7000*/  BSYNC B1 ;  /* 0x0000000000017941 */ /* 0x000fea0003800000 */
.L_x_3828:
[----:B------:R-:W-:Y:S05]  /*7010*/  BRA `(.L_x_3830) ;  /* 0xffffffcc00707947 */ /* 0x000fea000383ffff */
.L_x_3756:
        /* <DEDUP_REMOVED lines=8> */
.L_x_3832:
[----:B------:R-:W-:Y:S05]  /*70a0*/  BSYNC B0 ;  /* 0x0000000000007941 */ /* 0x000fea0003800000 */
.L_x_3831:
        /* <DEDUP_REMOVED lines=8> */
.L_x_3833:
[----:B------:R-:W-:Y:S05]  /*7130*/  BRA `(.L_x_3834) ;  /* 0xffffffe0008c7947 */ /* 0x000fea000383ffff */
.L_x_3759:
        /* <DEDUP_REMOVED lines=8> */
.L_x_3836:
[----:B------:R-:W-:Y:S05]  /*71c0*/  BSYNC B0 ;  /* 0x0000000000007941 */ /* 0x000fea0003800000 */
.L_x_3835:
        /* <DEDUP_REMOVED lines=8> */
.L_x_3837:
[----:B------:R-:W-:Y:S05]  /*7250*/  BRA `(.L_x_3838) ;  /* 0xffffffe000847947 */ /* 0x000fea000383ffff */
.L_x_3762:
        /* <DEDUP_REMOVED lines=8> */
.L_x_3840:
[----:B------:R-:W-:Y:S05]  /*72e0*/  BSYNC B0 ;  /* 0x0000000000007941 */ /* 0x000fea0003800000 */
.L_x_3839:
        /* <DEDUP_REMOVED lines=8> */
.L_x_3841:
[----:B------:R-:W-:Y:S05]  /*7370*/  BRA `(.L_x_3842) ;  /* 0xffffffe000747947 */ /* 0x000fea000383ffff */
.L_x_3765:
        /* <DEDUP_REMOVED lines=8> */
.L_x_3844:
[----:B------:R-:W-:Y:S05]  /*7400*/  BSYNC B0 ;  /* 0x0000000000007941 */ /* 0x000fea0003800000 */
.L_x_3843:
        /* <DEDUP_REMOVED lines=8> */
.L_x_3845:
[----:B------:R-:W-:Y:S05]  /*7490*/  BRA `(.L_x_3846) ;  /* 0xffffffe0006c7947 */ /* 0x000fea000383ffff */
.L_x_3768:
        /* <DEDUP_REMOVED lines=8> */
.L_x_3848:
[----:B------:R-:W-:Y:S05]  /*7520*/  BSYNC B0 ;  /* 0x0000000000007941 */ /* 0x000fea0003800000 */
.L_x_3847:
        /* <DEDUP_REMOVED lines=8> */
.L_x_3849:
[----:B------:R-:W-:Y:S05]  /*75b0*/  BRA `(.L_x_3850) ;  /* 0xffffffe0005c7947 */ /* 0x000fea000383ffff */
.L_x_3771:
        /* <DEDUP_REMOVED lines=8> */
.L_x_3852:
[----:B------:R-:W-:Y:S05]  /*7640*/  BSYNC B0 ;  /* 0x0000000000007941 */ /* 0x000fea0003800000 */
.L_x_3851:
        /* <DEDUP_REMOVED lines=8> */
.L_x_3853:
[----:B------:R-:W-:Y:S05]  /*76d0*/  BRA `(.L_x_3854) ;  /* 0xffffffe000547947 */ /* 0x000fea000383ffff */
.L_x_3774:
        /* <DEDUP_REMOVED lines=8> */
.L_x_3856:
[----:B------:R-:W-:Y:S05]  /*7760*/  BSYNC B0 ;  /* 0x0000000000007941 */ /* 0x000fea0003800000 */
.L_x_3855:
        /* <DEDUP_REMOVED lines=8> */
.L_x_3857:
[----:B------:R-:W-:Y:S05]  /*77f0*/  BRA `(.L_x_3858) ;  /* 0xffffffe000447947 */ /* 0x000fea000383ffff */
.L_x_3777:
        /* <DEDUP_REMOVED lines=8> */
.L_x_3860:
[----:B------:R-:W-:Y:S05]  /*7880*/  BSYNC B0 ;  /* 0x0000000000007941 */ /* 0x000fea0003800000 */
.L_x_3859:
        /* <DEDUP_REMOVED lines=8> */
.L_x_3861:
[----:B------:R-:W-:Y:S05]  /*7910*/  BRA `(.L_x_3862) ;  /* 0xffffffe000387947 */ /* 0x000fea000383ffff */
.L_x_3780:
        /* <DEDUP_REMOVED lines=8> */
.L_x_3864:
[----:B------:R-:W-:Y:S05]  /*79a0*/  BSYNC B0 ;  /* 0x0000000000007941 */ /* 0x000fea0003800000 */
.L_x_3863:
        /* <DEDUP_REMOVED lines=8> */
.L_x_3865:
[----:B------:R-:W-:Y:S05]  /*7a30*/  BRA `(.L_x_3866) ;  /* 0xffffffe000247947 */ /* 0x000fea000383ffff */
.L_x_3783:
        /* <DEDUP_REMOVED lines=8> */
.L_x_3868:
[----:B------:R-:W-:Y:S05]  /*7ac0*/  BSYNC B0 ;  /* 0x0000000000007941 */ /* 0x000fea0003800000 */
.L_x_3867:
        /* <DEDUP_REMOVED lines=8> */
.L_x_3869:
[----:B------:R-:W-:Y:S05]  /*7b50*/  BRA `(.L_x_3870) ;  /* 0xffffffe000187947 */ /* 0x000fea000383ffff */
.L_x_3786:
        /* <DEDUP_REMOVED lines=8> */
.L_x_3872:
[----:B------:R-:W-:Y:S05]  /*7be0*/  BSYNC B0 ;  /* 0x0000000000007941 */ /* 0x000fea0003800000 */
.L_x_3871:
        /* <DEDUP_REMOVED lines=8> */
.L_x_3873:
[----:B------:R-:W-:Y:S05]  /*7c70*/  BRA `(.L_x_3874) ;  /* 0xffffffe000047947 */ /* 0x000fea000383ffff */
.L_x_3789:
        /* <DEDUP_REMOVED lines=8> */
.L_x_3876:
[----:B------:R-:W-:Y:S05]  /*7d00*/  BSYNC B0 ;  /* 0x0000000000007941 */ /* 0x000fea0003800000 */
.L_x_3875:
        /* <DEDUP_REMOVED lines=8> */
.L_x_3877:
[----:B------:R-:W-:Y:S05]  /*7d90*/  BRA `(.L_x_3878) ;  /* 0xffffffdc00f87947 */ /* 0x000fea000383ffff */
.L_x_3792:
        /* <DEDUP_REMOVED lines=8> */
.L_x_3880:
[----:B------:R-:W-:Y:S05]  /*7e20*/  BSYNC B0 ;  /* 0x0000000000007941 */ /* 0x000fea0003800000 */
.L_x_3879:
        /* <DEDUP_REMOVED lines=8> */
.L_x_3881:
[----:B------:R-:W-:Y:S05]  /*7eb0*/  BRA `(.L_x_3882) ;  /* 0xffffffdc00e47947 */ /* 0x000fea000383ffff */
.L_x_3795:
        /* <DEDUP_REMOVED lines=8> */
.L_x_3884:
[----:B------:R-:W-:Y:S05]  /*7f40*/  BSYNC B0 ;  /* 0x0000000000007941 */ /* 0x000fea0003800000 */
.L_x_3883:
        /* <DEDUP_REMOVED lines=8> */
.L_x_3885:
[----:B------:R-:W-:Y:S05]  /*7fd0*/  BRA `(.L_x_3886) ;  /* 0xffffffdc00d87947 */ /* 0x000fea000383ffff */
.L_x_3798:
        /* <DEDUP_REMOVED lines=8> */
.L_x_3888:
[----:B------:R-:W-:Y:S05]  /*8060*/  BSYNC B0 ;  /* 0x0000000000007941 */ /* 0x000fea0003800000 */
.L_x_3887:
        /* <DEDUP_REMOVED lines=8> */
.L_x_3889:
[----:B------:R-:W-:Y:S05]  /*80f0*/  BRA `(.L_x_3890) ;  /* 0xffffffdc00c47947 */ /* 0x000fea000383ffff */
.L_x_3801:
        /* <DEDUP_REMOVED lines=8> */
.L_x_3892:
[----:B------:R-:W-:Y:S05]  /*8180*/  BSYNC B0 ;  /* 0x0000000000007941 */ /* 0x000fea0003800000 */
.L_x_3891:
        /* <DEDUP_REMOVED lines=8> */
.L_x_3893:
[----:B------:R-:W-:Y:S05]  /*8210*/  BRA `(.L_x_3894) ;  /* 0xffffffdc00dc7947 */ /* 0x000fea000383ffff */
.L_x_3804:
        /* <DEDUP_REMOVED lines=8> */
.L_x_3896:
[----:B------:R-:W-:Y:S05]  /*82a0*/  BSYNC B0 ;  /* 0x0000000000007941 */ /* 0x000fea0003800000 */
.L_x_3895:
        /* <DEDUP_REMOVED lines=8> */
.L_x_3897:
[----:B------:R-:W-:Y:S05]  /*8330*/  BRA `(.L_x_3898) ;  /* 0xffffffdc00c87947 */ /* 0x000fea000383ffff */
.L_x_3807:
        /* <DEDUP_REMOVED lines=8> */
.L_x_3900:
[----:B------:R-:W-:Y:S05]  /*83c0*/  BSYNC B0 ;  /* 0x0000000000007941 */ /* 0x000fea0003800000 */
.L_x_3899:
        /* <DEDUP_REMOVED lines=8> */
.L_x_3901:
[----:B------:R-:W-:Y:S05]  /*8450*/  BRA `(.L_x_3902) ;  /* 0xffffffdc00bc7947 */ /* 0x000fea000383ffff */
.L_x_3810:
        /* <DEDUP_REMOVED lines=8> */
.L_x_3904:
[----:B------:R-:W-:Y:S05]  /*84e0*/  BSYNC B0 ;  /* 0x0000000000007941 */ /* 0x000fea0003800000 */
.L_x_3903:
        /* <DEDUP_REMOVED lines=8> */
.L_x_3905:
[----:B------:R-:W-:Y:S05]  /*8570*/  BRA `(.L_x_3906) ;  /* 0xffffffdc00a87947 */ /* 0x000fea000383ffff */
.L_x_3813:
        /* <DEDUP_REMOVED lines=8> */
.L_x_3908:
[----:B------:R-:W-:Y:S05]  /*8600*/  BSYNC B0 ;  /* 0x0000000000007941 */ /* 0x000fea0003800000 */
.L_x_3907:
        /* <DEDUP_REMOVED lines=8> */
.L_x_3909:
[----:B------:R-:W-:Y:S05]  /*8690*/  BRA `(.L_x_3910) ;  /* 0xffffffdc009c7947 */ /* 0x000fea000383ffff */
.L_x_3816:
[----:B------:R-:W-:Y:S01]  /*86a0*/  BSSY B0, `(.L_x_3911) ;  /* 0x0000007000007945 */ /* 0x000fe20003800000 */
[----:B------:R-:W-:Y:S02]  /*86b0*/  IMAD.MOV.U32 R23, RZ, RZ, R12 ;  /* 0x000000ffff177224 */ /* 0x000fe400078e000c */
[----:B------:R-:W-:Y:S02]  /*86c0*/  IMAD.MOV.U32 R8, RZ, RZ, 0x1f ;  /* 0x0000001fff087424 */ /* 0x000fe400078e00ff */
[----:B----4-:R-:W-:-:S07]  /*86d0*/  IMAD.MOV.U32 R6, RZ, RZ, -0x1 ;  /* 0xffffffffff067424 */ /* 0x010fce00078e00ff */
[----:B--23--:R-:W-:Y:S05]  /*86e0*/  WARPSYNC.COLLECTIVE R6, `(.L_x_3912) ;  /* 0x0000000006087348 */ /* 0x00cfea0003c00000 */
[----:B------:R0:W1:Y:S02]  /*86f0*/  SHFL.IDX P0, R15, R7, R23, R8 ;  /* 0x00000017070f7389 */ /* 0x0000640000000008 */
[----:B0123--:R-:W-:Y:S01]  /*8700*/  ENDCOLLECTIVE ;  /* 0x000000000000791b */ /* 0x00ffe20003800000 */
.L_x_3912:
[----:B------:R-:W-:Y:S05]  /*8710*/  BSYNC B0 ;  /* 0x0000000000007941 */ /* 0x000fea0003800000 */
.L_x_3911:
[----:B------:R-:W-:Y:S05]  /*8720*/  BRA `(.L_x_3913) ;  /* 0xffffffdc00a47947 */ /* 0x000fea000383ffff */
.L_x_3817:
        /* <DEDUP_REMOVED lines=8> */
.L_x_3915:
[----:B------:R-:W-:Y:S05]  /*87b0*/  BSYNC B0 ;  /* 0x0000000000007941 */ /* 0x000fea0003800000 */
.L_x_3914:
[----:B------:R-:W-:Y:S05]  /*87c0*/  BRA `(.L_x_3755) ;  /* 0xffffffdc00847947 */ /* 0x000fea000383ffff */
.L_x_3819:
        /* <DEDUP_REMOVED lines=8> */
.L_x_3917:
[----:B------:R-:W-:Y:S05]  /*8850*/  BSYNC B0 ;  /* 0x0000000000007941 */ /* 0x000fea0003800000 */
.L_x_3916:
[----:B------:R-:W-:Y:S01]  /*8860*/  FADD.FTZ R5, R4, R8 ;  /* 0x0000000804057221 */ /* 0x000fe20000010000 */
[----:B------:R-:W-:Y:S02]  /*8870*/  IMAD.MOV.U32 R2, RZ, RZ, 0x8 ;  /* 0x00000008ff027424 */ /* 0x000fe400078e00ff */
[----:B------:R-:W-:Y:S02]  /*8880*/  IMAD.MOV.U32 R3, RZ, RZ, 0x1f ;  /* 0x0000001fff037424 */ /* 0x000fe400078e00ff */
[----:B------:R-:W-:-:S07]  /*8890*/  IMAD.MOV.U32 R6, RZ, RZ, -0x1 ;  /* 0xffffffffff067424 */ /* 0x000fce00078e00ff */
[----:B------:R-:W-:Y:S05]  /*88a0*/  WARPSYNC.COLLECTIVE R6, `(.L_x_3918) ;  /* 0x0000000006087348 */ /* 0x000fea0003c00000 */
[----:B------:R0:W1:Y:S02]  /*88b0*/  SHFL.BFLY P0, R4, R5, R2, R3 ;  /* 0x0c00000205047389 */ /* 0x0000640000000003 */
[----:B01----:R-:W-:Y:S01]  /*88c0*/  ENDCOLLECTIVE ;  /* 0x000000000000791b */ /* 0x003fe20003800000 */
.L_x_3918:
[----:B------:R-:W-:Y:S02]  /*88d0*/  IMAD.MOV.U32 R2, RZ, RZ, 0x4 ;  /* 0x00000004ff027424 */ /* 0x000fe400078e00ff */
[----:B------:R-:W-:-:S04]  /*88e0*/  FADD.FTZ R10, R5, R4 ;  /* 0x00000004050a7221 */ /* 0x000fc80000010000 */
[----:B------:R-:W-:-:S07]  /*88f0*/  IMAD.MOV.U32 R5, RZ, RZ, R10 ;  /* 0x000000ffff057224 */ /* 0x000fce00078e000a */
[----:B------:R-:W-:Y:S05]  /*8900*/  WARPSYNC.COLLECTIVE R6, `(.L_x_3919) ;  /* 0x0000000006087348 */ /* 0x000fea0003c00000 */
[----:B------:R0:W1:Y:S02]  /*8910*/  SHFL.BFLY P0, R4, R5, R2, R3 ;  /* 0x0c00000205047389 */ /* 0x0000640000000003 */
[----:B01----:R-:W-:Y:S01]  /*8920*/  ENDCOLLECTIVE ;  /* 0x000000000000791b */ /* 0x003fe20003800000 */
.L_x_3919:
[----:B------:R-:W-:Y:S02]  /*8930*/  IMAD.MOV.U32 R2, RZ, RZ, 0x2 ;  /* 0x00000002ff027424 */ /* 0x000fe400078e00ff */
[----:B------:R-:W-:-:S04]  /*8940*/  FADD.FTZ R11, R10, R4 ;  /* 0x000000040a0b7221 */ /* 0x000fc80000010000 */
[----:B------:R-:W-:-:S07]  /*8950*/  IMAD.MOV.U32 R5, RZ, RZ, R11 ;  /* 0x000000ffff057224 */ /* 0x000fce00078e000b */
[----:B------:R-:W-:Y:S05]  /*8960*/  WARPSYNC.COLLECTIVE R6, `(.L_x_3920) ;  /* 0x0000000006087348 */ /* 0x000fea0003c00000 */
[----:B------:R0:W1:Y:S02]  /*8970*/  SHFL.BFLY P0, R4, R5, R2, R3 ;  /* 0x0c00000205047389 */ /* 0x0000640000000003 */
[----:B01----:R-:W-:Y:S01]  /*8980*/  ENDCOLLECTIVE ;  /* 0x000000000000791b */ /* 0x003fe20003800000 */
.L_x_3920:
[----:B------:R-:W-:Y:S02]  /*8990*/  IMAD.MOV.U32 R2, RZ, RZ, 0x1 ;  /* 0x00000001ff027424 */ /* 0x000fe400078e00ff */
[----:B------:R-:W-:-:S04]  /*89a0*/  FADD.FTZ R12, R11, R4 ;  /* 0x000000040b0c7221 */ /* 0x000fc80000010000 */
[----:B------:R-:W-:-:S07]  /*89b0*/  IMAD.MOV.U32 R5, RZ, RZ, R12 ;  /* 0x000000ffff057224 */ /* 0x000fce00078e000c */
[----:B------:R-:W-:Y:S05]  /*89c0*/  WARPSYNC.COLLECTIVE R6, `(.L_x_3921) ;  /* 0x0000000006087348 */ /* 0x000fea0003c00000 */
[----:B------:R0:W1:Y:S02]  /*89d0*/  SHFL.BFLY P0, R4, R5, R2, R3 ;  /* 0x0c00000205047389 */ /* 0x0000640000000003 */
[----:B01----:R-:W-:Y:S01]  /*89e0*/  ENDCOLLECTIVE ;  /* 0x000000000000791b */ /* 0x003fe20003800000 */
.L_x_3921:
[----:B------:R-:W-:Y:S05]  /*89f0*/  BRA `(.L_x_3922) ;  /* 0xffffffdc00887947 */ /* 0x000fea000383ffff */
.L_x_3923:
        /* <DEDUP_REMOVED lines=16> */
.L_x_5026:


//--------------------- .text._ZN4vllm3moe44grouped_topk_fused_small_expert_count_kernelIf13__nv_bfloat16iLNS0_11ScoringFuncE1ELi128ELb0ELi8EEEvPT_PfPT1_PKT0_llllllbd --------------------------
	.section	.text._ZN4vllm3moe44grouped_topk_fused_small_expert_count_kernelIf13__nv_bfloat16iLNS0_11ScoringFuncE1ELi128ELb0ELi8EEEvPT_PfPT1_PKT0_llllllbd,"ax",@progbits
	.align	128
        .global         _ZN4vllm3moe44grouped_topk_fused_small_expert_count_kernelIf13__nv_bfloat16iLNS0_11ScoringFuncE1ELi128ELb0ELi8EEEvPT_PfPT1_PKT0_llllllbd
        .type           _ZN4vllm3moe44grouped_topk_fused_small_expert_count_kernelIf13__nv_bfloat16iLNS0_11ScoringFuncE1ELi128ELb0ELi8EEEvPT_PfPT1_PKT0_llllllbd,@function
        .size           _ZN4vllm3moe44grouped_topk_fused_small_expert_count_kernelIf13__nv_bfloat16iLNS0_11ScoringFuncE1ELi128ELb0ELi8EEEvPT_PfPT1_PKT0_llllllbd,(.L_x_4921 - _ZN4vllm3moe44grouped_topk_fused_small_expert_count_kernelIf13__nv_bfloat16iLNS0_11ScoringFuncE1ELi128ELb0ELi8EEEvPT_PfPT1_PKT0_llllllbd)
        .other          _ZN4vllm3moe44grouped_topk_fused_small_expert_count_kernelIf13__nv_bfloat16iLNS0_11ScoringFuncE1ELi128ELb0ELi8EEEvPT_PfPT1_PKT0_llllllbd,@"STO_CUDA_ENTRY STV_DEFAULT"
_ZN4vllm3moe44grouped_topk_fused_small_expert_count_kernelIf13__nv_bfloat16iLNS0_11ScoringFuncE1ELi128ELb0ELi8EEEvPT_PfPT1_PKT0_llllllbd:
.text._ZN4vllm3moe44grouped_topk_fused_small_expert_count_kernelIf13__nv_bfloat16iLNS0_11ScoringFuncE1ELi128ELb0ELi8EEEvPT_PfPT1_PKT0_llllllbd:
        /* <DEDUP_REMOVED lines=16> */
[----:B------:R-:W2:Y:S01]  /*0100*/  @!P0 LDG.E R6, desc[UR6][R6.64] ;  /* 0x0000000606068981 */ /* 0x000ea2000c1e1900 */
[----:B-1----:R-:W-:-:S04]  /*0110*/  @!P0 LEA R2, P1, R4, R8, 0x1 ;  /* 0x0000000804028211 */ /* 0x002fc800078208ff */
[----:B------:R-:W-:-:S06]  /*0120*/  @!P0 LEA.HI.X R3, R4, R9, RZ, 0x1, P1 ;  /* 0x0000000904038211 */ /* 0x000fcc00008f0cff */
[----:B------:R0:W3:Y:S01]  /*0130*/  @!P0 LDG.E.U16 R3, desc[UR6][R2.64] ;  /* 0x0000000602038981 */ /* 0x0000e2000c1e1500 */
[----:B------:R-:W-:Y:S01]  /*0140*/  IMAD.MOV.U32 R8, RZ, RZ, -0x800000 ;  /* 0xff800000ff087424 */ /* 0x000fe200078e00ff */
[----:B------:R-:W-:Y:S01]  /*0150*/  SHF.R.U32.HI R0, RZ, 0x5, R4 ;  /* 0x00000005ff007819 */ /* 0x000fe20000011604 */
[----:B------:R-:W-:Y:S01]  /*0160*/  IMAD.MOV.U32 R13, RZ, RZ, 0x3f000000 ;  /* 0x3f000000ff0d7424 */ /* 0x000fe200078e00ff */
[----:B------:R-:W1:Y:S01]  /*0170*/  @!P0 S2R R11, SR_CgaCtaId ;  /* 0x00000000000b8919 */ /* 0x000e620000008800 */
[----:B------:R-:W-:Y:S01]  /*0180*/  @!P0 MOV R9, 0x400 ;  /* 0x0000040000098802 */ /* 0x000fe20000000f00 */
[----:B------:R-:W4:Y:S04]  /*0190*/  @!P0 S2R R10, SR_CgaCtaId ;  /* 0x00000000000a8919 */ /* 0x000f280000008800 */
[----:B------:R-:W-:Y:S01]  /*01a0*/  @!P0 VIADD R9, R9, 0x200 ;  /* 0x0000020009098836 */ /* 0x000fe20000000000 */
[----:B------:R-:W5:Y:S01]  /*01b0*/  SHFL.IDX PT, R0, R0, RZ, 0x1f ;  /* 0x00001fff00007589 */ /* 0x000f6200000e0000 */
[----:B0-----:R-:W-:-:S03]  /*01c0*/  IMAD.MOV.U32 R2, RZ, RZ, -0x800000 ;  /* 0xff800000ff027424 */ /* 0x001fc600078e00ff */
[----:B----4-:R-:W-:-:S05]  /*01d0*/  @!P0 LEA R9, R10, R9, 0x18 ;  /* 0x000000090a098211 */ /* 0x010fca00078ec0ff */
[----:B------:R-:W-:Y:S02]  /*01e0*/  @!P0 IMAD R9, R4, 0x4, R9 ;  /* 0x0000000404098824 */ /* 0x000fe400078e0209 */
[----:B--2---:R-:W-:Y:S01]  /*01f0*/  @!P0 FMUL.FTZ R8, R6, 0.5 ;  /* 0x3f00000006088820 */ /* 0x004fe20000410000 */
[----:B------:R-:W-:-:S04]  /*0200*/  @!P0 MOV R6, 0x400 ;  /* 0x0000040000068802 */ /* 0x000fc80000000f00 */
[----:B-1----:R-:W-:Y:S01]  /*0210*/  @!P0 LEA R7, R11, R6, 0x18 ;  /* 0x000000060b078211 */ /* 0x002fe200078ec0ff */
[----:B------:R-:W0:Y:S04]  /*0220*/  MUFU.TANH R8, R8 ;  /* 0x0000000800087308 */ /* 0x000e280000002400 */
[----:B------:R-:W-:Y:S02]  /*0230*/  @!P0 IMAD R7, R4, 0x4, R7 ;  /* 0x0000000404078824 */ /* 0x000fe400078e0207 */
[----:B---3--:R-:W-:Y:S02]  /*0240*/  @!P0 IMAD.U32 R2, R3, 0x10000, RZ ;  /* 0x0001000003028824 */ /* 0x008fe400078e00ff */
[----:B0-----:R-:W-:-:S04]  /*0250*/  FFMA.FTZ R8, R8, R13, 0.5 ;  /* 0x3f00000008087423 */ /* 0x001fc8000001000d */
[----:B------:R-:W-:Y:S01]  /*0260*/  FADD.FTZ R2, R8, R2 ;  /* 0x0000000208027221 */ /* 0x000fe20000010000 */
[----:B------:R0:W-:Y:S04]  /*0270*/  @!P0 STS [R7], R8 ;  /* 0x0000000807008388 */ /* 0x0001e80000000800 */
[----:B------:R0:W-:Y:S01]  /*0280*/  @!P0 STS [R9], R2 ;  /* 0x0000000209008388 */ /* 0x0001e20000000800 */
[----:B------:R-:W-:Y:S01]  /*0290*/  BAR.SYNC.DEFER_BLOCKING 0x0 ;  /* 0x0000000000007b1d */ /* 0x000fe20000010000 */
[----:B-----5:R-:W-:-:S13]  /*02a0*/  ISETP.NE.AND P0, PT, R0, RZ, PT ;  /* 0x000000ff0000720c */ /* 0x020fda0003f05270 */
        /* <DEDUP_REMOVED lines=97> */
.L_x_3927:
        /* <DEDUP_REMOVED lines=89> */
.L_x_3926:
        /* <DEDUP_REMOVED lines=38> */
.L_x_3925:
        /* <DEDUP_REMOVED lines=56> */
[----:B------:R-:W-:Y:S05]  /*1430*/  CALL.REL.NOINC `($__internal_75_$__cuda_sm20_div_rn_f64_full) ;  /* 0x0000000000687944 */ /* 0x000fea0003c00000 */
.L_x_3930:
[----:B------:R-:W-:Y:S05]  /*1440*/  BSYNC B0 ;  /* 0x0000000000007941 */ /* 0x000fea0003800000 */
.L_x_3929:
[----:B------:R-:W-:Y:S01]  /*1450*/  UMOV UR4, 0xf0000000 ;  /* 0xf000000000047882 */ /* 0x000fe20000000000 */
[----:B------:R-:W-:Y:S01]  /*1460*/  UMOV UR5, 0x380fffff ;  /* 0x380fffff00057882 */ /* 0x000fe20000000000 */
[----:B------:R-:W0:Y:S01]  /*1470*/  F2F.F32.F64 R8, R2 ;  /* 0x0000000200087310 */ /* 0x000e220000301000 */
[----:B------:R-:W-:-:S14]  /*1480*/  DSETP.GEU.AND P1, PT, |R2|, UR4, PT ;  /* 0x0000000402007e2a */ /* 0x000fdc000bf2e200 */
[----:B0-----:R-:W-:-:S07]  /*1490*/  @!P1 FMUL R8, R8, 1.175494350822287508e-38 ;  /* 0x0080000008089820 */ /* 0x001fce0000400000 */
.L_x_3928:
        /* <DEDUP_REMOVED lines=17> */
.L_x_3931:
[----:B------:R-:W-:Y:S05]  /*15b0*/  BSYNC B0 ;  /* 0x0000000000007941 */ /* 0x000fea0003800000 */
.L_x_3924:
[----:B------:R-:W-:Y:S01]  /*15c0*/  PREEXIT ;  /* 0x000000000000782d */ /* 0x000fe20000000000 */
[----:B------:R-:W-:Y:S05]  /*15d0*/  EXIT ;  /* 0x000000000000794d */ /* 0x000fea0003800000 */
        .weak           $__internal_75_$__cuda_sm20_div_rn_f64_full
        .type           $__internal_75_$__cuda_sm20_div_rn_f64_full,@function
        .size           $__internal_75_$__cuda_sm20_div_rn_f64_full,(.L_x_4921 - $__internal_75_$__cuda_sm20_div_rn_f64_full)
$__internal_75_$__cuda_sm20_div_rn_f64_full:
        /* <DEDUP_REMOVED lines=67> */
.L_x_3933:
        /* <DEDUP_REMOVED lines=16> */
.L_x_3936:
[----:B------:R-:W-:Y:S01]  /*1b10*/  LOP3.LUT R15, R7, 0x80000, RZ, 0xfc, !PT ;  /* 0x00080000070f7812 */ /* 0x000fe200078efcff */
[----:B------:R-:W-:Y:S01]  /*1b20*/  IMAD.MOV.U32 R14, RZ, RZ, R6 ;  /* 0x000000ffff0e7224 */ /* 0x000fe200078e0006 */
[----:B------:R-:W-:Y:S06]  /*1b30*/  BRA `(.L_x_3934) ;  /* 0x0000000000087947 */ /* 0x000fec0003800000 */
.L_x_3935:
[----:B------:R-:W-:Y:S01]  /*1b40*/  LOP3.LUT R15, R9, 0x80000, RZ, 0xfc, !PT ;  /* 0x00080000090f7812 */ /* 0x000fe200078efcff */
[----:B------:R-:W-:-:S07]  /*1b50*/  IMAD.MOV.U32 R14, RZ, RZ, R8 ;  /* 0x000000ffff0e7224 */ /* 0x000fce00078e0008 */
.L_x_3934:
[----:B------:R-:W-:Y:S05]  /*1b60*/  BSYNC B1 ;  /* 0x0000000000017941 */ /* 0x000fea0003800000 */
.L_x_3932:
[----:B------:R-:W-:Y:S02]  /*1b70*/  IMAD.MOV.U32 R13, RZ, RZ, 0x0 ;  /* 0x00000000ff0d7424 */ /* 0x000fe400078e00ff */
[----:B------:R-:W-:Y:S02]  /*1b80*/  IMAD.MOV.U32 R2, RZ, RZ, R14 ;  /* 0x000000ffff027224 */ /* 0x000fe400078e000e */
[----:B------:R-:W-:Y:S01]  /*1b90*/  IMAD.MOV.U32 R3, RZ, RZ, R15 ;  /* 0x000000ffff037224 */ /* 0x000fe200078e000f */
[----:B------:R-:W-:Y:S06]  /*1ba0*/  RET.REL.NODEC R12 `(_ZN4vllm3moe44grouped_topk_fused_small_expert_count_kernelIf13__nv_bfloat16iLNS0_11ScoringFuncE1ELi128ELb0ELi8EEEvPT_PfPT1_PKT0_llllllbd) ;  /* 0xffffffe40c147950 */ /* 0x000fec0003c3ffff */
.L_x_3937:
        /* <DEDUP_REMOVED lines=13> */
.L_x_4921:


//--------------------- .text._ZN4vllm3moe44grouped_topk_fused_small_expert_count_kernelIf13__nv_bfloat16iLNS0_11ScoringFuncE1ELi384ELb0ELi8EEEvPT_PfPT1_PKT0_llllllbd --------------------------
	.section	.text._ZN4vllm3moe44grouped_topk_fused_small_expert_count_kernelIf13__nv_bfloat16iLNS0_11ScoringFuncE1ELi384ELb0ELi8EEEvPT_PfPT1_PKT0_llllllbd,"ax",@progbits
	.align	128
        .global         _ZN4vllm3moe44grouped_topk_fused_small_expert_count_kernelIf13__nv_bfloat16iLNS0_11ScoringFuncE1ELi384ELb0ELi8EEEvPT_PfPT1_PKT0_llllllbd
        .type           _ZN4vllm3moe44grouped_topk_fused_small_expert_count_kernelIf13__nv_bfloat16iLNS0_11ScoringFuncE1ELi384ELb0ELi8EEEvPT_PfPT1_PKT0_llllllbd,@function
        .size           _ZN4vllm3moe44grouped_topk_fused_small_expert_count_kernelIf13__nv_bfloat16iLNS0_11ScoringFuncE1ELi384ELb0ELi8EEEvPT_PfPT1_PKT0_llllllbd,(.L_x_4922 - _ZN4vllm3moe44grouped_topk_fused_small_expert_count_kernelIf13__nv_bfloat16iLNS0_11ScoringFuncE1ELi384ELb0ELi8EEEvPT_PfPT1_PKT0_llllllbd)
        .other          _ZN4vllm3moe44grouped_topk_fused_small_expert_count_kernelIf13__nv_bfloat16iLNS0_11ScoringFuncE1ELi384ELb0ELi8EEEvPT_PfPT1_PKT0_llllllbd,@"STO_CUDA_ENTRY STV_DEFAULT"
_ZN4vllm3moe44grouped_topk_fused_small_expert_count_kernelIf13__nv_bfloat16iLNS0_11ScoringFuncE1ELi384ELb0ELi8EEEvPT_PfPT1_PKT0_llllllbd:
.text._ZN4vllm3moe44grouped_topk_fused_small_expert_count_kernelIf13__nv_bfloat16iLNS0_11ScoringFuncE1ELi384ELb0ELi8EEEvPT_PfPT1_PKT0_llllllbd:
        /* <DEDUP_REMOVED lines=28> */
[----:B0-----:R-:W-:-:S02]  /*01c0*/  IMAD.MOV.U32 R2, RZ, RZ, -0x800000 ;  /* 0xff800000ff027424 */ /* 0x001fc400078e00ff */
[----:B--2---:R-:W-:Y:S01]  /*01d0*/  @!P0 FMUL.FTZ R0, R6, 0.5 ;  /* 0x3f00000006008820 */ /* 0x004fe20000410000 */
[----:B------:R-:W-:-:S04]  /*01e0*/  @!P0 MOV R6, 0x400 ;  /* 0x0000040000068802 */ /* 0x000fc80000000f00 */
[----:B-1----:R-:W-:Y:S01]  /*01f0*/  @!P0 LEA R7, R9, R6, 0x18 ;  /* 0x0000000609078211 */ /* 0x002fe200078ec0ff */
[----:B------:R-:W0:Y:S01]  /*0200*/  MUFU.TANH R0, R0 ;  /* 0x0000000000007308 */ /* 0x000e220000002400 */
[----:B----4-:R-:W-:-:S03]  /*0210*/  @!P0 LEA R9, R13, R8, 0x18 ;  /* 0x000000080d098211 */ /* 0x010fc600078ec0ff */
[C---:B------:R-:W-:Y:S02]  /*0220*/  @!P0 IMAD R7, R4.reuse, 0x4, R7 ;  /* 0x0000000404078824 */ /* 0x040fe400078e0207 */
[----:B---3--:R-:W-:Y:S02]  /*0230*/  @!P0 IMAD.U32 R2, R3, 0x10000, RZ ;  /* 0x0001000003028824 */ /* 0x008fe400078e00ff */
        /* <DEDUP_REMOVED lines=116> */
.L_x_3941:
        /* <DEDUP_REMOVED lines=98> */
.L_x_3940:
        /* <DEDUP_REMOVED lines=43> */
.L_x_3939:
        /* <DEDUP_REMOVED lines=18> */
.L_x_3942:
[----:B------:R-:W2:Y:S04]  /*1370*/  LDL R2, [R9] ;  /* 0x0000000009027983 */ /* 0x000ea80000100800 */
[----:B-1----:R-:W3:Y:S04]  /*1380*/  LDL R11, [R9+0x20] ;  /* 0x00002000090b7983 */ /* 0x002ee80000100800 */
[----:B--2---:R1:W-:Y:S04]  /*1390*/  STS [R7], R2 ;  /* 0x0000000207007388 */ /* 0x0043e80000000800 */
[----:B---3--:R1:W-:Y:S02]  /*13a0*/  STS [R0], R11 ;  /* 0x0000000b00007388 */ /* 0x0083e40000000800 */
.L_x_3943:
[----:B------:R-:W-:Y:S05]  /*13b0*/  BSYNC B0 ;  /* 0x0000000000007941 */ /* 0x000fea0003800000 */
.L_x_3938:
        /* <DEDUP_REMOVED lines=24> */
.L_x_3946:
[----:B------:R-:W-:Y:S05]  /*1540*/  BSYNC B0 ;  /* 0x0000000000007941 */ /* 0x000fea0003800000 */
.L_x_3945:
        /* <DEDUP_REMOVED lines=19> */
.L_x_3949:
        /* <DEDUP_REMOVED lines=166> */
.L_x_3948:
[----:B------:R-:W-:Y:S05]  /*20e0*/  @!P1 BRA `(.L_x_3947) ;  /* 0x0000000000cc9947 */ /* 0x000fea0003800000 */
[----:B------:R-:W-:Y:S02]  /*20f0*/  IMAD.MOV.U32 R13, RZ, RZ, R8 ;  /* 0x000000ffff0d7224 */ /* 0x000fe400078e0008 */
[C---:B------:R-:W-:Y:S02]  /*2100*/  IMAD R10, R0.reuse, 0x4, R1 ;  /* 0x00000004000a7824 */ /* 0x040fe400078e0201 */
[----:B------:R-:W-:-:S07]  /*2110*/  IMAD R8, R0, 0x4, R3 ;  /* 0x0000000400087824 */ /* 0x000fce00078e0203 */
.L_x_3950:
        /* <DEDUP_REMOVED lines=48> */
.L_x_3947:
        /* <DEDUP_REMOVED lines=58> */
[----:B0-----:R-:W-:Y:S05]  /*27c0*/  CALL.REL.NOINC `($__internal_76_$__cuda_sm20_div_rn_f64_full) ;  /* 0x0000000000687944 */ /* 0x001fea0003c00000 */
.L_x_3953:
[----:B------:R-:W-:Y:S05]  /*27d0*/  BSYNC B0 ;  /* 0x0000000000007941 */ /* 0x000fea0003800000 */
.L_x_3952:
[----:B------:R-:W-:Y:S01]  /*27e0*/  UMOV UR4, 0xf0000000 ;  /* 0xf000000000047882 */ /* 0x000fe20000000000 */
[----:B------:R-:W-:Y:S01]  /*27f0*/  UMOV UR5, 0x380fffff ;  /* 0x380fffff00057882 */ /* 0x000fe20000000000 */
[----:B------:R-:W1:Y:S01]  /*2800*/  F2F.F32.F64 R8, R2 ;  /* 0x0000000200087310 */ /* 0x000e620000301000 */
[----:B------:R-:W-:-:S14]  /*2810*/  DSETP.GEU.AND P1, PT, |R2|, UR4, PT ;  /* 0x0000000402007e2a */ /* 0x000fdc000bf2e200 */
[----:B-1----:R-:W-:-:S07]  /*2820*/  @!P1 FMUL R8, R8, 1.175494350822287508e-38 ;  /* 0x0080000008089820 */ /* 0x002fce0000400000 */
.L_x_3951:
        /* <DEDUP_REMOVED lines=17> */
.L_x_3954:
[----:B------:R-:W-:Y:S05]  /*2940*/  BSYNC B0 ;  /* 0x0000000000007941 */ /* 0x000fea0003800000 */
.L_x_3944:
[----:B------:R-:W-:Y:S01]  /*2950*/  PREEXIT ;  /* 0x000000000000782d */ /* 0x000fe20000000000 */
[----:B------:R-:W-:Y:S05]  /*2960*/  EXIT ;  /* 0x000000000000794d */ /* 0x000fea0003800000 */
        .weak           $__internal_76_$__cuda_sm20_div_rn_f64_full
        .type           $__internal_76_$__cuda_sm20_div_rn_f64_full,@function
        .size           $__internal_76_$__cuda_sm20_div_rn_f64_full,(.L_x_4922 - $__internal_76_$__cuda_sm20_div_rn_f64_full)
$__internal_76_$__cuda_sm20_div_rn_f64_full:
        /* <DEDUP_REMOVED lines=67> */
.L_x_3956:
        /* <DEDUP_REMOVED lines=16> */
.L_x_3959:
[----:B------:R-:W-:Y:S01]  /*2ea0*/  LOP3.LUT R15, R7, 0x80000, RZ, 0xfc, !PT ;  /* 0x00080000070f7812 */ /* 0x000fe200078efcff */
[----:B------:R-:W-:Y:S01]  /*2eb0*/  IMAD.MOV.U32 R14, RZ, RZ, R6 ;  /* 0x000000ffff0e7224 */ /* 0x000fe200078e0006 */
[----:B------:R-:W-:Y:S06]  /*2ec0*/  BRA `(.L_x_3957) ;  /* 0x0000000000087947 */ /* 0x000fec0003800000 */
.L_x_3958:
[----:B------:R-:W-:Y:S01]  /*2ed0*/  LOP3.LUT R15, R9, 0x80000, RZ, 0xfc, !PT ;  /* 0x00080000090f7812 */ /* 0x000fe200078efcff */
[----:B------:R-:W-:-:S07]  /*2ee0*/  IMAD.MOV.U32 R14, RZ, RZ, R8 ;  /* 0x000000ffff0e7224 */ /* 0x000fce00078e0008 */
.L_x_3957:
[----:B------:R-:W-:Y:S05]  /*2ef0*/  BSYNC B1 ;  /* 0x0000000000017941 */ /* 0x000fea0003800000 */
.L_x_3955:
[----:B------:R-:W-:Y:S02]  /*2f00*/  IMAD.MOV.U32 R13, RZ, RZ, 0x0 ;  /* 0x00000000ff0d7424 */ /* 0x000fe400078e00ff */
[----:B------:R-:W-:Y:S02]  /*2f10*/  IMAD.MOV.U32 R2, RZ, RZ, R14 ;  /* 0x000000ffff027224 */ /* 0x000fe400078e000e */
[----:B------:R-:W-:Y:S01]  /*2f20*/  IMAD.MOV.U32 R3, RZ, RZ, R15 ;  /* 0x000000ffff037224 */ /* 0x000fe200078e000f */
[----:B------:R-:W-:Y:S06]  /*2f30*/  RET.REL.NODEC R12 `(_ZN4vllm3moe44grouped_topk_fused_small_expert_count_kernelIf13__nv_bfloat16iLNS0_11ScoringFuncE1ELi384ELb0ELi8EEEvPT_PfPT1_PKT0_llllllbd) ;  /* 0xffffffd00c307950 */ /* 0x000fec0003c3ffff */
.L_x_3960:
        /* <DEDUP_REMOVED lines=12> */
.L_x_4922:


//--------------------- .text._ZN4vllm3moe44grouped_topk_fused_small_expert_count_kernelIf13__nv_bfloat16iLNS0_11ScoringFuncE1ELi512ELb0ELi8EEEvPT_PfPT1_PKT0_llllllbd --------------------------
	.section	.text._ZN4vllm3moe44grouped_topk_fused_small_expert_count_kernelIf13__nv_bfloat16iLNS0_11ScoringFuncE1ELi512ELb0ELi8EEEvPT_PfPT1_PKT0_llllllbd,"ax",@progbits
	.align	128
        .global         _ZN4vllm3moe44grouped_topk_fused_small_expert_count_kernelIf13__nv_bfloat16iLNS0_11ScoringFuncE1ELi512ELb0ELi8EEEvPT_PfPT1_PKT0_llllllbd
        .type           _ZN4vllm3moe44grouped_topk_fused_small_expert_count_kernelIf13__nv_bfloat16iLNS0_11ScoringFuncE1ELi512ELb0ELi8EEEvPT_PfPT1_PKT0_llllllbd,@function
        .size           _ZN4vllm3moe44grouped_topk_fused_small_expert_count_kernelIf13__nv_bfloat16iLNS0_11ScoringFuncE1ELi512ELb0ELi8EEEvPT_PfPT1_PKT0_llllllbd,(.L_x_4923 - _ZN4vllm3moe44grouped_topk_fused_small_expert_count_kernelIf13__nv_bfloat16iLNS0_11ScoringFuncE1ELi512ELb0ELi8EEEvPT_PfPT1_PKT0_llllllbd)
        .other          _ZN4vllm3moe44grouped_topk_fused_small_expert_count_kernelIf13__nv_bfloat16iLNS0_11ScoringFuncE1ELi512ELb0ELi8EEEvPT_PfPT1_PKT0_llllllbd,@"STO_CUDA_ENTRY STV_DEFAULT"
_ZN4vllm3moe44grouped_topk_fused_small_expert_count_kernelIf13__nv_bfloat16iLNS0_11ScoringFuncE1ELi512ELb0ELi8EEEvPT_PfPT1_PKT0_llllllbd:
.text._ZN4vllm3moe44grouped_topk_fused_small_expert_count_kernelIf13__nv_bfloat16iLNS0_11ScoringFuncE1ELi512ELb0ELi8EEEvPT_PfPT1_PKT0_llllllbd:
        /* <DEDUP_REMOVED lines=152> */
.L_x_3964:
        /* <DEDUP_REMOVED lines=98> */
.L_x_3963:
        /* <DEDUP_REMOVED lines=43> */
.L_x_3962:
        /* <DEDUP_REMOVED lines=18> */
.L_x_3965:
[----:B------:R-:W2:Y:S04]  /*1370*/  LDL R2, [R9] ;  /* 0x0000000009027983 */ /* 0x000ea80000100800 */
[----:B-1----:R-:W3:Y:S04]  /*1380*/  LDL R11, [R9+0x20] ;  /* 0x00002000090b7983 */ /* 0x002ee80000100800 */
[----:B--2---:R1:W-:Y:S04]  /*1390*/  STS [R7], R2 ;  /* 0x0000000207007388 */ /* 0x0043e80000000800 */
[----:B---3--:R1:W-:Y:S02]  /*13a0*/  STS [R0], R11 ;  /* 0x0000000b00007388 */ /* 0x0083e40000000800 */
.L_x_3966:
[----:B------:R-:W-:Y:S05]  /*13b0*/  BSYNC B0 ;  /* 0x0000000000007941 */ /* 0x000fea0003800000 */
.L_x_3961:
        /* <DEDUP_REMOVED lines=36> */
.L_x_3970:
        /* <DEDUP_REMOVED lines=167> */
.L_x_3969:
[----:B------:R-:W-:Y:S05]  /*2070*/  @!P1 BRA `(.L_x_3968) ;  /* 0x0000000000cc9947 */ /* 0x000fea0003800000 */
[----:B------:R-:W-:Y:S02]  /*2080*/  IMAD.MOV.U32 R14, RZ, RZ, R10 ;  /* 0x000000ffff0e7224 */ /* 0x000fe400078e000a */
[C---:B------:R-:W-:Y:S02]  /*2090*/  IMAD R12, R0.reuse, 0x4, R1 ;  /* 0x00000004000c7824 */ /* 0x040fe400078e0201 */
[----:B------:R-:W-:-:S07]  /*20a0*/  IMAD R10, R0, 0x4, R3 ;  /* 0x00000004000a7824 */ /* 0x000fce00078e0203 */
.L_x_3971:
        /* <DEDUP_REMOVED lines=48> */
.L_x_3968:
        /* <DEDUP_REMOVED lines=56> */
[----:B0---4-:R-:W-:Y:S05]  /*2730*/  CALL.REL.NOINC `($__internal_77_$__cuda_sm20_div_rn_f64_full) ;  /* 0x0000000000687944 */ /* 0x011fea0003c00000 */
.L_x_3974:
[----:B------:R-:W-:Y:S05]  /*2740*/  BSYNC B0 ;  /* 0x0000000000007941 */ /* 0x000fea0003800000 */
.L_x_3973:
[----:B------:R-:W-:Y:S01]  /*2750*/  UMOV UR4, 0xf0000000 ;  /* 0xf000000000047882 */ /* 0x000fe20000000000 */
[----:B------:R-:W-:Y:S01]  /*2760*/  UMOV UR5, 0x380fffff ;  /* 0x380fffff00057882 */ /* 0x000fe20000000000 */
[----:B------:R-:W1:Y:S01]  /*2770*/  F2F.F32.F64 R8, R2 ;  /* 0x0000000200087310 */ /* 0x000e620000301000 */
[----:B------:R-:W-:-:S14]  /*2780*/  DSETP.GEU.AND P1, PT, |R2|, UR4, PT ;  /* 0x0000000402007e2a */ /* 0x000fdc000bf2e200 */
[----:B-1----:R-:W-:-:S07]  /*2790*/  @!P1 FMUL R8, R8, 1.175494350822287508e-38 ;  /* 0x0080000008089820 */ /* 0x002fce0000400000 */
.L_x_3972:
        /* <DEDUP_REMOVED lines=17> */
.L_x_3975:
[----:B------:R-:W-:Y:S05]  /*28b0*/  BSYNC B0 ;  /* 0x0000000000007941 */ /* 0x000fea0003800000 */
.L_x_3967:
[----:B------:R-:W-:Y:S01]  /*28c0*/  PREEXIT ;  /* 0x000000000000782d */ /* 0x000fe20000000000 */
[----:B------:R-:W-:Y:S05]  /*28d0*/  EXIT ;  /* 0x000000000000794d */ /* 0x000fea0003800000 */
        .weak           $__internal_77_$__cuda_sm20_div_rn_f64_full
        .type           $__internal_77_$__cuda_sm20_div_rn_f64_full,@function
        .size           $__internal_77_$__cuda_sm20_div_rn_f64_full,(.L_x_4923 - $__internal_77_$__cuda_sm20_div_rn_f64_full)
$__internal_77_$__cuda_sm20_div_rn_f64_full:
        /* <DEDUP_REMOVED lines=67> */
.L_x_3977:
        /* <DEDUP_REMOVED lines=16> */
.L_x_3980:
[----:B------:R-:W-:Y:S01]  /*2e10*/  LOP3.LUT R15, R7, 0x80000, RZ, 0xfc, !PT ;  /* 0x00080000070f7812 */ /* 0x000fe200078efcff */
[----:B------:R-:W-:Y:S01]  /*2e20*/  IMAD.MOV.U32 R14, RZ, RZ, R6 ;  /* 0x000000ffff0e7224 */ /* 0x000fe200078e0006 */
[----:B------:R-:W-:Y:S06]  /*2e30*/  BRA `(.L_x_3978) ;  /* 0x0000000000087947 */ /* 0x000fec0003800000 */
.L_x_3979:
[----:B------:R-:W-:Y:S01]  /*2e40*/  LOP3.LUT R15, R9, 0x80000, RZ, 0xfc, !PT ;  /* 0x00080000090f7812 */ /* 0x000fe200078efcff */
[----:B------:R-:W-:-:S07]  /*2e50*/  IMAD.MOV.U32 R14, RZ, RZ, R8 ;  /* 0x000000ffff0e7224 */ /* 0x000fce00078e0008 */
.L_x_3978:
[----:B------:R-:W-:Y:S05]  /*2e60*/  BSYNC B1 ;  /* 0x0000000000017941 */ /* 0x000fea0003800000 */
.L_x_3976:
[----:B------:R-:W-:Y:S02]  /*2e70*/  IMAD.MOV.U32 R13, RZ, RZ, 0x0 ;  /* 0x00000000ff0d7424 */ /* 0x000fe400078e00ff */
[----:B------:R-:W-:Y:S02]  /*2e80*/  IMAD.MOV.U32 R2, RZ, RZ, R14 ;  /* 0x000000ffff027224 */ /* 0x000fe400078e000e */
[----:B------:R-:W-:Y:S01]  /*2e90*/  IMAD.MOV.U32 R3, RZ, RZ, R15 ;  /* 0x000000ffff037224 */ /* 0x000fe200078e000f */
[----:B------:R-:W-:Y:S06]  /*2ea0*/  RET.REL.NODEC R12 `(_ZN4vllm3moe44grouped_topk_fused_small_expert_count_kernelIf13__nv_bfloat16iLNS0_11ScoringFuncE1ELi512ELb0ELi8EEEvPT_PfPT1_PKT0_llllllbd) ;  /* 0xffffffd00c547950 */ /* 0x000fec0003c3ffff */
.L_x_3981:
        /* <DEDUP_REMOVED lines=13> */
.L_x_4923:


//--------------------- .text._ZN4vllm3moe44grouped_topk_fused_small_expert_count_kernelIf13__nv_bfloat16iLNS0_11ScoringFuncE1ELi512ELb0ELi22EEEvPT_PfPT1_PKT0_llllllbd --------------------------
	.section	.text._ZN4vllm3moe44grouped_topk_fused_small_expert_count_kernelIf13__nv_bfloat16iLNS0_11ScoringFuncE1ELi512ELb0ELi22EEEvPT_PfPT1_PKT0_llllllbd,"ax",@progbits
	.align	128
        .global         _ZN4vllm3moe44grouped_topk_fused_small_expert_count_kernelIf13__nv_bfloat16iLNS0_11ScoringFuncE1ELi512ELb0ELi22EEEvPT_PfPT1_PKT0_llllllbd
        .type           _ZN4vllm3moe44grouped_topk_fused_small_expert_count_kernelIf13__nv_bfloat16iLNS0_11ScoringFuncE1ELi512ELb0ELi22EEEvPT_PfPT1_PKT0_llllllbd,@function
        .size           _ZN4vllm3moe44grouped_topk_fused_small_expert_count_kernelIf13__nv_bfloat16iLNS0_11ScoringFuncE1ELi512ELb0ELi22EEEvPT_PfPT1_PKT0_llllllbd,(.L_x_4924 - _ZN4vllm3moe44grouped_topk_fused_small_expert_count_kernelIf13__nv_bfloat16iLNS0_11ScoringFuncE1ELi512ELb0ELi22EEEvPT_PfPT1_PKT0_llllllbd)
        .other          _ZN4vllm3moe44grouped_topk_fused_small_expert_count_kernelIf13__nv_bfloat16iLNS0_11ScoringFuncE1ELi512ELb0ELi22EEEvPT_PfPT1_PKT0_llllllbd,@"STO_CUDA_ENTRY STV_DEFAULT"
_ZN4vllm3moe44grouped_topk_fused_small_expert_count_kernelIf13__nv_bfloat16iLNS0_11ScoringFuncE1ELi512ELb0ELi22EEEvPT_PfPT1_PKT0_llllllbd:
.text._ZN4vllm3moe44grouped_topk_fused_small_expert_count_kernelIf13__nv_bfloat16iLNS0_11ScoringFuncE1ELi512ELb0ELi22EEEvPT_PfPT1_PKT0_llllllbd:
        /* <DEDUP_REMOVED lines=151> */
.L_x_3985:
        /* <DEDUP_REMOVED lines=98> */
.L_x_3984:
        /* <DEDUP_REMOVED lines=43> */
.L_x_3983:
        /* <DEDUP_REMOVED lines=18> */
.L_x_3986:
[C---:B------:R-:W-:Y:S02]  /*1360*/  IMAD R2, R4.reuse, 0x4, R1 ;  /* 0x0000000404027824 */ /* 0x040fe400078e0201 */
[----:B------:R-:W-:-:S04]  /*1370*/  IMAD R0, R4, 0x4, R3 ;  /* 0x0000000404007824 */ /* 0x000fc800078e0203 */
[----:B------:R-:W3:Y:S04]  /*1380*/  LDL R2, [R2] ;  /* 0x0000000002027983 */ /* 0x000ee80000100800 */
[----:B0-----:R-:W4:Y:S04]  /*1390*/  LDL R9, [R0] ;  /* 0x0000000000097983 */ /* 0x001f280000100800 */
[----:B---3--:R0:W-:Y:S04]  /*13a0*/  STS [R7], R2 ;  /* 0x0000000207007388 */ /* 0x0081e80000000800 */
[----:B----4-:R0:W-:Y:S02]  /*13b0*/  STS [R8], R9 ;  /* 0x0000000908007388 */ /* 0x0101e40000000800 */
.L_x_3987:
[----:B------:R-:W-:Y:S05]  /*13c0*/  BSYNC B0 ;  /* 0x0000000000007941 */ /* 0x000fea0003800000 */
.L_x_3982:
        /* <DEDUP_REMOVED lines=78> */
.L_x_3991:
        /* <DEDUP_REMOVED lines=94> */
.L_x_3990:
        /* <DEDUP_REMOVED lines=43> */
.L_x_3989:
        /* <DEDUP_REMOVED lines=56> */
[----:B--2---:R-:W-:Y:S05]  /*24c0*/  CALL.REL.NOINC `($__internal_78_$__cuda_sm20_div_rn_f64_full) ;  /* 0x0000000000687944 */ /* 0x004fea0003c00000 */
.L_x_3994:
[----:B------:R-:W-:Y:S05]  /*24d0*/  BSYNC B0 ;  /* 0x0000000000007941 */ /* 0x000fea0003800000 */
.L_x_3993:
[----:B------:R-:W-:Y:S01]  /*24e0*/  UMOV UR4, 0xf0000000 ;  /* 0xf000000000047882 */ /* 0x000fe20000000000 */
[----:B------:R-:W-:Y:S01]  /*24f0*/  UMOV UR5, 0x380fffff ;  /* 0x380fffff00057882 */ /* 0x000fe20000000000 */
[----:B------:R-:W0:Y:S01]  /*2500*/  F2F.F32.F64 R8, R2 ;  /* 0x0000000200087310 */ /* 0x000e220000301000 */
[----:B------:R-:W-:-:S14]  /*2510*/  DSETP.GEU.AND P1, PT, |R2|, UR4, PT ;  /* 0x0000000402007e2a */ /* 0x000fdc000bf2e200 */
[----:B0-----:R-:W-:-:S07]  /*2520*/  @!P1 FMUL R8, R8, 1.175494350822287508e-38 ;  /* 0x0080000008089820 */ /* 0x001fce0000400000 */
.L_x_3992:
        /* <DEDUP_REMOVED lines=17> */
.L_x_3995:
[----:B------:R-:W-:Y:S05]  /*2640*/  BSYNC B0 ;  /* 0x0000000000007941 */ /* 0x000fea0003800000 */
.L_x_3988:
[----:B------:R-:W-:Y:S01]  /*2650*/  PREEXIT ;  /* 0x000000000000782d */ /* 0x000fe20000000000 */
[----:B------:R-:W-:Y:S05]  /*2660*/  EXIT ;  /* 0x000000000000794d */ /* 0x000fea0003800000 */
        .weak           $__internal_78_$__cuda_sm20_div_rn_f64_full
        .type           $__internal_78_$__cuda_sm20_div_rn_f64_full,@function
        .size           $__internal_78_$__cuda_sm20_div_rn_f64_full,(.L_x_4924 - $__internal_78_$__cuda_sm20_div_rn_f64_full)
$__internal_78_$__cuda_sm20_div_rn_f64_full:
        /* <DEDUP_REMOVED lines=67> */
.L_x_3997:
        /* <DEDUP_REMOVED lines=16> */
.L_x_4000:
[----:B------:R-:W-:Y:S01]  /*2ba0*/  LOP3.LUT R15, R7, 0x80000, RZ, 0xfc, !PT ;  /* 0x00080000070f7812 */ /* 0x000fe200078efcff */
[----:B------:R-:W-:Y:S01]  /*2bb0*/  IMAD.MOV.U32 R14, RZ, RZ, R6 ;  /* 0x000000ffff0e7224 */ /* 0x000fe200078e0006 */
[----:B------:R-:W-:Y:S06]  /*2bc0*/  BRA `(.L_x_3998) ;  /* 0x0000000000087947 */ /* 0x000fec0003800000 */
.L_x_3999:
[----:B------:R-:W-:Y:S01]  /*2bd0*/  LOP3.LUT R15, R9, 0x80000, RZ, 0xfc, !PT ;  /* 0x00080000090f7812 */ /* 0x000fe200078efcff */
[----:B------:R-:W-:-:S07]  /*2be0*/  IMAD.MOV.U32 R14, RZ, RZ, R8 ;  /* 0x000000ffff0e7224 */ /* 0x000fce00078e0008 */
.L_x_3998:
[----:B------:R-:W-:Y:S05]  /*2bf0*/  BSYNC B1 ;  /* 0x0000000000017941 */ /* 0x000fea0003800000 */
.L_x_3996:
[----:B------:R-:W-:Y:S02]  /*2c00*/  IMAD.MOV.U32 R13, RZ, RZ, 0x0 ;  /* 0x00000000ff0d7424 */ /* 0x000fe400078e00ff */
[----:B------:R-:W-:Y:S02]  /*2c10*/  IMAD.MOV.U32 R2, RZ, RZ, R14 ;  /* 0x000000ffff027224 */ /* 0x000fe400078e000e */
[----:B------:R-:W-:Y:S01]  /*2c20*/  IMAD.MOV.U32 R3, RZ, RZ, R15 ;  /* 0x000000ffff037224 */ /* 0x000fe200078e000f */
[----:B------:R-:W-:Y:S06]  /*2c30*/  RET.REL.NODEC R12 `(_ZN4vllm3moe44grouped_topk_fused_small_expert_count_kernelIf13__nv_bfloat16iLNS0_11ScoringFuncE1ELi512ELb0ELi22EEEvPT_PfPT1_PKT0_llllllbd) ;  /* 0xffffffd00cf07950 */ /* 0x000fec0003c3ffff */
.L_x_4001:
        /* <DEDUP_REMOVED lines=12> */
.L_x_4924:


//--------------------- .text._ZN4vllm3moe44grouped_topk_fused_small_expert_count_kernelIf13__nv_bfloat16iLNS0_11ScoringFuncE1ELi256ELb1ELi8EEEvPT_PfPT1_PKT0_llllllbd --------------------------
	.section	.text._ZN4vllm3moe44grouped_topk_fused_small_expert_count_kernelIf13__nv_bfloat16iLNS0_11ScoringFuncE1ELi256ELb1ELi8EEEvPT_PfPT1_PKT0_llllllbd,"ax",@progbits
	.align	128
        .global         _ZN4vllm3moe44grouped_topk_fused_small_expert_count_kernelIf13__nv_bfloat16iLNS0_11ScoringFuncE1ELi256ELb1ELi8EEEvPT_PfPT1_PKT0_llllllbd
        .type           _ZN4vllm3moe44grouped_topk_fused_small_expert_count_kernelIf13__nv_bfloat16iLNS0_11ScoringFuncE1ELi256ELb1ELi8EEEvPT_PfPT1_PKT0_llllllbd,@function
        .size           _ZN4vllm3moe44grouped_topk_fused_small_expert_count_kernelIf13__nv_bfloat16iLNS0_11ScoringFuncE1ELi256ELb1ELi8EEEvPT_PfPT1_PKT0_llllllbd,(.L_x_4925 - _ZN4vllm3moe44grouped_topk_fused_small_expert_count_kernelIf13__nv_bfloat16iLNS0_11ScoringFuncE1ELi256ELb1ELi8EEEvPT_PfPT1_PKT0_llllllbd)
        .other          _ZN4vllm3moe44grouped_topk_fused_small_expert_count_kernelIf13__nv_bfloat16iLNS0_11ScoringFuncE1ELi256ELb1ELi8EEEvPT_PfPT1_PKT0_llllllbd,@"STO_CUDA_ENTRY STV_DEFAULT"
_ZN4vllm3moe44grouped_topk_fused_small_expert_count_kernelIf13__nv_bfloat16iLNS0_11ScoringFuncE1ELi256ELb1ELi8EEEvPT_PfPT1_PKT0_llllllbd:
.text._ZN4vllm3moe44grouped_topk_fused_small_expert_count_kernelIf13__nv_bfloat16iLNS0_11ScoringFuncE1ELi256ELb1ELi8EEEvPT_PfPT1_PKT0_llllllbd:
        /* <DEDUP_REMOVED lines=26> */
[----:B------:R-:W3:Y:S01]  /*01a0*/  @!P0 LDG.E R10, desc[UR6][R10.64] ;  /* 0x000000060a0a8981 */ /* 0x000ee2000c1e1900 */
[----:B--2---:R-:W-:-:S04]  /*01b0*/  @!P0 LEA R8, P1, R2, R12, 0x1 ;  /* 0x0000000c02088211 */ /* 0x004fc800078208ff */
[----:B------:R-:W-:-:S05]  /*01c0*/  @!P0 LEA.HI.X R9, R2, R13, RZ, 0x1, P1 ;  /* 0x0000000d02098211 */ /* 0x000fca00008f0cff */
[----:B------:R0:W2:Y:S01]  /*01d0*/  @!P0 LDG.E.U16 R8, desc[UR6][R8.64] ;  /* 0x0000000608088981 */ /* 0x0000a2000c1e1500 */
[----:B------:R-:W-:Y:S01]  /*01e0*/  IMAD.MOV.U32 R12, RZ, RZ, -0x800000 ;  /* 0xff800000ff0c7424 */ /* 0x000fe200078e00ff */
[----:B------:R-:W-:Y:S01]  /*01f0*/  ULDC UR4, c[0x0][0x4] ;  /* 0x0000010000047ab9 */ /* 0x000fe20000000800 */
[----:B------:R-:W-:Y:S01]  /*0200*/  IMAD.MOV.U32 R14, RZ, RZ, 0x3f000000 ;  /* 0x3f000000ff0e7424 */ /* 0x000fe200078e00ff */
[----:B------:R-:W-:Y:S01]  /*0210*/  BSSY B0, `(.L_x_4002) ;  /* 0x0000068000007945 */ /* 0x000fe20003800000 */
[----:B------:R-:W-:Y:S02]  /*0220*/  IMAD.MOV.U32 R0, RZ, RZ, -0x800000 ;  /* 0xff800000ff007424 */ /* 0x000fe400078e00ff */
[----:B---3--:R-:W-:Y:S01]  /*0230*/  @!P0 FMUL.FTZ R12, R10, 0.5 ;  /* 0x3f0000000a0c8820 */ /* 0x008fe20000410000 */
[----:B------:R-:W-:-:S03]  /*0240*/  IADD3 R10, -R2, 0xffff, RZ ;  /* 0x0000ffff020a7810 */ /* 0x000fc60007ffe1ff */
[----:B------:R-:W1:Y:S01]  /*0250*/  MUFU.TANH R3, R12 ;  /* 0x0000000c00037308 */ /* 0x000e620000002400 */
[----:B0-----:R-:W-:Y:S01]  /*0260*/  LOP3.LUT R9, R10, 0xffff, RZ, 0xc0, !PT ;  /* 0x0000ffff0a097812 */ /* 0x001fe200078ec0ff */
[----:B--2---:R-:W-:-:S04]  /*0270*/  @!P0 IMAD.U32 R0, R8, 0x10000, RZ ;  /* 0x0001000008008824 */ /* 0x004fc800078e00ff */
[----:B------:R-:W0:Y:S01]  /*0280*/  SHFL.BFLY PT, R10, R9, 0x10, 0x1f ;  /* 0x0e001f00090a7f89 */ /* 0x000e2200000e0000 */
        /* <DEDUP_REMOVED lines=96> */
.L_x_4003:
[----:B------:R-:W-:Y:S05]  /*0890*/  BSYNC B0 ;  /* 0x0000000000007941 */ /* 0x000fea0003800000 */
.L_x_4002:
        /* <DEDUP_REMOVED lines=257> */
.L_x_4007:
        /* <DEDUP_REMOVED lines=89> */
.L_x_4006:
        /* <DEDUP_REMOVED lines=38> */
.L_x_4005:
        /* <DEDUP_REMOVED lines=58> */
[----:B------:R-:W-:Y:S05]  /*2440*/  CALL.REL.NOINC `($__internal_79_$__cuda_sm20_div_rn_f64_full) ;  /* 0x0000000000687944 */ /* 0x000fea0003c00000 */
.L_x_4010:
[----:B------:R-:W-:Y:S05]  /*2450*/  BSYNC B0 ;  /* 0x0000000000007941 */ /* 0x000fea0003800000 */
.L_x_4009:
[----:B------:R-:W-:Y:S01]  /*2460*/  UMOV UR4, 0xf0000000 ;  /* 0xf000000000047882 */ /* 0x000fe20000000000 */
[----:B------:R-:W-:Y:S01]  /*2470*/  UMOV UR5, 0x380fffff ;  /* 0x380fffff00057882 */ /* 0x000fe20000000000 */
[----:B------:R-:W0:Y:S01]  /*2480*/  F2F.F32.F64 R8, R2 ;  /* 0x0000000200087310 */ /* 0x000e220000301000 */
[----:B------:R-:W-:-:S14]  /*2490*/  DSETP.GEU.AND P1, PT, |R2|, UR4, PT ;  /* 0x0000000402007e2a */ /* 0x000fdc000bf2e200 */
[----:B0-----:R-:W-:-:S07]  /*24a0*/  @!P1 FMUL R8, R8, 1.175494350822287508e-38 ;  /* 0x0080000008089820 */ /* 0x001fce0000400000 */
.L_x_4008:
        /* <DEDUP_REMOVED lines=17> */
.L_x_4011:
[----:B------:R-:W-:Y:S05]  /*25c0*/  BSYNC B0 ;  /* 0x0000000000007941 */ /* 0x000fea0003800000 */
.L_x_4004:
[----:B------:R-:W-:Y:S01]  /*25d0*/  PREEXIT ;  /* 0x000000000000782d */ /* 0x000fe20000000000 */
[----:B------:R-:W-:Y:S05]  /*25e0*/  EXIT ;  /* 0x000000000000794d */ /* 0x000fea0003800000 */
        .weak           $__internal_79_$__cuda_sm20_div_rn_f64_full
        .type           $__internal_79_$__cuda_sm20_div_rn_f64_full,@function
        .size           $__internal_79_$__cuda_sm20_div_rn_f64_full,(.L_x_4925 - $__internal_79_$__cuda_sm20_div_rn_f64_full)
$__internal_79_$__cuda_sm20_div_rn_f64_full:
        /* <DEDUP_REMOVED lines=67> */
.L_x_4013:
        /* <DEDUP_REMOVED lines=16> */
.L_x_4016:
[----:B------:R-:W-:Y:S01]  /*2b20*/  LOP3.LUT R15, R7, 0x80000, RZ, 0xfc, !PT ;  /* 0x00080000070f7812 */ /* 0x000fe200078efcff */
[----:B------:R-:W-:Y:S01]  /*2b30*/  IMAD.MOV.U32 R14, RZ, RZ, R6 ;  /* 0x000000ffff0e7224 */ /* 0x000fe200078e0006 */
[----:B------:R-:W-:Y:S06]  /*2b40*/  BRA `(.L_x_4014) ;  /* 0x0000000000087947 */ /* 0x000fec0003800000 */
.L_x_4015:
[----:B------:R-:W-:Y:S01]  /*2b50*/  LOP3.LUT R15, R9, 0x80000, RZ, 0xfc, !PT ;  /* 0x00080000090f7812 */ /* 0x000fe200078efcff */
[----:B------:R-:W-:-:S07]  /*2b60*/  IMAD.MOV.U32 R14, RZ, RZ, R8 ;  /* 0x000000ffff0e7224 */ /* 0x000fce00078e0008 */
.L_x_4014:
[----:B------:R-:W-:Y:S05]  /*2b70*/  BSYNC B1 ;  /* 0x0000000000017941 */ /* 0x000fea0003800000 */
.L_x_4012:
[----:B------:R-:W-:Y:S02]  /*2b80*/  IMAD.MOV.U32 R13, RZ, RZ, 0x0 ;  /* 0x00000000ff0d7424 */ /* 0x000fe400078e00ff */
[----:B------:R-:W-:Y:S02]  /*2b90*/  IMAD.MOV.U32 R2, RZ, RZ, R14 ;  /* 0x000000ffff027224 */ /* 0x000fe400078e000e */
[----:B------:R-:W-:Y:S01]  /*2ba0*/  IMAD.MOV.U32 R3, RZ, RZ, R15 ;  /* 0x000000ffff037224 */ /* 0x000fe200078e000f */
[----:B------:R-:W-:Y:S06]  /*2bb0*/  RET.REL.NODEC R12 `(_ZN4vllm3moe44grouped_topk_fused_small_expert_count_kernelIf13__nv_bfloat16iLNS0_11ScoringFuncE1ELi256ELb1ELi8EEEvPT_PfPT1_PKT0_llllllbd) ;  /* 0xffffffd40c107950 */ /* 0x000fec0003c3ffff */
.L_x_4017:
        /* <DEDUP_REMOVED lines=12> */
.L_x_4925:


//--------------------- .text._ZN4vllm3moe25grouped_topk_fused_kernelIf6__halfiLNS0_11ScoringFuncE1EEEvPT_PfPT1_PKT0_lllllbd --------------------------
	.section	.text._ZN4vllm3moe25grouped_topk_fused_kernelIf6__halfiLNS0_11ScoringFuncE1EEEvPT_PfPT1_PKT0_lllllbd,"ax",@progbits
	.align	128
        .global         _ZN4vllm3moe25grouped_topk_fused_kernelIf6__halfiLNS0_11ScoringFuncE1EEEvPT_PfPT1_PKT0_lllllbd
        .type           _ZN4vllm3moe25grouped_topk_fused_kernelIf6__halfiLNS0_11ScoringFuncE1EEEvPT_PfPT1_PKT0_lllllbd,@function
        .size           _ZN4vllm3moe25grouped_topk_fused_kernelIf6__halfiLNS0_11ScoringFuncE1EEEvPT_PfPT1_PKT0_lllllbd,(.L_x_5032 - _ZN4vllm3moe25grouped_topk_fused_kernelIf6__halfiLNS0_11ScoringFuncE1EEEvPT_PfPT1_PKT0_lllllbd)
        .other          _ZN4vllm3moe25grouped_topk_fused_kernelIf6__halfiLNS0_11ScoringFuncE1EEEvPT_PfPT1_PKT0_lllllbd,@"STO_CUDA_ENTRY STV_DEFAULT"
_ZN4vllm3moe25grouped_topk_fused_kernelIf6__halfiLNS0_11ScoringFuncE1EEEvPT_PfPT1_PKT0_lllllbd:
.text._ZN4vllm3moe25grouped_topk_fused_kernelIf6__halfiLNS0_11ScoringFuncE1EEEvPT_PfPT1_PKT0_lllllbd:
        /* <DEDUP_REMOVED lines=93> */
.L_x_4024:
        /* <DEDUP_REMOVED lines=11> */
.L_x_4023:
[----:B------:R-:W2:Y:S01]  /*0680*/  LDG.E.U16 R18, desc[UR8][R18.64] ;  /* 0x0000000812127981 */ /* 0x000ea2000c1e1500 */
[----:B------:R-:W-:Y:S02]  /*0690*/  IMAD.MOV.U32 R25, RZ, RZ, R21 ;  /* 0x000000ffff197224 */ /* 0x000fe400078e0015 */
[----:B------:R-:W-:Y:S02]  /*06a0*/  IMAD.MOV.U32 R23, RZ, RZ, R20 ;  /* 0x000000ffff177224 */ /* 0x000fe400078e0014 */
[----:B--2---:R-:W-:-:S07]  /*06b0*/  HADD2.F32 R21, -RZ, R18.H0_H0 ;  /* 0x20000012ff157230 */ /* 0x004fce0000004100 */
.L_x_4022:
[----:B------:R-:W-:Y:S05]  /*06c0*/  BSYNC B1 ;  /* 0x0000000000017941 */ /* 0x000fea0003800000 */
.L_x_4021:
        /* <DEDUP_REMOVED lines=11> */
.L_x_4030:
        /* <DEDUP_REMOVED lines=10> */
.L_x_4029:
[----:B------:R-:W2:Y:S01]  /*0820*/  LDG.E.U16 R18, desc[UR8][R18.64] ;  /* 0x0000000812127981 */ /* 0x000ea2000c1e1500 */
[----:B------:R-:W-:Y:S02]  /*0830*/  IMAD.MOV.U32 R25, RZ, RZ, R21 ;  /* 0x000000ffff197224 */ /* 0x000fe400078e0015 */
[----:B------:R-:W-:Y:S02]  /*0840*/  IMAD.MOV.U32 R23, RZ, RZ, R17 ;  /* 0x000000ffff177224 */ /* 0x000fe400078e0011 */
[----:B--2---:R-:W-:-:S07]  /*0850*/  HADD2.F32 R21, -RZ, R18.H0_H0 ;  /* 0x20000012ff157230 */ /* 0x004fce0000004100 */
.L_x_4028:
[----:B------:R-:W-:Y:S05]  /*0860*/  BSYNC B2 ;  /* 0x0000000000027941 */ /* 0x000fea0003800000 */
.L_x_4027:
        /* <DEDUP_REMOVED lines=15> */
.L_x_4032:
[----:B------:R-:W-:Y:S05]  /*0960*/  BSYNC B2 ;  /* 0x0000000000027941 */ /* 0x000fea0003800000 */
.L_x_4031:
        /* <DEDUP_REMOVED lines=11> */
.L_x_4026:
[----:B------:R-:W-:Y:S05]  /*0a20*/  BSYNC B1 ;  /* 0x0000000000017941 */ /* 0x000fea0003800000 */
.L_x_4025:
        /* <DEDUP_REMOVED lines=12> */
.L_x_4019:
        /* <DEDUP_REMOVED lines=19> */
.L_x_4035:
        /* <DEDUP_REMOVED lines=18> */
[----:B---3--:R-:W-:Y:S02]  /*0d40*/  HADD2.F32 R26, -RZ, R20.H0_H0 ;  /* 0x20000014ff1a7230 */ /* 0x008fe40000004100 */
        /* <DEDUP_REMOVED lines=10> */
.L_x_4034:
[----:B------:R-:W-:Y:S05]  /*0df0*/  BSYNC B1 ;  /* 0x0000000000017941 */ /* 0x000fea0003800000 */
.L_x_4033:
[----:B------:R-:W-:-:S13]  /*0e00*/  ISETP.GE.U32.AND P0, PT, R27, 0x60, PT ;  /* 0x000000601b00780c */ /* 0x000fda0003f06070 */
[----:B------:R-:W-:Y:S05]  /*0e10*/  @!P0 BRA `(.L_x_4020) ;  /* 0x0000000000e48947 */ /* 0x000fea0003800000 */
.L_x_4036:
        /* <DEDUP_REMOVED lines=24> */
[----:B-----5:R-:W-:-:S07]  /*0fa0*/  HADD2.F32 R27, -RZ, R26.H0_H0 ;  /* 0x2000001aff1b7230 */ /* 0x020fce0000004100 */
[----:B------:R-:W3:Y:S01]  /*0fb0*/  MUFU.TANH R30, R30 ;  /* 0x0000001e001e7308 */ /* 0x000ee20000002400 */
[----:B0-----:R-:W-:Y:S01]  /*0fc0*/  FFMA.FTZ R24, R23, R32, 0.5 ;  /* 0x3f00000017187423 */ /* 0x001fe20000010020 */
[----:B------:R-:W-:-:S03]  /*0fd0*/  HADD2.F32 R29, -RZ, R29.H0_H0 ;  /* 0x2000001dff1d7230 */ /* 0x000fc60000004100 */
[----:B------:R-:W-:Y:S01]  /*0fe0*/  FADD.FTZ R27, R24, R27 ;  /* 0x0000001b181b7221 */ /* 0x000fe20000010000 */
[----:B------:R-:W-:Y:S01]  /*0ff0*/  FMUL.FTZ R31, R31, 0.5 ;  /* 0x3f0000001f1f7820 */ /* 0x000fe20000410000 */
[----:B--2---:R-:W-:-:S03]  /*1000*/  FFMA.FTZ R28, R28, R32, 0.5 ;  /* 0x3f0000001c1c7423 */ /* 0x004fc60000010020 */
[----:B------:R-:W-:Y:S01]  /*1010*/  FSETP.GT.FTZ.AND P0, PT, R27, R21, PT ;  /* 0x000000151b00720b */ /* 0x000fe20003f14000 */
[----:B------:R-:W-:-:S03]  /*1020*/  FADD.FTZ R29, R28, R29 ;  /* 0x0000001d1c1d7221 */ /* 0x000fc60000010000 */
[----:B-1----:R-:W-:Y:S01]  /*1030*/  FSEL R18, R27, R21, P0 ;  /* 0x000000151b127208 */ /* 0x002fe20000000000 */
[----:B------:R-:W0:Y:S01]  /*1040*/  MUFU.TANH R31, R31 ;  /* 0x0000001f001f7308 */ /* 0x000e220000002400 */
[----:B------:R-:W-:Y:S02]  /*1050*/  HADD2.F32 R19, -RZ, R20.H0_H0 ;  /* 0x20000014ff137230 */ /* 0x000fe40000004100 */
[----:B---3--:R-:W-:Y:S01]  /*1060*/  FFMA.FTZ R30, R30, R32, 0.5 ;  /* 0x3f0000001e1e7423 */ /* 0x008fe20000010020 */
[----:B------:R-:W-:Y:S02]  /*1070*/  FSETP.GT.FTZ.AND P2, PT, R29, R18, PT ;  /* 0x000000121d00720b */ /* 0x000fe40003f54000 */
[----:B------:R-:W-:Y:S01]  /*1080*/  FSETP.GT.FTZ.AND P1, PT, R27, R14, PT ;  /* 0x0000000e1b00720b */ /* 0x000fe20003f34000 */
[----:B------:R-:W-:Y:S01]  /*1090*/  FADD.FTZ R30, R30, R19 ;  /* 0x000000131e1e7221 */ /* 0x000fe20000010000 */
[----:B------:R-:W-:Y:S02]  /*10a0*/  FSEL R19, R29, R18, P2 ;  /* 0x000000121d137208 */ /* 0x000fe40001000000 */
[----:B------:R-:W-:-:S02]  /*10b0*/  @!P0 FSEL R21, R27, R14, P1 ;  /* 0x0000000e1b158208 */ /* 0x000fc40000800000 */
[----:B------:R-:W-:Y:S02]  /*10c0*/  FSETP.GT.FTZ.AND P1, PT, R30, R19, PT ;  /* 0x000000131e00720b */ /* 0x000fe40003f34000 */
[----:B------:R-:W-:Y:S01]  /*10d0*/  FSETP.GT.FTZ.AND P0, PT, R29, R21, PT ;  /* 0x000000151d00720b */ /* 0x000fe20003f14000 */
[----:B------:R-:W-:-:S03]  /*10e0*/  HADD2.F32 R16, -RZ, R16.H0_H0 ;  /* 0x20000010ff107230 */ /* 0x000fc60000004100 */
        /* <DEDUP_REMOVED lines=12> */
.L_x_4020:
[----:B------:R-:W-:Y:S05]  /*11b0*/  BSYNC B0 ;  /* 0x0000000000007941 */ /* 0x000fea0003800000 */
.L_x_4018:
        /* <DEDUP_REMOVED lines=39> */
.L_x_4037:
        /* <DEDUP_REMOVED lines=62> */
.L_x_4041:
[----:B------:R-:W-:Y:S05]  /*1810*/  BSYNC B0 ;  /* 0x0000000000007941 */ /* 0x000fea0003800000 */
.L_x_4040:
        /* <DEDUP_REMOVED lines=13> */
.L_x_4043:
[----:B------:R-:W-:Y:S05]  /*18f0*/  BSYNC B0 ;  /* 0x0000000000007941 */ /* 0x000fea0003800000 */
.L_x_4042:
        /* <DEDUP_REMOVED lines=13> */
.L_x_4045:
[----:B------:R-:W-:Y:S05]  /*19d0*/  BSYNC B0 ;  /* 0x0000000000007941 */ /* 0x000fea0003800000 */
.L_x_4044:
        /* <DEDUP_REMOVED lines=13> */
.L_x_4047:
[----:B------:R-:W-:Y:S05]  /*1ab0*/  BSYNC B0 ;  /* 0x0000000000007941 */ /* 0x000fea0003800000 */
.L_x_4046:
        /* <DEDUP_REMOVED lines=13> */
.L_x_4049:
[----:B------:R-:W-:Y:S05]  /*1b90*/  BSYNC B0 ;  /* 0x0000000000007941 */ /* 0x000fea0003800000 */
.L_x_4048:
        /* <DEDUP_REMOVED lines=11> */
.L_x_4051:
[----:B------:R-:W-:Y:S05]  /*1c50*/  BSYNC B0 ;  /* 0x0000000000007941 */ /* 0x000fea0003800000 */
.L_x_4050:
        /* <DEDUP_REMOVED lines=15> */
.L_x_4053:
[----:B------:R-:W-:Y:S05]  /*1d50*/  BSYNC B0 ;  /* 0x0000000000007941 */ /* 0x000fea0003800000 */
.L_x_4052:
        /* <DEDUP_REMOVED lines=11> */
.L_x_4055:
[----:B------:R-:W-:Y:S05]  /*1e10*/  BSYNC B0 ;  /* 0x0000000000007941 */ /* 0x000fea0003800000 */
.L_x_4054:
        /* <DEDUP_REMOVED lines=13> */
.L_x_4057:
[----:B------:R-:W-:Y:S05]  /*1ef0*/  BSYNC B0 ;  /* 0x0000000000007941 */ /* 0x000fea0003800000 */
.L_x_4056:
        /* <DEDUP_REMOVED lines=11> */
.L_x_4059:
[----:B------:R-:W-:Y:S05]  /*1fb0*/  BSYNC B0 ;  /* 0x0000000000007941 */ /* 0x000fea0003800000 */
.L_x_4058:
        /* <DEDUP_REMOVED lines=12> */
.L_x_4061:
[----:B------:R-:W-:Y:S05]  /*2080*/  BSYNC B0 ;  /* 0x0000000000007941 */ /* 0x000fea0003800000 */
.L_x_4060:
        /* <DEDUP_REMOVED lines=10> */
.L_x_4063:
[----:B------:R-:W-:Y:S05]  /*2130*/  BSYNC B0 ;  /* 0x0000000000007941 */ /* 0x000fea0003800000 */
.L_x_4062:
        /* <DEDUP_REMOVED lines=12> */
.L_x_4065:
[----:B------:R-:W-:Y:S05]  /*2200*/  BSYNC B0 ;  /* 0x0000000000007941 */ /* 0x000fea0003800000 */
.L_x_4064:
        /* <DEDUP_REMOVED lines=10> */
.L_x_4067:
[----:B------:R-:W-:Y:S05]  /*22b0*/  BSYNC B0 ;  /* 0x0000000000007941 */ /* 0x000fea0003800000 */
.L_x_4066:
        /* <DEDUP_REMOVED lines=12> */
.L_x_4069:
[----:B------:R-:W-:Y:S05]  /*2380*/  BSYNC B0 ;  /* 0x0000000000007941 */ /* 0x000fea0003800000 */
.L_x_4068:
        /* <DEDUP_REMOVED lines=18> */
.L_x_4071:
[----:B------:R-:W-:Y:S05]  /*24b0*/  BSYNC B0 ;  /* 0x0000000000007941 */ /* 0x000fea0003800000 */
.L_x_4070:
        /* <DEDUP_REMOVED lines=12> */
.L_x_4073:
[----:B------:R-:W-:Y:S05]  /*2580*/  BSYNC B0 ;  /* 0x0000000000007941 */ /* 0x000fea0003800000 */
.L_x_4072:
        /* <DEDUP_REMOVED lines=10> */
.L_x_4075:
[----:B------:R-:W-:Y:S05]  /*2630*/  BSYNC B0 ;  /* 0x0000000000007941 */ /* 0x000fea0003800000 */
.L_x_4074:
        /* <DEDUP_REMOVED lines=12> */
.L_x_4077:
[----:B------:R-:W-:Y:S05]  /*2700*/  BSYNC B0 ;  /* 0x0000000000007941 */ /* 0x000fea0003800000 */
.L_x_4076:
        /* <DEDUP_REMOVED lines=10> */
.L_x_4079:
[----:B------:R-:W-:Y:S05]  /*27b0*/  BSYNC B0 ;  /* 0x0000000000007941 */ /* 0x000fea0003800000 */
.L_x_4078:
[----:B------:R-:W-:Y:S01]  /*27c0*/  ISETP.NE.XOR P0, PT, R16, RZ, P0 ;  /* 0x000000ff1000720c */ /* 0x000fe20000705a70 */
[----:B------:R-:W-:-:S03]  /*27d0*/  IMAD.MOV.U32 R19, RZ, RZ, RZ ;  /* 0x000000ffff137224 */ /* 0x000fc600078e00ff */
[----:B------:R-:W-:Y:S02]  /*27e0*/  SEL R14, R14, R21, P0 ;  /* 0x000000150e0e7207 */ /* 0x000fe40000000000 */
[----:B------:R-:W-:-:S07]  /*27f0*/  FSEL R17, R17, R18, P0 ;  /* 0x0000001211117208 */ /* 0x000fce0000000000 */
.L_x_4039:
[----:B------:R-:W-:-:S04]  /*2800*/  PRMT R15, R15, 0x9910, RZ ;  /* 0x000099100f0f7816 */ /* 0x000fc800000000ff */
[----:B------:R-:W-:-:S13]  /*2810*/  ISETP.NE.AND P0, PT, R15, RZ, PT ;  /* 0x000000ff0f00720c */ /* 0x000fda0003f05270 */
[----:B------:R1:W-:Y:S04]  /*2820*/  @P0 STS [R9+-0x80], R12 ;  /* 0xffff800c09000388 */ /* 0x0003e80000000800 */
[----:B------:R1:W-:Y:S01]  /*2830*/  @P0 STS [R13+-0x80], R0 ;  /* 0xffff80000d000388 */ /* 0x0003e20000000800 */
[----:B------:R-:W-:Y:S01]  /*2840*/  NOP ;  /* 0x0000000000007918 */ /* 0x000fe20000000000 */
.L_x_4038:
        /* <DEDUP_REMOVED lines=20> */
.L_x_4082:
[----:B------:R-:W-:Y:S05]  /*2990*/  BSYNC B0 ;  /* 0x0000000000007941 */ /* 0x000fea0003800000 */
.L_x_4081:
        /* <DEDUP_REMOVED lines=13> */
.L_x_4084:
[----:B------:R-:W-:Y:S05]  /*2a70*/  BSYNC B0 ;  /* 0x0000000000007941 */ /* 0x000fea0003800000 */
.L_x_4083:
        /* <DEDUP_REMOVED lines=13> */
.L_x_4086:
[----:B------:R-:W-:Y:S05]  /*2b50*/  BSYNC B0 ;  /* 0x0000000000007941 */ /* 0x000fea0003800000 */
.L_x_4085:
        /* <DEDUP_REMOVED lines=13> */
.L_x_4088:
[----:B------:R-:W-:Y:S05]  /*2c30*/  BSYNC B0 ;  /* 0x0000000000007941 */ /* 0x000fea0003800000 */
.L_x_4087:
        /* <DEDUP_REMOVED lines=13> */
.L_x_4090:
[----:B------:R-:W-:Y:S05]  /*2d10*/  BSYNC B0 ;  /* 0x0000000000007941 */ /* 0x000fea0003800000 */
.L_x_4089:
        /* <DEDUP_REMOVED lines=11> */
.L_x_4092:
[----:B------:R-:W-:Y:S05]  /*2dd0*/  BSYNC B0 ;  /* 0x0000000000007941 */ /* 0x000fea0003800000 */
.L_x_4091:
        /* <DEDUP_REMOVED lines=15> */
.L_x_4094:
[----:B------:R-:W-:Y:S05]  /*2ed0*/  BSYNC B0 ;  /* 0x0000000000007941 */ /* 0x000fea0003800000 */
.L_x_4093:
        /* <DEDUP_REMOVED lines=11> */
.L_x_4096:
[----:B------:R-:W-:Y:S05]  /*2f90*/  BSYNC B0 ;  /* 0x0000000000007941 */ /* 0x000fea0003800000 */
.L_x_4095:
        /* <DEDUP_REMOVED lines=13> */
.L_x_4098:
[----:B------:R-:W-:Y:S05]  /*3070*/  BSYNC B0 ;  /* 0x0000000000007941 */ /* 0x000fea0003800000 */
.L_x_4097:
        /* <DEDUP_REMOVED lines=11> */
.L_x_4100:
[----:B------:R-:W-:Y:S05]  /*3130*/  BSYNC B0 ;  /* 0x0000000000007941 */ /* 0x000fea0003800000 */
.L_x_4099:
        /* <DEDUP_REMOVED lines=12> */
.L_x_4102:
[----:B------:R-:W-:Y:S05]  /*3200*/  BSYNC B0 ;  /* 0x0000000000007941 */ /* 0x000fea0003800000 */
.L_x_4101:
        /* <DEDUP_REMOVED lines=10> */
.L_x_4104:
[----:B------:R-:W-:Y:S05]  /*32b0*/  BSYNC B0 ;  /* 0x0000000000007941 */ /* 0x000fea0003800000 */
.L_x_4103:
        /* <DEDUP_REMOVED lines=12> */
.L_x_4106:
[----:B------:R-:W-:Y:S05]  /*3380*/  BSYNC B0 ;  /* 0x0000000000007941 */ /* 0x000fea0003800000 */
.L_x_4105:
        /* <DEDUP_REMOVED lines=10> */
.L_x_4108:
[----:B------:R-:W-:Y:S05]  /*3430*/  BSYNC B0 ;  /* 0x0000000000007941 */ /* 0x000fea0003800000 */
.L_x_4107:
        /* <DEDUP_REMOVED lines=12> */
.L_x_4110:
[----:B------:R-:W-:Y:S05]  /*3500*/  BSYNC B0 ;  /* 0x0000000000007941 */ /* 0x000fea0003800000 */
.L_x_4109:
        /* <DEDUP_REMOVED lines=19> */
.L_x_4112:
[----:B------:R-:W-:Y:S05]  /*3640*/  BSYNC B0 ;  /* 0x0000000000007941 */ /* 0x000fea0003800000 */
.L_x_4111:
        /* <DEDUP_REMOVED lines=12> */
.L_x_4114:
[----:B------:R-:W-:Y:S05]  /*3710*/  BSYNC B0 ;  /* 0x0000000000007941 */ /* 0x000fea0003800000 */
.L_x_4113:
        /* <DEDUP_REMOVED lines=10> */
.L_x_4116:
[----:B------:R-:W-:Y:S05]  /*37c0*/  BSYNC B0 ;  /* 0x0000000000007941 */ /* 0x000fea0003800000 */
.L_x_4115:
        /* <DEDUP_REMOVED lines=12> */
.L_x_4118:
[----:B------:R-:W-:Y:S05]  /*3890*/  BSYNC B0 ;  /* 0x0000000000007941 */ /* 0x000fea0003800000 */
.L_x_4117:
        /* <DEDUP_REMOVED lines=10> */
.L_x_4120:
[----:B------:R-:W-:Y:S05]  /*3940*/  BSYNC B0 ;  /* 0x0000000000007941 */ /* 0x000fea0003800000 */
.L_x_4119:
[----:B------:R-:W-:-:S04]  /*3950*/  ISETP.NE.XOR P0, PT, R12, RZ, P0 ;  /* 0x000000ff0c00720c */ /* 0x000fc80000705a70 */
[----:B------:R-:W-:Y:S02]  /*3960*/  SEL R14, R14, R9, P0 ;  /* 0x000000090e0e7207 */ /* 0x000fe40000000000 */
[----:B------:R-:W-:-:S07]  /*3970*/  FSEL R17, R15, R16, P0 ;  /* 0x000000100f117208 */ /* 0x000fce0000000000 */
.L_x_4080:
        /* <DEDUP_REMOVED lines=67> */
.L_x_4169:
[----:B------:R-:W-:-:S03]  /*3db0*/  UMOV UR5, 0xffffffff ;  /* 0xffffffff00057882 */ /* 0x000fc60000000000 */
[----:B-1234-:R-:W-:Y:S05]  /*3dc0*/  BRA.DIV UR5, `(.L_x_4123) ;  /* 0x0000003205707947 */ /* 0x01efea000b800000 */
[----:B------:R0:W1:Y:S02]  /*3dd0*/  SHFL.IDX PT, R15, R14, R23, 0x1f ;  /* 0x00001f170e0f7589 */ /* 0x00006400000e0000 */
.L_x_4245:
        /* <DEDUP_REMOVED lines=9> */
.L_x_4168:
        /* <DEDUP_REMOVED lines=18> */
[----:B--2---:R-:W-:-:S05]  /*3f90*/  HADD2.F32 R40, -RZ, R6.H0_H0 ;  /* 0x20000006ff287230 */ /* 0x004fca0000004100 */
[----:B------:R-:W-:-:S07]  /*3fa0*/  FADD.FTZ R37, R37, R40 ;  /* 0x0000002825257221 */ /* 0x000fce0000010000 */
.L_x_4125:
        /* <DEDUP_REMOVED lines=38> */
.L_x_4129:
[----:B------:R-:W-:Y:S05]  /*4210*/  BSYNC B1 ;  /* 0x0000000000017941 */ /* 0x000fea0003800000 */
.L_x_4128:
        /* <DEDUP_REMOVED lines=11> */
.L_x_4131:
[----:B------:R-:W-:Y:S05]  /*42d0*/  BSYNC B1 ;  /* 0x0000000000017941 */ /* 0x000fea0003800000 */
.L_x_4130:
        /* <DEDUP_REMOVED lines=13> */
.L_x_4133:
[----:B------:R-:W-:Y:S05]  /*43b0*/  BSYNC B1 ;  /* 0x0000000000017941 */ /* 0x000fea0003800000 */
.L_x_4132:
        /* <DEDUP_REMOVED lines=11> */
.L_x_4135:
[----:B------:R-:W-:Y:S05]  /*4470*/  BSYNC B1 ;  /* 0x0000000000017941 */ /* 0x000fea0003800000 */
.L_x_4134:
        /* <DEDUP_REMOVED lines=13> */
.L_x_4137:
[----:B------:R-:W-:Y:S05]  /*4550*/  BSYNC B1 ;  /* 0x0000000000017941 */ /* 0x000fea0003800000 */
.L_x_4136:
        /* <DEDUP_REMOVED lines=11> */
.L_x_4139:
[----:B------:R-:W-:Y:S05]  /*4610*/  BSYNC B1 ;  /* 0x0000000000017941 */ /* 0x000fea0003800000 */
.L_x_4138:
        /* <DEDUP_REMOVED lines=13> */
.L_x_4141:
[----:B------:R-:W-:Y:S05]  /*46f0*/  BSYNC B1 ;  /* 0x0000000000017941 */ /* 0x000fea0003800000 */
.L_x_4140:
        /* <DEDUP_REMOVED lines=10> */
.L_x_4143:
[----:B------:R-:W-:Y:S05]  /*47a0*/  BSYNC B1 ;  /* 0x0000000000017941 */ /* 0x000fea0003800000 */
.L_x_4142:
        /* <DEDUP_REMOVED lines=12> */
.L_x_4145:
[----:B------:R-:W-:Y:S05]  /*4870*/  BSYNC B1 ;  /* 0x0000000000017941 */ /* 0x000fea0003800000 */
.L_x_4144:
        /* <DEDUP_REMOVED lines=10> */
.L_x_4147:
[----:B------:R-:W-:Y:S05]  /*4920*/  BSYNC B1 ;  /* 0x0000000000017941 */ /* 0x000fea0003800000 */
.L_x_4146:
        /* <DEDUP_REMOVED lines=12> */
.L_x_4149:
[----:B------:R-:W-:Y:S05]  /*49f0*/  BSYNC B1 ;  /* 0x0000000000017941 */ /* 0x000fea0003800000 */
.L_x_4148:
        /* <DEDUP_REMOVED lines=10> */
.L_x_4151:
[----:B------:R-:W-:Y:S05]  /*4aa0*/  BSYNC B1 ;  /* 0x0000000000017941 */ /* 0x000fea0003800000 */
.L_x_4150:
        /* <DEDUP_REMOVED lines=12> */
.L_x_4153:
[----:B------:R-:W-:Y:S05]  /*4b70*/  BSYNC B1 ;  /* 0x0000000000017941 */ /* 0x000fea0003800000 */
.L_x_4152:
        /* <DEDUP_REMOVED lines=10> */
.L_x_4155:
[----:B------:R-:W-:Y:S05]  /*4c20*/  BSYNC B1 ;  /* 0x0000000000017941 */ /* 0x000fea0003800000 */
.L_x_4154:
        /* <DEDUP_REMOVED lines=12> */
.L_x_4157:
[----:B------:R-:W-:Y:S05]  /*4cf0*/  BSYNC B1 ;  /* 0x0000000000017941 */ /* 0x000fea0003800000 */
.L_x_4156:
        /* <DEDUP_REMOVED lines=19> */
.L_x_4159:
[----:B------:R-:W-:Y:S05]  /*4e30*/  BSYNC B1 ;  /* 0x0000000000017941 */ /* 0x000fea0003800000 */
.L_x_4158:
        /* <DEDUP_REMOVED lines=12> */
.L_x_4161:
[----:B------:R-:W-:Y:S05]  /*4f00*/  BSYNC B1 ;  /* 0x0000000000017941 */ /* 0x000fea0003800000 */
.L_x_4160:
        /* <DEDUP_REMOVED lines=10> */
.L_x_4163:
[----:B------:R-:W-:Y:S05]  /*4fb0*/  BSYNC B1 ;  /* 0x0000000000017941 */ /* 0x000fea0003800000 */
.L_x_4162:
        /* <DEDUP_REMOVED lines=12> */
.L_x_4165:
[----:B------:R-:W-:Y:S05]  /*5080*/  BSYNC B1 ;  /* 0x0000000000017941 */ /* 0x000fea0003800000 */
.L_x_4164:
        /* <DEDUP_REMOVED lines=10> */
.L_x_4167:
[----:B------:R-:W-:Y:S05]  /*5130*/  BSYNC B1 ;  /* 0x0000000000017941 */ /* 0x000fea0003800000 */
.L_x_4166:
[----:B------:R-:W-:Y:S01]  /*5140*/  ISETP.NE.XOR P0, PT, R30, RZ, P0 ;  /* 0x000000ff1e00720c */ /* 0x000fe20000705a70 */
[----:B------:R-:W-:-:S03]  /*5150*/  VIADD R19, R19, 0xffffffe0 ;  /* 0xffffffe013137836 */ /* 0x000fc60000000000 */
[----:B------:R-:W-:Y:S02]  /*5160*/  FSEL R21, R40, R21, P0 ;  /* 0x0000001528157208 */ /* 0x000fe40000000000 */
[----:B------:R-:W-:-:S03]  /*5170*/  SEL R20, R17, R20, P0 ;  /* 0x0000001411147207 */ /* 0x000fc60000000000 */
[----:B------:R1:W2:Y:S04]  /*5180*/  SHFL.IDX PT, R18, R21, R12, 0x1f ;  /* 0x00001f0c15127589 */ /* 0x0002a800000e0000 */
[----:B------:R1:W3:Y:S02]  /*5190*/  SHFL.IDX PT, R17, R20, R12, 0x1f ;  /* 0x00001f0c14117589 */ /* 0x0002e400000e0000 */
.L_x_4127:
[----:B------:R-:W-:-:S04]  /*51a0*/  PRMT R7, R7, 0x9910, RZ ;  /* 0x0000991007077816 */ /* 0x000fc800000000ff */
[----:B------:R-:W-:-:S13]  /*51b0*/  ISETP.NE.AND P0, PT, R7, RZ, PT ;  /* 0x000000ff0700720c */ /* 0x000fda0003f05270 */
[----:B------:R4:W-:Y:S04]  /*51c0*/  @P0 STS [R6+-0x80], R37 ;  /* 0xffff802506000388 */ /* 0x0009e80000000800 */
[----:B------:R4:W-:Y:S01]  /*51d0*/  @P0 STS [R39+-0x80], R38 ;  /* 0xffff802627000388 */ /* 0x0009e20000000800 */
[----:B------:R-:W-:Y:S01]  /*51e0*/  NOP ;  /* 0x0000000000007918 */ /* 0x000fe20000000000 */
.L_x_4126:
        /* <DEDUP_REMOVED lines=8> */
.L_x_4124:
[----:B0-----:R-:W-:Y:S01]  /*5270*/  VIADD R23, R23, 0x1 ;  /* 0x0000000117177836 */ /* 0x001fe20000000000 */
[----:B------:R-:W-:-:S04]  /*5280*/  ULDC UR5, c[0x0][0x248] ;  /* 0x0000920000057ab9 */ /* 0x000fc80000000800 */
[----:B------:R-:W-:-:S13]  /*5290*/  ISETP.GE.AND P0, PT, R23, UR5, PT ;  /* 0x0000000517007c0c */ /* 0x000fda000bf06270 */
[----:B------:R-:W-:Y:S05]  /*52a0*/  @!P0 BRA `(.L_x_4169) ;  /* 0xffffffe800c08947 */ /* 0x000fea000383ffff */
[----:B------:R-:W-:Y:S05]  /*52b0*/  BSYNC B0 ;  /* 0x0000000000007941 */ /* 0x000fea0003800000 */
.L_x_4122:
        /* <DEDUP_REMOVED lines=11> */
.L_x_4249:
[----:B0-----:R-:W-:Y:S01]  /*5370*/  FSETP.GT.FTZ.AND P0, PT, R7, R10, PT ;  /* 0x0000000a0700720b */ /* 0x001fe20003f14000 */
[----:B------:R-:W-:Y:S01]  /*5380*/  BSSY B0, `(.L_x_4172) ;  /* 0x0000005000007945 */ /* 0x000fe20003800000 */
[----:B------:R-:W-:-:S11]  /*5390*/  PLOP3.LUT P1, PT, PT, PT, PT, 0x80, 0x0 ;  /* 0x000000000000781c */ /* 0x000fd60003f2f070 */
[----:B------:R-:W-:Y:S05]  /*53a0*/  @P0 BRA `(.L_x_4173) ;  /* 0x0000000000080947 */ /* 0x000fea0003800000 */
[----:B------:R-:W-:-:S04]  /*53b0*/  FSETP.NEU.FTZ.AND P1, PT, R7, R10, PT ;  /* 0x0000000a0700720b */ /* 0x000fc80003f3d000 */
[----:B------:R-:W-:-:S13]  /*53c0*/  ISETP.LT.AND P1, PT, R8, R4, !P1 ;  /* 0x000000040800720c */ /* 0x000fda0004f21270 */
.L_x_4173:
[----:B------:R-:W-:Y:S05]  /*53d0*/  BSYNC B0 ;  /* 0x0000000000007941 */ /* 0x000fea0003800000 */
.L_x_4172:
        /* <DEDUP_REMOVED lines=9> */
.L_x_4253:
[----:B0-----:R-:W-:Y:S01]  /*5470*/  FSETP.GT.FTZ.AND P0, PT, R10, R7, PT ;  /* 0x000000070a00720b */ /* 0x001fe20003f14000 */
[----:B------:R-:W-:-:S12]  /*5480*/  BSSY B0, `(.L_x_4175) ;  /* 0x0000004000007945 */ /* 0x000fd80003800000 */
[----:B------:R-:W-:Y:S05]  /*5490*/  @P0 BRA `(.L_x_4176) ;  /* 0x0000000000080947 */ /* 0x000fea0003800000 */
[----:B------:R-:W-:-:S04]  /*54a0*/  FSETP.NEU.FTZ.AND P1, PT, R10, R7, PT ;  /* 0x000000070a00720b */ /* 0x000fc80003f3d000 */
[----:B------:R-:W-:-:S13]  /*54b0*/  ISETP.LT.AND P1, PT, R9, R4, !P1 ;  /* 0x000000040900720c */ /* 0x000fda0004f21270 */
.L_x_4176:
[----:B------:R-:W-:Y:S05]  /*54c0*/  BSYNC B0 ;  /* 0x0000000000007941 */ /* 0x000fea0003800000 */
.L_x_4175:
        /* <DEDUP_REMOVED lines=8> */
.L_x_4257:
[----:B0-----:R-:W-:Y:S01]  /*5550*/  FSETP.GT.FTZ.AND P0, PT, R10, R7, PT ;  /* 0x000000070a00720b */ /* 0x001fe20003f14000 */
[----:B------:R-:W-:Y:S01]  /*5560*/  BSSY B0, `(.L_x_4178) ;  /* 0x0000005000007945 */ /* 0x000fe20003800000 */
[----:B------:R-:W-:-:S11]  /*5570*/  PLOP3.LUT P1, PT, PT, PT, PT, 0x80, 0x0 ;  /* 0x000000000000781c */ /* 0x000fd60003f2f070 */
[----:B------:R-:W-:Y:S05]  /*5580*/  @P0 BRA `(.L_x_4179) ;  /* 0x0000000000080947 */ /* 0x000fea0003800000 */
[----:B------:R-:W-:-:S04]  /*5590*/  FSETP.NEU.FTZ.AND P1, PT, R10, R7, PT ;  /* 0x000000070a00720b */ /* 0x000fc80003f3d000 */
[----:B------:R-:W-:-:S13]  /*55a0*/  ISETP.LT.AND P1, PT, R9, R4, !P1 ;  /* 0x000000040900720c */ /* 0x000fda0004f21270 */
.L_x_4179:
[----:B------:R-:W-:Y:S05]  /*55b0*/  BSYNC B0 ;  /* 0x0000000000007941 */ /* 0x000fea0003800000 */
.L_x_4178:
        /* <DEDUP_REMOVED lines=9> */
.L_x_4261:
[----:B0-----:R-:W-:Y:S01]  /*5650*/  FSETP.GT.FTZ.AND P0, PT, R10, R7, PT ;  /* 0x000000070a00720b */ /* 0x001fe20003f14000 */
[----:B------:R-:W-:-:S12]  /*5660*/  BSSY B0, `(.L_x_4181) ;  /* 0x0000004000007945 */ /* 0x000fd80003800000 */
[----:B------:R-:W-:Y:S05]  /*5670*/  @P0 BRA `(.L_x_4182) ;  /* 0x0000000000080947 */ /* 0x000fea0003800000 */
[----:B------:R-:W-:-:S04]  /*5680*/  FSETP.NEU.FTZ.AND P1, PT, R10, R7, PT ;  /* 0x000000070a00720b */ /* 0x000fc80003f3d000 */
[----:B------:R-:W-:-:S13]  /*5690*/  ISETP.LT.AND P1, PT, R9, R4, !P1 ;  /* 0x000000040900720c */ /* 0x000fda0004f21270 */
.L_x_4182:
[----:B------:R-:W-:Y:S05]  /*56a0*/  BSYNC B0 ;  /* 0x0000000000007941 */ /* 0x000fea0003800000 */
.L_x_4181:
        /* <DEDUP_REMOVED lines=8> */
.L_x_4265:
[----:B0-----:R-:W-:Y:S01]  /*5730*/  FSETP.GT.FTZ.AND P0, PT, R10, R7, PT ;  /* 0x000000070a00720b */ /* 0x001fe20003f14000 */
[----:B------:R-:W-:Y:S01]  /*5740*/  BSSY B0, `(.L_x_4184) ;  /* 0x0000005000007945 */ /* 0x000fe20003800000 */
[----:B------:R-:W-:-:S11]  /*5750*/  PLOP3.LUT P1, PT, PT, PT, PT, 0x80, 0x0 ;  /* 0x000000000000781c */ /* 0x000fd60003f2f070 */
[----:B------:R-:W-:Y:S05]  /*5760*/  @P0 BRA `(.L_x_4185) ;  /* 0x0000000000080947 */ /* 0x000fea0003800000 */
[----:B------:R-:W-:-:S04]  /*5770*/  FSETP.NEU.FTZ.AND P1, PT, R10, R7, PT ;  /* 0x000000070a00720b */ /* 0x000fc80003f3d000 */
[----:B------:R-:W-:-:S13]  /*5780*/  ISETP.LT.AND P1, PT, R9, R4, !P1 ;  /* 0x000000040900720c */ /* 0x000fda0004f21270 */
.L_x_4185:
[----:B------:R-:W-:Y:S05]  /*5790*/  BSYNC B0 ;  /* 0x0000000000007941 */ /* 0x000fea0003800000 */
.L_x_4184:
        /* <DEDUP_REMOVED lines=9> */
.L_x_4269:
[----:B0-----:R-:W-:Y:S01]  /*5830*/  FSETP.GT.FTZ.AND P0, PT, R10, R7, PT ;  /* 0x000000070a00720b */ /* 0x001fe20003f14000 */
[----:B------:R-:W-:-:S12]  /*5840*/  BSSY B0, `(.L_x_4187) ;  /* 0x0000004000007945 */ /* 0x000fd80003800000 */
[----:B------:R-:W-:Y:S05]  /*5850*/  @P0 BRA `(.L_x_4188) ;  /* 0x0000000000080947 */ /* 0x000fea0003800000 */
[----:B------:R-:W-:-:S04]  /*5860*/  FSETP.NEU.FTZ.AND P1, PT, R10, R7, PT ;  /* 0x000000070a00720b */ /* 0x000fc80003f3d000 */
[----:B------:R-:W-:-:S13]  /*5870*/  ISETP.LT.AND P1, PT, R9, R4, !P1 ;  /* 0x000000040900720c */ /* 0x000fda0004f21270 */
.L_x_4188:
[----:B------:R-:W-:Y:S05]  /*5880*/  BSYNC B0 ;  /* 0x0000000000007941 */ /* 0x000fea0003800000 */
.L_x_4187:
        /* <DEDUP_REMOVED lines=8> */
.L_x_4273:
[----:B0-----:R-:W-:Y:S01]  /*5910*/  FSETP.GT.FTZ.AND P6, PT, R10, R7, PT ;  /* 0x000000070a00720b */ /* 0x001fe20003fd4000 */
[----:B------:R-:W-:Y:S01]  /*5920*/  BSSY B0, `(.L_x_4190) ;  /* 0x0000006000007945 */ /* 0x000fe20003800000 */
[----:B------:R-:W-:Y:S02]  /*5930*/  PLOP3.LUT P1, PT, PT, PT, PT, 0x80, 0x0 ;  /* 0x000000000000781c */ /* 0x000fe40003f2f070 */
[----:B------:R-:W-:-:S09]  /*5940*/  PLOP3.LUT P0, PT, PT, PT, PT, 0x80, 0x0 ;  /* 0x000000000000781c */ /* 0x000fd20003f0f070 */
[----:B------:R-:W-:Y:S05]  /*5950*/  @P6 BRA `(.L_x_4191) ;  /* 0x0000000000086947 */ /* 0x000fea0003800000 */
[----:B------:R-:W-:-:S04]  /*5960*/  FSETP.NEU.FTZ.AND P0, PT, R10, R7, PT ;  /* 0x000000070a00720b */ /* 0x000fc80003f1d000 */
[----:B------:R-:W-:-:S13]  /*5970*/  ISETP.LT.AND P0, PT, R9, R4, !P0 ;  /* 0x000000040900720c */ /* 0x000fda0004701270 */
.L_x_4191:
[----:B------:R-:W-:Y:S05]  /*5980*/  BSYNC B0 ;  /* 0x0000000000007941 */ /* 0x000fea0003800000 */
.L_x_4190:
[----:B------:R-:W-:Y:S01]  /*5990*/  UMOV UR5, 0xffffffff ;  /* 0xffffffff00057882 */ /* 0x000fe20000000000 */
[----:B------:R-:W-:-:S04]  /*59a0*/  PLOP3.LUT P0, PT, P4, P0, PT, 0x28, 0x0 ;  /* 0x000000000000781c */ /* 0x000fc80002700570 */
[----:B------:R-:W-:Y:S02]  /*59b0*/  SEL R9, R4, R9, P0 ;  /* 0x0000000904097207 */ /* 0x000fe40000000000 */
[----:B------:R-:W-:Y:S01]  /*59c0*/  FSEL R10, R7, R10, P0 ;  /* 0x0000000a070a7208 */ /* 0x000fe20000000000 */
[----:B------:R-:W-:Y:S06]  /*59d0*/  BRA.DIV UR5, `(.L_x_4192) ;  /* 0x0000001e05887947 */ /* 0x000fec000b800000 */
[----:B------:R0:W0:Y:S04]  /*59e0*/  SHFL.BFLY PT, R7, R10, 0x4, 0x1f ;  /* 0x0c801f000a077f89 */ /* 0x00002800000e0000 */
[----:B------:R0:W0:Y:S02]  /*59f0*/  SHFL.BFLY PT, R4, R9, 0x4, 0x1f ;  /* 0x0c801f0009047f89 */ /* 0x00002400000e0000 */
.L_x_4277:
[----:B0-----:R-:W-:Y:S01]  /*5a00*/  FSETP.GT.FTZ.AND P0, PT, R10, R7, PT ;  /* 0x000000070a00720b */ /* 0x001fe20003f14000 */
[----:B------:R-:W-:-:S12]  /*5a10*/  BSSY B0, `(.L_x_4193) ;  /* 0x0000004000007945 */ /* 0x000fd80003800000 */
[----:B------:R-:W-:Y:S05]  /*5a20*/  @P0 BRA `(.L_x_4194) ;  /* 0x0000000000080947 */ /* 0x000fea0003800000 */
[----:B------:R-:W-:-:S04]  /*5a30*/  FSETP.NEU.FTZ.AND P1, PT, R10, R7, PT ;  /* 0x000000070a00720b */ /* 0x000fc80003f3d000 */
[----:B------:R-:W-:-:S13]  /*5a40*/  ISETP.LT.AND P1, PT, R9, R4, !P1 ;  /* 0x000000040900720c */ /* 0x000fda0004f21270 */
.L_x_4194:
[----:B------:R-:W-:Y:S05]  /*5a50*/  BSYNC B0 ;  /* 0x0000000000007941 */ /* 0x000fea0003800000 */
.L_x_4193:
[----:B------:R-:W-:Y:S01]  /*5a60*/  UMOV UR5, 0xffffffff ;  /* 0xffffffff00057882 */ /* 0x000fe20000000000 */
[----:B------:R-:W-:-:S04]  /*5a70*/  PLOP3.LUT P1, PT, P3, P1, PT, 0x28, 0x0 ;  /* 0x000000000000781c */ /* 0x000fc80001f22570 */
[----:B------:R-:W-:Y:S02]  /*5a80*/  SEL R9, R4, R9, P1 ;  /* 0x0000000904097207 */ /* 0x000fe40000800000 */
[----:B------:R-:W-:Y:S01]  /*5a90*/  FSEL R10, R7, R10, P1 ;  /* 0x0000000a070a7208 */ /* 0x000fe20000800000 */
[----:B------:R-:W-:Y:S06]  /*5aa0*/  BRA.DIV UR5, `(.L_x_4195) ;  /* 0x0000001e059c7947 */ /* 0x000fec000b800000 */
[----:B------:R0:W0:Y:S04]  /*5ab0*/  SHFL.BFLY PT, R7, R10, 0x2, 0x1f ;  /* 0x0c401f000a077f89 */ /* 0x00002800000e0000 */
[----:B------:R0:W0:Y:S02]  /*5ac0*/  SHFL.BFLY PT, R4, R9, 0x2, 0x1f ;  /* 0x0c401f0009047f89 */ /* 0x00002400000e0000 */
.L_x_4281:
[----:B0-----:R-:W-:Y:S01]  /*5ad0*/  FSETP.GT.FTZ.AND P3, PT, R10, R7, PT ;  /* 0x000000070a00720b */ /* 0x001fe20003f74000 */
[----:B------:R-:W-:Y:S01]  /*5ae0*/  BSSY B0, `(.L_x_4196) ;  /* 0x0000006000007945 */ /* 0x000fe20003800000 */
[----:B------:R-:W-:Y:S02]  /*5af0*/  PLOP3.LUT P1, PT, PT, PT, PT, 0x80, 0x0 ;  /* 0x000000000000781c */ /* 0x000fe40003f2f070 */
[----:B------:R-:W-:-:S09]  /*5b00*/  PLOP3.LUT P0, PT, PT, PT, PT, 0x80, 0x0 ;  /* 0x000000000000781c */ /* 0x000fd20003f0f070 */
[----:B------:R-:W-:Y:S05]  /*5b10*/  @P3 BRA `(.L_x_4197) ;  /* 0x0000000000083947 */ /* 0x000fea0003800000 */
[----:B------:R-:W-:-:S04]  /*5b20*/  FSETP.NEU.FTZ.AND P0, PT, R10, R7, PT ;  /* 0x000000070a00720b */ /* 0x000fc80003f1d000 */
[----:B------:R-:W-:-:S13]  /*5b30*/  ISETP.LT.AND P0, PT, R9, R4, !P0 ;  /* 0x000000040900720c */ /* 0x000fda0004701270 */
.L_x_4197:
[----:B------:R-:W-:Y:S05]  /*5b40*/  BSYNC B0 ;  /* 0x0000000000007941 */ /* 0x000fea0003800000 */
.L_x_4196:
[----:B------:R-:W-:Y:S01]  /*5b50*/  UMOV UR5, 0xffffffff ;  /* 0xffffffff00057882 */ /* 0x000fe20000000000 */
[----:B------:R-:W-:-:S04]  /*5b60*/  PLOP3.LUT P0, PT, P2, P0, PT, 0x28, 0x0 ;  /* 0x000000000000781c */ /* 0x000fc80001700570 */
[----:B------:R-:W-:Y:S02]  /*5b70*/  SEL R9, R4, R9, P0 ;  /* 0x0000000904097207 */ /* 0x000fe40000000000 */
[----:B------:R-:W-:Y:S01]  /*5b80*/  FSEL R10, R7, R10, P0 ;  /* 0x0000000a070a7208 */ /* 0x000fe20000000000 */
[----:B------:R-:W-:Y:S06]  /*5b90*/  BRA.DIV UR5, `(.L_x_4198) ;  /* 0x0000001e05a87947 */ /* 0x000fec000b800000 */
[----:B------:R0:W0:Y:S04]  /*5ba0*/  SHFL.BFLY PT, R7, R10, 0x1, 0x1f ;  /* 0x0c201f000a077f89 */ /* 0x00002800000e0000 */
[----:B------:R0:W0:Y:S02]  /*5bb0*/  SHFL.BFLY PT, R4, R9, 0x1, 0x1f ;  /* 0x0c201f0009047f89 */ /* 0x00002400000e0000 */
.L_x_4285:
[----:B0-----:R-:W-:Y:S01]  /*5bc0*/  FSETP.GT.FTZ.AND P0, PT, R10, R7, PT ;  /* 0x000000070a00720b */ /* 0x001fe20003f14000 */
[----:B------:R-:W-:-:S12]  /*5bd0*/  BSSY B0, `(.L_x_4199) ;  /* 0x0000004000007945 */ /* 0x000fd80003800000 */
[----:B------:R-:W-:Y:S05]  /*5be0*/  @P0 BRA `(.L_x_4200) ;  /* 0x0000000000080947 */ /* 0x000fea0003800000 */
[----:B------:R-:W-:-:S04]  /*5bf0*/  FSETP.NEU.FTZ.AND P1, PT, R10, R7, PT ;  /* 0x000000070a00720b */ /* 0x000fc80003f3d000 */
[----:B------:R-:W-:-:S13]  /*5c00*/  ISETP.LT.AND P1, PT, R9, R4, !P1 ;  /* 0x000000040900720c */ /* 0x000fda0004f21270 */
.L_x_4200:
[----:B------:R-:W-:Y:S05]  /*5c10*/  BSYNC B0 ;  /* 0x0000000000007941 */ /* 0x000fea0003800000 */
.L_x_4199:
[----:B------:R-:W-:Y:S01]  /*5c20*/  UMOV UR5, 0xffffffff ;  /* 0xffffffff00057882 */ /* 0x000fe20000000000 */
[----:B------:R-:W-:-:S04]  /*5c30*/  PLOP3.LUT P1, PT, P5, P1, PT, 0x28, 0x0 ;  /* 0x000000000000781c */ /* 0x000fc80002f22570 */
[----:B------:R-:W-:Y:S02]  /*5c40*/  SEL R9, R4, R9, P1 ;  /* 0x0000000904097207 */ /* 0x000fe40000800000 */
[----:B------:R-:W-:Y:S01]  /*5c50*/  FSEL R10, R7, R10, P1 ;  /* 0x0000000a070a7208 */ /* 0x000fe20000800000 */
[----:B------:R-:W-:Y:S06]  /*5c60*/  BRA.DIV UR5, `(.L_x_4201) ;  /* 0x0000001e05bc7947 */ /* 0x000fec000b800000 */
[----:B------:R0:W0:Y:S04]  /*5c70*/  SHFL.BFLY PT, R7, R10, 0x10, 0x1f ;  /* 0x0e001f000a077f89 */ /* 0x00002800000e0000 */
[----:B------:R0:W0:Y:S02]  /*5c80*/  SHFL.BFLY PT, R4, R9, 0x10, 0x1f ;  /* 0x0e001f0009047f89 */ /* 0x00002400000e0000 */
.L_x_4289:
[----:B0-----:R-:W-:Y:S01]  /*5c90*/  FSETP.GT.FTZ.AND P2, PT, R10, R7, PT ;  /* 0x000000070a00720b */ /* 0x001fe20003f54000 */
[----:B------:R-:W-:Y:S01]  /*5ca0*/  BSSY B0, `(.L_x_4202) ;  /* 0x0000006000007945 */ /* 0x000fe20003800000 */
[----:B------:R-:W-:Y:S02]  /*5cb0*/  PLOP3.LUT P1, PT, PT, PT, PT, 0x80, 0x0 ;  /* 0x000000000000781c */ /* 0x000fe40003f2f070 */
[----:B------:R-:W-:-:S09]  /*5cc0*/  PLOP3.LUT P0, PT, PT, PT, PT, 0x80, 0x0 ;  /* 0x000000000000781c */ /* 0x000fd20003f0f070 */
[----:B------:R-:W-:Y:S05]  /*5cd0*/  @P2 BRA `(.L_x_4203) ;  /* 0x0000000000082947 */ /* 0x000fea0003800000 */
[----:B------:R-:W-:-:S04]  /*5ce0*/  FSETP.NEU.FTZ.AND P0, PT, R10, R7, PT ;  /* 0x000000070a00720b */ /* 0x000fc80003f1d000 */
[----:B------:R-:W-:-:S13]  /*5cf0*/  ISETP.LT.AND P0, PT, R9, R4, !P0 ;  /* 0x000000040900720c */ /* 0x000fda0004701270 */
.L_x_4203:
[----:B------:R-:W-:Y:S05]  /*5d00*/  BSYNC B0 ;  /* 0x0000000000007941 */ /* 0x000fea0003800000 */
.L_x_4202:
[----:B------:R-:W-:Y:S01]  /*5d10*/  UMOV UR5, 0xffffffff ;  /* 0xffffffff00057882 */ /* 0x000fe20000000000 */
[----:B------:R-:W-:-:S04]  /*5d20*/  ISETP.EQ.XOR P0, PT, R22, RZ, P0 ;  /* 0x000000ff1600720c */ /* 0x000fc80000702a70 */
[----:B------:R-:W-:Y:S02]  /*5d30*/  SEL R9, R9, R4, P0 ;  /* 0x0000000409097207 */ /* 0x000fe40000000000 */
[----:B------:R-:W-:Y:S01]  /*5d40*/  FSEL R10, R10, R7, P0 ;  /* 0x000000070a0a7208 */ /* 0x000fe20000000000 */
[----:B------:R-:W-:Y:S06]  /*5d50*/  BRA.DIV UR5, `(.L_x_4204) ;  /* 0x0000001e05c87947 */ /* 0x000fec000b800000 */
[----:B------:R0:W0:Y:S04]  /*5d60*/  SHFL.BFLY PT, R7, R10, 0x8, 0x1f ;  /* 0x0d001f000a077f89 */ /* 0x00002800000e0000 */
[----:B------:R0:W0:Y:S02]  /*5d70*/  SHFL.BFLY PT, R4, R9, 0x8, 0x1f ;  /* 0x0d001f0009047f89 */ /* 0x00002400000e0000 */
.L_x_4293:
[----:B0-----:R-:W-:Y:S01]  /*5d80*/  FSETP.GT.FTZ.AND P0, PT, R10, R7, PT ;  /* 0x000000070a00720b */ /* 0x001fe20003f14000 */
[----:B------:R-:W-:-:S12]  /*5d90*/  BSSY B0, `(.L_x_4205) ;  /* 0x0000004000007945 */ /* 0x000fd80003800000 */
[----:B------:R-:W-:Y:S05]  /*5da0*/  @P0 BRA `(.L_x_4206) ;  /* 0x0000000000080947 */ /* 0x000fea0003800000 */
[----:B------:R-:W-:-:S04]  /*5db0*/  FSETP.NEU.FTZ.AND P1, PT, R10, R7, PT ;  /* 0x000000070a00720b */ /* 0x000fc80003f3d000 */
[----:B------:R-:W-:-:S13]  /*5dc0*/  ISETP.LT.AND P1, PT, R9, R4, !P1 ;  /* 0x000000040900720c */ /* 0x000fda0004f21270 */
.L_x_4206:
[----:B------:R-:W-:Y:S05]  /*5dd0*/  BSYNC B0 ;  /* 0x0000000000007941 */ /* 0x000fea0003800000 */
.L_x_4205:
[----:B------:R-:W-:Y:S01]  /*5de0*/  UMOV UR5, 0xffffffff ;  /* 0xffffffff00057882 */ /* 0x000fe20000000000 */
[----:B------:R-:W-:-:S04]  /*5df0*/  ISETP.EQ.XOR P1, PT, R27, RZ, P1 ;  /* 0x000000ff1b00720c */ /* 0x000fc80000f22a70 */
[----:B------:R-:W-:Y:S02]  /*5e00*/  SEL R9, R9, R4, P1 ;  /* 0x0000000409097207 */ /* 0x000fe40000800000 */
[----:B------:R-:W-:Y:S01]  /*5e10*/  FSEL R10, R10, R7, P1 ;  /* 0x000000070a0a7208 */ /* 0x000fe20000800000 */
[----:B------:R-:W-:Y:S06]  /*5e20*/  BRA.DIV UR5, `(.L_x_4207) ;  /* 0x0000001e05dc7947 */ /* 0x000fec000b800000 */
[----:B------:R0:W0:Y:S04]  /*5e30*/  SHFL.BFLY PT, R7, R10, 0x4, 0x1f ;  /* 0x0c801f000a077f89 */ /* 0x00002800000e0000 */
[----:B------:R0:W0:Y:S02]  /*5e40*/  SHFL.BFLY PT, R4, R9, 0x4, 0x1f ;  /* 0x0c801f0009047f89 */ /* 0x00002400000e0000 */
.L_x_4297:
[----:B0-----:R-:W-:Y:S01]  /*5e50*/  FSETP.GT.FTZ.AND P2, PT, R10, R7, PT ;  /* 0x000000070a00720b */ /* 0x001fe20003f54000 */
[----:B------:R-:W-:Y:S01]  /*5e60*/  BSSY B0, `(.L_x_4208) ;  /* 0x0000006000007945 */ /* 0x000fe20003800000 */
[----:B------:R-:W-:Y:S02]  /*5e70*/  PLOP3.LUT P1, PT, PT, PT, PT, 0x80, 0x0 ;  /* 0x000000000000781c */ /* 0x000fe40003f2f070 */
[----:B------:R-:W-:-:S09]  /*5e80*/  PLOP3.LUT P0, PT, PT, PT, PT, 0x80, 0x0 ;  /* 0x000000000000781c */ /* 0x000fd20003f0f070 */
[----:B------:R-:W-:Y:S05]  /*5e90*/  @P2 BRA `(.L_x_4209) ;  /* 0x0000000000082947 */ /* 0x000fea0003800000 */
[----:B------:R-:W-:-:S04]  /*5ea0*/  FSETP.NEU.FTZ.AND P0, PT, R10, R7, PT ;  /* 0x000000070a00720b */ /* 0x000fc80003f1d000 */
[----:B------:R-:W-:-:S13]  /*5eb0*/  ISETP.LT.AND P0, PT, R9, R4, !P0 ;  /* 0x000000040900720c */ /* 0x000fda0004701270 */
.L_x_4209:
[----:B------:R-:W-:Y:S05]  /*5ec0*/  BSYNC B0 ;  /* 0x0000000000007941 */ /* 0x000fea0003800000 */
.L_x_4208:
[----:B------:R-:W-:Y:S01]  /*5ed0*/  UMOV UR5, 0xffffffff ;  /* 0xffffffff00057882 */ /* 0x000fe20000000000 */
[----:B------:R-:W-:-:S04]  /*5ee0*/  ISETP.EQ.XOR P0, PT, R28, RZ, P0 ;  /* 0x000000ff1c00720c */ /* 0x000fc80000702a70 */
[----:B------:R-:W-:Y:S02]  /*5ef0*/  SEL R9, R9, R4, P0 ;  /* 0x0000000409097207 */ /* 0x000fe40000000000 */
[----:B------:R-:W-:Y:S01]  /*5f00*/  FSEL R10, R10, R7, P0 ;  /* 0x000000070a0a7208 */ /* 0x000fe20000000000 */
[----:B------:R-:W-:Y:S06]  /*5f10*/  BRA.DIV UR5, `(.L_x_4210) ;  /* 0x0000001e05e87947 */ /* 0x000fec000b800000 */
[----:B------:R0:W0:Y:S04]  /*5f20*/  SHFL.BFLY PT, R7, R10, 0x2, 0x1f ;  /* 0x0c401f000a077f89 */ /* 0x00002800000e0000 */
[----:B------:R0:W0:Y:S02]  /*5f30*/  SHFL.BFLY PT, R4, R9, 0x2, 0x1f ;  /* 0x0c401f0009047f89 */ /* 0x00002400000e0000 */
.L_x_4301:
[----:B0-----:R-:W-:Y:S01]  /*5f40*/  FSETP.GT.FTZ.AND P0, PT, R10, R7, PT ;  /* 0x000000070a00720b */ /* 0x001fe20003f14000 */
[----:B------:R-:W-:-:S12]  /*5f50*/  BSSY B0, `(.L_x_4211) ;  /* 0x0000004000007945 */ /* 0x000fd80003800000 */
[----:B------:R-:W-:Y:S05]  /*5f60*/  @P0 BRA `(.L_x_4212) ;  /* 0x0000000000080947 */ /* 0x000fea0003800000 */
[----:B------:R-:W-:-:S04]  /*5f70*/  FSETP.NEU.FTZ.AND P1, PT, R10, R7, PT ;  /* 0x000000070a00720b */ /* 0x000fc80003f3d000 */
[----:B------:R-:W-:-:S13]  /*5f80*/  ISETP.LT.AND P1, PT, R9, R4, !P1 ;  /* 0x000000040900720c */ /* 0x000fda0004f21270 */
.L_x_4212:
[----:B------:R-:W-:Y:S05]  /*5f90*/  BSYNC B0 ;  /* 0x0000000000007941 */ /* 0x000fea0003800000 */
.L_x_4211:
[----:B------:R-:W-:Y:S01]  /*5fa0*/  UMOV UR5, 0xffffffff ;  /* 0xffffffff00057882 */ /* 0x000fe20000000000 */
[----:B------:R-:W-:-:S04]  /*5fb0*/  ISETP.EQ.XOR P1, PT, R29, RZ, P1 ;  /* 0x000000ff1d00720c */ /* 0x000fc80000f22a70 */
[----:B------:R-:W-:Y:S02]  /*5fc0*/  SEL R9, R9, R4, P1 ;  /* 0x0000000409097207 */ /* 0x000fe40000800000 */
[----:B------:R-:W-:Y:S01]  /*5fd0*/  FSEL R10, R10, R7, P1 ;  /* 0x000000070a0a7208 */ /* 0x000fe20000800000 */
[----:B------:R-:W-:Y:S06]  /*5fe0*/  BRA.DIV UR5, `(.L_x_4213) ;  /* 0x0000001e05fc7947 */ /* 0x000fec000b800000 */
[----:B------:R0:W0:Y:S04]  /*5ff0*/  SHFL.BFLY PT, R7, R10, 0x1, 0x1f ;  /* 0x0c201f000a077f89 */ /* 0x00002800000e0000 */
[----:B------:R0:W0:Y:S02]  /*6000*/  SHFL.BFLY PT, R4, R9, 0x1, 0x1f ;  /* 0x0c201f0009047f89 */ /* 0x00002400000e0000 */
.L_x_4305:
[----:B0-----:R-:W-:Y:S01]  /*6010*/  FSETP.GT.FTZ.AND P1, PT, R10, R7, PT ;  /* 0x000000070a00720b */ /* 0x001fe20003f34000 */
[----:B------:R-:W-:Y:S01]  /*6020*/  BSSY B0, `(.L_x_4214) ;  /* 0x0000005000007945 */ /* 0x000fe20003800000 */
[----:B------:R-:W-:-:S11]  /*6030*/  PLOP3.LUT P0, PT, PT, PT, PT, 0x80, 0x0 ;  /* 0x000000000000781c */ /* 0x000fd60003f0f070 */
[----:B------:R-:W-:Y:S05]  /*6040*/  @P1 BRA `(.L_x_4215) ;  /* 0x0000000000081947 */ /* 0x000fea0003800000 */
[----:B------:R-:W-:-:S04]  /*6050*/  FSETP.NEU.FTZ.AND P0, PT, R10, R7, PT ;  /* 0x000000070a00720b */ /* 0x000fc80003f1d000 */
[----:B------:R-:W-:-:S13]  /*6060*/  ISETP.LT.AND P0, PT, R9, R4, !P0 ;  /* 0x000000040900720c */ /* 0x000fda0004701270 */
.L_x_4215:
[----:B------:R-:W-:Y:S05]  /*6070*/  BSYNC B0 ;  /* 0x0000000000007941 */ /* 0x000fea0003800000 */
.L_x_4214:
        /* <DEDUP_REMOVED lines=17> */
.L_x_4309:
[----:B0-----:R-:W-:Y:S01]  /*6190*/  FSETP.GT.FTZ.AND P0, PT, R8, R7, PT ;  /* 0x000000070800720b */ /* 0x001fe20003f14000 */
[----:B------:R-:W-:-:S12]  /*61a0*/  BSSY B0, `(.L_x_4217) ;  /* 0x0000004000007945 */ /* 0x000fd80003800000 */
[----:B------:R-:W-:Y:S05]  /*61b0*/  @P0 BRA `(.L_x_4218) ;  /* 0x0000000000080947 */ /* 0x000fea0003800000 */
[----:B------:R-:W-:-:S04]  /*61c0*/  FSETP.NEU.FTZ.AND P1, PT, R8, R7, PT ;  /* 0x000000070800720b */ /* 0x000fc80003f3d000 */
[----:B------:R-:W-:-:S13]  /*61d0*/  ISETP.LT.AND P1, PT, R9, R4, !P1 ;  /* 0x000000040900720c */ /* 0x000fda0004f21270 */
.L_x_4218:
[----:B------:R-:W-:Y:S05]  /*61e0*/  BSYNC B0 ;  /* 0x0000000000007941 */ /* 0x000fea0003800000 */
.L_x_4217:
[----:B------:R-:W-:Y:S01]  /*61f0*/  UMOV UR5, 0xffffffff ;  /* 0xffffffff00057882 */ /* 0x000fe20000000000 */
[----:B------:R-:W-:-:S04]  /*6200*/  ISETP.NE.XOR P1, PT, R22, RZ, P1 ;  /* 0x000000ff1600720c */ /* 0x000fc80000f25a70 */
[----:B------:R-:W-:Y:S02]  /*6210*/  SEL R9, R9, R4, P1 ;  /* 0x0000000409097207 */ /* 0x000fe40000800000 */
[----:B------:R-:W-:Y:S01]  /*6220*/  FSEL R8, R8, R7, P1 ;  /* 0x0000000708087208 */ /* 0x000fe20000800000 */
[----:B------:R-:W-:Y:S06]  /*6230*/  BRA.DIV UR5, `(.L_x_4219) ;  /* 0x0000001e05f87947 */ /* 0x000fec000b800000 */
[----:B------:R0:W0:Y:S04]  /*6240*/  SHFL.BFLY PT, R7, R8, 0x8, 0x1f ;  /* 0x0d001f0008077f89 */ /* 0x00002800000e0000 */
[----:B------:R0:W0:Y:S02]  /*6250*/  SHFL.BFLY PT, R4, R9, 0x8, 0x1f ;  /* 0x0d001f0009047f89 */ /* 0x00002400000e0000 */
.L_x_4313:
[----:B0-----:R-:W-:Y:S01]  /*6260*/  FSETP.GT.FTZ.AND P2, PT, R8, R7, PT ;  /* 0x000000070800720b */ /* 0x001fe20003f54000 */
[----:B------:R-:W-:Y:S01]  /*6270*/  BSSY B0, `(.L_x_4220) ;  /* 0x0000006000007945 */ /* 0x000fe20003800000 */
[----:B------:R-:W-:Y:S02]  /*6280*/  PLOP3.LUT P1, PT, PT, PT, PT, 0x80, 0x0 ;  /* 0x000000000000781c */ /* 0x000fe40003f2f070 */
[----:B------:R-:W-:-:S09]  /*6290*/  PLOP3.LUT P0, PT, PT, PT, PT, 0x80, 0x0 ;  /* 0x000000000000781c */ /* 0x000fd20003f0f070 */
[----:B------:R-:W-:Y:S05]  /*62a0*/  @P2 BRA `(.L_x_4221) ;  /* 0x0000000000082947 */ /* 0x000fea0003800000 */
[----:B------:R-:W-:-:S04]  /*62b0*/  FSETP.NEU.FTZ.AND P0, PT, R8, R7, PT ;  /* 0x000000070800720b */ /* 0x000fc80003f1d000 */
[----:B------:R-:W-:-:S13]  /*62c0*/  ISETP.LT.AND P0, PT, R9, R4, !P0 ;  /* 0x000000040900720c */ /* 0x000fda0004701270 */
.L_x_4221:
[----:B------:R-:W-:Y:S05]  /*62d0*/  BSYNC B0 ;  /* 0x0000000000007941 */ /* 0x000fea0003800000 */
.L_x_4220:
[----:B------:R-:W-:Y:S01]  /*62e0*/  UMOV UR5, 0xffffffff ;  /* 0xffffffff00057882 */ /* 0x000fe20000000000 */
[----:B------:R-:W-:-:S04]  /*62f0*/  ISETP.NE.XOR P0, PT, R27, RZ, P0 ;  /* 0x000000ff1b00720c */ /* 0x000fc80000705a70 */
[----:B------:R-:W-:Y:S02]  /*6300*/  SEL R9, R9, R4, P0 ;  /* 0x0000000409097207 */ /* 0x000fe40000000000 */
[----:B------:R-:W-:Y:S01]  /*6310*/  FSEL R8, R8, R7, P0 ;  /* 0x0000000708087208 */ /* 0x000fe20000000000 */
[----:B------:R-:W-:Y:S06]  /*6320*/  BRA.DIV UR5, `(.L_x_4222) ;  /* 0x0000002205047947 */ /* 0x000fec000b800000 */
[----:B------:R0:W0:Y:S04]  /*6330*/  SHFL.BFLY PT, R7, R8, 0x4, 0x1f ;  /* 0x0c801f0008077f89 */ /* 0x00002800000e0000 */
[----:B------:R0:W0:Y:S02]  /*6340*/  SHFL.BFLY PT, R4, R9, 0x4, 0x1f ;  /* 0x0c801f0009047f89 */ /* 0x00002400000e0000 */
.L_x_4317:
[----:B0-----:R-:W-:Y:S01]  /*6350*/  FSETP.GT.FTZ.AND P0, PT, R8, R7, PT ;  /* 0x000000070800720b */ /* 0x001fe20003f14000 */
[----:B------:R-:W-:-:S12]  /*6360*/  BSSY B0, `(.L_x_4223) ;  /* 0x0000004000007945 */ /* 0x000fd80003800000 */
[----:B------:R-:W-:Y:S05]  /*6370*/  @P0 BRA `(.L_x_4224) ;  /* 0x0000000000080947 */ /* 0x000fea0003800000 */
[----:B------:R-:W-:-:S04]  /*6380*/  FSETP.NEU.FTZ.AND P1, PT, R8, R7, PT ;  /* 0x000000070800720b */ /* 0x000fc80003f3d000 */
[----:B------:R-:W-:-:S13]  /*6390*/  ISETP.LT.AND P1, PT, R9, R4, !P1 ;  /* 0x000000040900720c */ /* 0x000fda0004f21270 */
.L_x_4224:
[----:B------:R-:W-:Y:S05]  /*63a0*/  BSYNC B0 ;  /* 0x0000000000007941 */ /* 0x000fea0003800000 */
.L_x_4223:
[----:B------:R-:W-:Y:S01]  /*63b0*/  UMOV UR5, 0xffffffff ;  /* 0xffffffff00057882 */ /* 0x000fe20000000000 */
[----:B------:R-:W-:-:S04]  /*63c0*/  ISETP.NE.XOR P1, PT, R28, RZ, P1 ;  /* 0x000000ff1c00720c */ /* 0x000fc80000f25a70 */
[----:B------:R-:W-:Y:S02]  /*63d0*/  SEL R9, R9, R4, P1 ;  /* 0x0000000409097207 */ /* 0x000fe40000800000 */
[----:B------:R-:W-:Y:S01]  /*63e0*/  FSEL R8, R8, R7, P1 ;  /* 0x0000000708087208 */ /* 0x000fe20000800000 */
[----:B------:R-:W-:Y:S06]  /*63f0*/  BRA.DIV UR5, `(.L_x_4225) ;  /* 0x0000002205187947 */ /* 0x000fec000b800000 */
[----:B------:R0:W0:Y:S04]  /*6400*/  SHFL.BFLY PT, R7, R8, 0x2, 0x1f ;  /* 0x0c401f0008077f89 */ /* 0x00002800000e0000 */
[----:B------:R0:W0:Y:S02]  /*6410*/  SHFL.BFLY PT, R4, R9, 0x2, 0x1f ;  /* 0x0c401f0009047f89 */ /* 0x00002400000e0000 */
.L_x_4321:
[----:B0-----:R-:W-:Y:S01]  /*6420*/  FSETP.GT.FTZ.AND P2, PT, R8, R7, PT ;  /* 0x000000070800720b */ /* 0x001fe20003f54000 */
[----:B------:R-:W-:Y:S01]  /*6430*/  BSSY B0, `(.L_x_4226) ;  /* 0x0000006000007945 */ /* 0x000fe20003800000 */
[----:B------:R-:W-:Y:S02]  /*6440*/  PLOP3.LUT P1, PT, PT, PT, PT, 0x80, 0x0 ;  /* 0x000000000000781c */ /* 0x000fe40003f2f070 */
[----:B------:R-:W-:-:S09]  /*6450*/  PLOP3.LUT P0, PT, PT, PT, PT, 0x80, 0x0 ;  /* 0x000000000000781c */ /* 0x000fd20003f0f070 */
[----:B------:R-:W-:Y:S05]  /*6460*/  @P2 BRA `(.L_x_4227) ;  /* 0x0000000000082947 */ /* 0x000fea0003800000 */
[----:B------:R-:W-:-:S04]  /*6470*/  FSETP.NEU.FTZ.AND P0, PT, R8, R7, PT ;  /* 0x000000070800720b */ /* 0x000fc80003f1d000 */
[----:B------:R-:W-:-:S13]  /*6480*/  ISETP.LT.AND P0, PT, R9, R4, !P0 ;  /* 0x000000040900720c */ /* 0x000fda0004701270 */
.L_x_4227:
[----:B------:R-:W-:Y:S05]  /*6490*/  BSYNC B0 ;  /* 0x0000000000007941 */ /* 0x000fea0003800000 */
.L_x_4226:
[----:B------:R-:W-:Y:S01]  /*64a0*/  UMOV UR5, 0xffffffff ;  /* 0xffffffff00057882 */ /* 0x000fe20000000000 */
[----:B------:R-:W-:-:S04]  /*64b0*/  ISETP.NE.XOR P0, PT, R29, RZ, P0 ;  /* 0x000000ff1d00720c */ /* 0x000fc80000705a70 */
[----:B------:R-:W-:Y:S02]  /*64c0*/  SEL R9, R9, R4, P0 ;  /* 0x0000000409097207 */ /* 0x000fe40000000000 */
[----:B------:R-:W-:Y:S01]  /*64d0*/  FSEL R8, R8, R7, P0 ;  /* 0x0000000708087208 */ /* 0x000fe20000000000 */
[----:B------:R-:W-:Y:S06]  /*64e0*/  BRA.DIV UR5, `(.L_x_4228) ;  /* 0x0000002205247947 */ /* 0x000fec000b800000 */
[----:B------:R0:W0:Y:S04]  /*64f0*/  SHFL.BFLY PT, R7, R8, 0x1, 0x1f ;  /* 0x0c201f0008077f89 */ /* 0x00002800000e0000 */
[----:B------:R0:W0:Y:S02]  /*6500*/  SHFL.BFLY PT, R4, R9, 0x1, 0x1f ;  /* 0x0c201f0009047f89 */ /* 0x00002400000e0000 */
.L_x_4325:
[----:B0-----:R-:W-:Y:S01]  /*6510*/  FSETP.GT.FTZ.AND P0, PT, R8, R7, PT ;  /* 0x000000070800720b */ /* 0x001fe20003f14000 */
[----:B------:R-:W-:-:S12]  /*6520*/  BSSY B0, `(.L_x_4229) ;  /* 0x0000004000007945 */ /* 0x000fd80003800000 */
[----:B------:R-:W-:Y:S05]  /*6530*/  @P0 BRA `(.L_x_4230) ;  /* 0x0000000000080947 */ /* 0x000fea0003800000 */
[----:B------:R-:W-:-:S04]  /*6540*/  FSETP.NEU.FTZ.AND P1, PT, R8, R7, PT ;  /* 0x000000070800720b */ /* 0x000fc80003f3d000 */
[----:B------:R-:W-:-:S13]  /*6550*/  ISETP.LT.AND P1, PT, R9, R4, !P1 ;  /* 0x000000040900720c */ /* 0x000fda0004f21270 */
.L_x_4230:
[----:B------:R-:W-:Y:S05]  /*6560*/  BSYNC B0 ;  /* 0x0000000000007941 */ /* 0x000fea0003800000 */
.L_x_4229:
[----:B------:R-:W-:Y:S01]  /*6570*/  UMOV UR5, 0xffffffff ;  /* 0xffffffff00057882 */ /* 0x000fe20000000000 */
[----:B------:R-:W-:-:S04]  /*6580*/  ISETP.NE.XOR P1, PT, R30, RZ, P1 ;  /* 0x000000ff1e00720c */ /* 0x000fc80000f25a70 */
[----:B-1----:R-:W-:Y:S02]  /*6590*/  SEL R20, R9, R4, P1 ;  /* 0x0000000409147207 */ /* 0x002fe40000800000 */
[----:B------:R-:W-:Y:S01]  /*65a0*/  FSEL R7, R8, R7, P1 ;  /* 0x0000000708077208 */ /* 0x000fe20000800000 */
[----:B------:R-:W-:Y:S06]  /*65b0*/  BRA.DIV UR5, `(.L_x_4231) ;  /* 0x0000002205387947 */ /* 0x000fec000b800000 */
.L_x_4328:
[----:B------:R-:W-:-:S03]  /*65c0*/  UMOV UR5, 0xffffffff ;  /* 0xffffffff00057882 */ /* 0x000fc60000000000 */
[----:B------:R-:W-:Y:S05]  /*65d0*/  BRA.DIV UR5, `(.L_x_4232) ;  /* 0x0000002205547947 */ /* 0x000fea000b800000 */
.L_x_4170:
        /* <DEDUP_REMOVED lines=36> */
.L_x_4337:
[----:B-1----:R-:W-:-:S04]  /*6820*/  FADD.FTZ R4, R12, R4 ;  /* 0x000000040c047221 */ /* 0x002fc80000010000 */
[----:B------:R-:W-:-:S07]  /*6830*/  FADD.FTZ R6, R4, 9.999999682655225389e-21 ;  /* 0x1e3ce50804067421 */ /* 0x000fce0000010000 */
.L_x_4233:
        /* <DEDUP_REMOVED lines=30> */
.L_x_4236:
[----:B------:R-:W-:Y:S05]  /*6a20*/  BSYNC B0 ;  /* 0x0000000000007941 */ /* 0x000fea0003800000 */
.L_x_4235:
[----:B------:R-:W-:Y:S01]  /*6a30*/  PREEXIT ;  /* 0x000000000000782d */ /* 0x000fe20000000000 */
[----:B------:R-:W-:Y:S05]  /*6a40*/  EXIT ;  /* 0x000000000000794d */ /* 0x000fea0003800000 */
.L_x_4121:
        /* <DEDUP_REMOVED lines=28> */
.L_x_4241:
        /* <DEDUP_REMOVED lines=14> */
.L_x_4240:
[----:B------:R-:W-:Y:S05]  /*6cf0*/  BSYNC B1 ;  /* 0x0000000000017941 */ /* 0x000fea0003800000 */
.L_x_4239:
        /* <DEDUP_REMOVED lines=16> */
.L_x_4242:
        /* <DEDUP_REMOVED lines=22> */
.L_x_4238:
[----:B------:R-:W-:Y:S05]  /*6f60*/  BSYNC B0 ;  /* 0x0000000000007941 */ /* 0x000fea0003800000 */
.L_x_4237:
[----:B------:R-:W-:Y:S01]  /*6f70*/  PREEXIT ;  /* 0x000000000000782d */ /* 0x000fe20000000000 */
[----:B------:R-:W-:Y:S05]  /*6f80*/  EXIT ;  /* 0x000000000000794d */ /* 0x000fea0003800000 */
.L_x_4123:
[----:B------:R-:W-:Y:S01]  /*6f90*/  BSSY B1, `(.L_x_4243) ;  /* 0x0000007000017945 */ /* 0x000fe20003800000 */
[----:B------:R-:W-:Y:S02]  /*6fa0*/  IMAD.MOV.U32 R7, RZ, RZ, R14 ;  /* 0x000000ffff077224 */ /* 0x000fe400078e000e */
[----:B------:R-:W-:Y:S02]  /*6fb0*/  IMAD.MOV.U32 R8, RZ, RZ, 0x1f ;  /* 0x0000001fff087424 */ /* 0x000fe400078e00ff */
[----:B------:R-:W-:-:S07]  /*6fc0*/  IMAD.MOV.U32 R6, RZ, RZ, -0x1 ;  /* 0xffffffffff067424 */ /* 0x000fce00078e00ff */
[----:B------:R-:W-:Y:S05]  /*6fd0*/  WARPSYNC.COLLECTIVE R6, `(.L_x_4244) ;  /* 0x0000000006087348 */ /* 0x000fea0003c00000 */
[----:B------:R0:W1:Y:S02]  /*6fe0*/  SHFL.IDX P0, R15, R7, R23, R8 ;  /* 0x00000017070f7389 */ /* 0x0000640000000008 */
[----:B01----:R-:W-:Y:S01]  /*6ff0*/  ENDCOLLECTIVE ;  /* 0x000000000000791b */ /* 0x003fe20003800000 */
.L_x_4244:
[----:B------:R-:W-:Y:S05]  /*7000*/  BSYNC B1 ;  /* 0x0000000000017941 */ /* 0x000fea0003800000 */
.L_x_4243:
[----:B------:R-:W-:Y:S05]  /*7010*/  BRA `(.L_x_4245) ;  /* 0xffffffcc00707947 */ /* 0x000fea000383ffff */
.L_x_4171:
        /* <DEDUP_REMOVED lines=8> */
.L_x_4247:
[----:B------:R-:W-:Y:S05]  /*70a0*/  BSYNC B0 ;  /* 0x0000000000007941 */ /* 0x000fea0003800000 */
.L_x_4246:
        /* <DEDUP_REMOVED lines=8> */
.L_x_4248:
[----:B------:R-:W-:Y:S05]  /*7130*/  BRA `(.L_x_4249) ;  /* 0xffffffe0008c7947 */ /* 0x000fea000383ffff */
.L_x_4174:
        /* <DEDUP_REMOVED lines=8> */
.L_x_4251:
[----:B------:R-:W-:Y:S05]  /*71c0*/  BSYNC B0 ;  /* 0x0000000000007941 */ /* 0x000fea0003800000 */
.L_x_4250:
        /* <DEDUP_REMOVED lines=8> */
.L_x_4252:
[----:B------:R-:W-:Y:S05]  /*7250*/  BRA `(.L_x_4253) ;  /* 0xffffffe000847947 */ /* 0x000fea000383ffff */
.L_x_4177:
        /* <DEDUP_REMOVED lines=8> */
.L_x_4255:
[----:B------:R-:W-:Y:S05]  /*72e0*/  BSYNC B0 ;  /* 0x0000000000007941 */ /* 0x000fea0003800000 */
.L_x_4254:
        /* <DEDUP_REMOVED lines=8> */
.L_x_4256:
[----:B------:R-:W-:Y:S05]  /*7370*/  BRA `(.L_x_4257) ;  /* 0xffffffe000747947 */ /* 0x000fea000383ffff */
.L_x_4180:
        /* <DEDUP_REMOVED lines=8> */
.L_x_4259:
[----:B------:R-:W-:Y:S05]  /*7400*/  BSYNC B0 ;  /* 0x0000000000007941 */ /* 0x000fea0003800000 */
.L_x_4258:
        /* <DEDUP_REMOVED lines=8> */
.L_x_4260:
[----:B------:R-:W-:Y:S05]  /*7490*/  BRA `(.L_x_4261) ;  /* 0xffffffe0006c7947 */ /* 0x000fea000383ffff */
.L_x_4183:
        /* <DEDUP_REMOVED lines=8> */
.L_x_4263:
[----:B------:R-:W-:Y:S05]  /*7520*/  BSYNC B0 ;  /* 0x0000000000007941 */ /* 0x000fea0003800000 */
.L_x_4262:
        /* <DEDUP_REMOVED lines=8> */
.L_x_4264:
[----:B------:R-:W-:Y:S05]  /*75b0*/  BRA `(.L_x_4265) ;  /* 0xffffffe0005c7947 */ /* 0x000fea000383ffff */
.L_x_4186:
        /* <DEDUP_REMOVED lines=8> */
.L_x_4267:
[----:B------:R-:W-:Y:S05]  /*7640*/  BSYNC B0 ;  /* 0x0000000000007941 */ /* 0x000fea0003800000 */
.L_x_4266:
        /* <DEDUP_REMOVED lines=8> */
.L_x_4268:
[----:B------:R-:W-:Y:S05]  /*76d0*/  BRA `(.L_x_4269) ;  /* 0xffffffe000547947 */ /* 0x000fea000383ffff */
.L_x_4189:
        /* <DEDUP_REMOVED lines=8> */
.L_x_4271:
[----:B------:R-:W-:Y:S05]  /*7760*/  BSYNC B0 ;  /* 0x0000000000007941 */ /* 0x000fea0003800000 */
.L_x_4270:
        /* <DEDUP_REMOVED lines=8> */
.L_x_4272:
[----:B------:R-:W-:Y:S05]  /*77f0*/  BRA `(.L_x_4273) ;  /* 0xffffffe000447947 */ /* 0x000fea000383ffff */
.L_x_4192:
        /* <DEDUP_REMOVED lines=8> */
.L_x_4275:
[----:B------:R-:W-:Y:S05]  /*7880*/  BSYNC B0 ;  /* 0x0000000000007941 */ /* 0x000fea0003800000 */
.L_x_4274:
        /* <DEDUP_REMOVED lines=8> */
.L_x_4276:
[----:B------:R-:W-:Y:S05]  /*7910*/  BRA `(.L_x_4277) ;  /* 0xffffffe000387947 */ /* 0x000fea000383ffff */
.L_x_4195:
        /* <DEDUP_REMOVED lines=8> */
.L_x_4279:
[----:B------:R-:W-:Y:S05]  /*79a0*/  BSYNC B0 ;  /* 0x0000000000007941 */ /* 0x000fea0003800000 */
.L_x_4278:
        /* <DEDUP_REMOVED lines=8> */
.L_x_4280:
[----:B------:R-:W-:Y:S05]  /*7a30*/  BRA `(.L_x_4281) ;  /* 0xffffffe000247947 */ /* 0x000fea000383ffff */
.L_x_4198:
        /* <DEDUP_REMOVED lines=8> */
.L_x_4283:
[----:B------:R-:W-:Y:S05]  /*7ac0*/  BSYNC B0 ;  /* 0x0000000000007941 */ /* 0x000fea0003800000 */
.L_x_4282:
        /* <DEDUP_REMOVED lines=8> */
.L_x_4284:
[----:B------:R-:W-:Y:S05]  /*7b50*/  BRA `(.L_x_4285) ;  /* 0xffffffe000187947 */ /* 0x000fea000383ffff */
.L_x_4201:
        /* <DEDUP_REMOVED lines=8> */
.L_x_4287:
[----:B------:R-:W-:Y:S05]  /*7be0*/  BSYNC B0 ;  /* 0x0000000000007941 */ /* 0x000fea0003800000 */
.L_x_4286:
        /* <DEDUP_REMOVED lines=8> */
.L_x_4288:
[----:B------:R-:W-:Y:S05]  /*7c70*/  BRA `(.L_x_4289) ;  /* 0xffffffe000047947 */ /* 0x000fea000383ffff */
.L_x_4204:
        /* <DEDUP_REMOVED lines=8> */
.L_x_4291:
[----:B------:R-:W-:Y:S05]  /*7d00*/  BSYNC B0 ;  /* 0x0000000000007941 */ /* 0x000fea0003800000 */
.L_x_4290:
        /* <DEDUP_REMOVED lines=8> */
.L_x_4292:
[----:B------:R-:W-:Y:S05]  /*7d90*/  BRA `(.L_x_4293) ;  /* 0xffffffdc00f87947 */ /* 0x000fea000383ffff */
.L_x_4207:
        /* <DEDUP_REMOVED lines=8> */
.L_x_4295:
[----:B------:R-:W-:Y:S05]  /*7e20*/  BSYNC B0 ;  /* 0x0000000000007941 */ /* 0x000fea0003800000 */
.L_x_4294:
        /* <DEDUP_REMOVED lines=8> */
.L_x_4296:
[----:B------:R-:W-:Y:S05]  /*7eb0*/  BRA `(.L_x_4297) ;  /* 0xffffffdc00e47947 */ /* 0x000fea000383ffff */
.L_x_4210:
        /* <DEDUP_REMOVED lines=8> */
.L_x_4299:
[----:B------:R-:W-:Y:S05]  /*7f40*/  BSYNC B0 ;  /* 0x0000000000007941 */ /* 0x000fea0003800000 */
.L_x_4298:
        /* <DEDUP_REMOVED lines=8> */
.L_x_4300:
[----:B------:R-:W-:Y:S05]  /*7fd0*/  BRA `(.L_x_4301) ;  /* 0xffffffdc00d87947 */ /* 0x000fea000383ffff */
.L_x_4213:
        /* <DEDUP_REMOVED lines=8> */
.L_x_4303:
[----:B------:R-:W-:Y:S05]  /*8060*/  BSYNC B0 ;  /* 0x0000000000007941 */ /* 0x000fea0003800000 */
.L_x_4302:
        /* <DEDUP_REMOVED lines=8> */
.L_x_4304:
[----:B------:R-:W-:Y:S05]  /*80f0*/  BRA `(.L_x_4305) ;  /* 0xffffffdc00c47947 */ /* 0x000fea000383ffff */
.L_x_4216:
        /* <DEDUP_REMOVED lines=8> */
.L_x_4307:
[----:B------:R-:W-:Y:S05]  /*8180*/  BSYNC B0 ;  /* 0x0000000000007941 */ /* 0x000fea0003800000 */
.L_x_4306:
        /* <DEDUP_REMOVED lines=8> */
.L_x_4308:
[----:B------:R-:W-:Y:S05]  /*8210*/  BRA `(.L_x_4309) ;  /* 0xffffffdc00dc7947 */ /* 0x000fea000383ffff */
.L_x_4219:
        /* <DEDUP_REMOVED lines=8> */
.L_x_4311:
[----:B------:R-:W-:Y:S05]  /*82a0*/  BSYNC B0 ;  /* 0x0000000000007941 */ /* 0x000fea0003800000 */
.L_x_4310:
        /* <DEDUP_REMOVED lines=8> */
.L_x_4312:
[----:B------:R-:W-:Y:S05]  /*8330*/  BRA `(.L_x_4313) ;  /* 0xffffffdc00c87947 */ /* 0x000fea000383ffff */
.L_x_4222:
        /* <DEDUP_REMOVED lines=8> */
.L_x_4315:
[----:B------:R-:W-:Y:S05]  /*83c0*/  BSYNC B0 ;  /* 0x0000000000007941 */ /* 0x000fea0003800000 */
.L_x_4314:
        /* <DEDUP_REMOVED lines=8> */
.L_x_4316:
[----:B------:R-:W-:Y:S05]  /*8450*/  BRA `(.L_x_4317) ;  /* 0xffffffdc00bc7947 */ /* 0x000fea000383ffff */
.L_x_4225:
        /* <DEDUP_REMOVED lines=8> */
.L_x_4319:
[----:B------:R-:W-:Y:S05]  /*84e0*/  BSYNC B0 ;  /* 0x0000000000007941 */ /* 0x000fea0003800000 */
.L_x_4318:
        /* <DEDUP_REMOVED lines=8> */
.L_x_4320:
[----:B------:R-:W-:Y:S05]  /*8570*/  BRA `(.L_x_4321) ;  /* 0xffffffdc00a87947 */ /* 0x000fea000383ffff */
.L_x_4228:
        /* <DEDUP_REMOVED lines=8> */
.L_x_4323:
[----:B------:R-:W-:Y:S05]  /*8600*/  BSYNC B0 ;  /* 0x0000000000007941 */ /* 0x000fea0003800000 */
.L_x_4322:
        /* <DEDUP_REMOVED lines=8> */
.L_x_4324:
[----:B------:R-:W-:Y:S05]  /*8690*/  BRA `(.L_x_4325) ;  /* 0xffffffdc009c7947 */ /* 0x000fea000383ffff */
.L_x_4231:
[----:B------:R-:W-:Y:S01]  /*86a0*/  BSSY B0, `(.L_x_4326) ;  /* 0x0000007000007945 */ /* 0x000fe20003800000 */
[----:B------:R-:W-:Y:S02]  /*86b0*/  IMAD.MOV.U32 R23, RZ, RZ, R12 ;  /* 0x000000ffff177224 */ /* 0x000fe400078e000c */
[----:B------:R-:W-:Y:S02]  /*86c0*/  IMAD.MOV.U32 R8, RZ, RZ, 0x1f ;  /* 0x0000001fff087424 */ /* 0x000fe400078e00ff */
[----:B----4-:R-:W-:-:S07]  /*86d0*/  IMAD.MOV.U32 R6, RZ, RZ, -0x1 ;  /* 0xffffffffff067424 */ /* 0x010fce00078e00ff */
[----:B--23--:R-:W-:Y:S05]  /*86e0*/  WARPSYNC.COLLECTIVE R6, `(.L_x_4327) ;  /* 0x0000000006087348 */ /* 0x00cfea0003c00000 */
[----:B------:R0:W1:Y:S02]  /*86f0*/  SHFL.IDX P0, R15, R7, R23, R8 ;  /* 0x00000017070f7389 */ /* 0x0000640000000008 */
[----:B0123--:R-:W-:Y:S01]  /*8700*/  ENDCOLLECTIVE ;  /* 0x000000000000791b */ /* 0x00ffe20003800000 */
.L_x_4327:
[----:B------:R-:W-:Y:S05]  /*8710*/  BSYNC B0 ;  /* 0x0000000000007941 */ /* 0x000fea0003800000 */
.L_x_4326:
[----:B------:R-:W-:Y:S05]  /*8720*/  BRA `(.L_x_4328) ;  /* 0xffffffdc00a47947 */ /* 0x000fea000383ffff */
.L_x_4232:
        /* <DEDUP_REMOVED lines=8> */
.L_x_4330:
[----:B------:R-:W-:Y:S05]  /*87b0*/  BSYNC B0 ;  /* 0x0000000000007941 */ /* 0x000fea0003800000 */
.L_x_4329:
[----:B------:R-:W-:Y:S05]  /*87c0*/  BRA `(.L_x_4170) ;  /* 0xffffffdc00847947 */ /* 0x000fea000383ffff */
.L_x_4234:
        /* <DEDUP_REMOVED lines=8> */
.L_x_4332:
[----:B------:R-:W-:Y:S05]  /*8850*/  BSYNC B0 ;  /* 0x0000000000007941 */ /* 0x000fea0003800000 */
.L_x_4331:
[----:B------:R-:W-:Y:S01]  /*8860*/  FADD.FTZ R5, R4, R8 ;  /* 0x0000000804057221 */ /* 0x000fe20000010000 */
[----:B------:R-:W-:Y:S02]  /*8870*/  IMAD.MOV.U32 R2, RZ, RZ, 0x8 ;  /* 0x00000008ff027424 */ /* 0x000fe400078e00ff */
[----:B------:R-:W-:Y:S02]  /*8880*/  IMAD.MOV.U32 R3, RZ, RZ, 0x1f ;  /* 0x0000001fff037424 */ /* 0x000fe400078e00ff */
[----:B------:R-:W-:-:S07]  /*8890*/  IMAD.MOV.U32 R6, RZ, RZ, -0x1 ;  /* 0xffffffffff067424 */ /* 0x000fce00078e00ff */
[----:B------:R-:W-:Y:S05]  /*88a0*/  WARPSYNC.COLLECTIVE R6, `(.L_x_4333) ;  /* 0x0000000006087348 */ /* 0x000fea0003c00000 */
[----:B------:R0:W1:Y:S02]  /*88b0*/  SHFL.BFLY P0, R4, R5, R2, R3 ;  /* 0x0c00000205047389 */ /* 0x0000640000000003 */
[----:B01----:R-:W-:Y:S01]  /*88c0*/  ENDCOLLECTIVE ;  /* 0x000000000000791b */ /* 0x003fe20003800000 */
.L_x_4333:
[----:B------:R-:W-:Y:S02]  /*88d0*/  IMAD.MOV.U32 R2, RZ, RZ, 0x4 ;  /* 0x00000004ff027424 */ /* 0x000fe400078e00ff */
[----:B------:R-:W-:-:S04]  /*88e0*/  FADD.FTZ R10, R5, R4 ;  /* 0x00000004050a7221 */ /* 0x000fc80000010000 */
[----:B------:R-:W-:-:S07]  /*88f0*/  IMAD.MOV.U32 R5, RZ, RZ, R10 ;  /* 0x000000ffff057224 */ /* 0x000fce00078e000a */
[----:B------:R-:W-:Y:S05]  /*8900*/  WARPSYNC.COLLECTIVE R6, `(.L_x_4334) ;  /* 0x0000000006087348 */ /* 0x000fea0003c00000 */
[----:B------:R0:W1:Y:S02]  /*8910*/  SHFL.BFLY P0, R4, R5, R2, R3 ;  /* 0x0c00000205047389 */ /* 0x0000640000000003 */
[----:B01----:R-:W-:Y:S01]  /*8920*/  ENDCOLLECTIVE ;  /* 0x000000000000791b */ /* 0x003fe20003800000 */
.L_x_4334:
[----:B------:R-:W-:Y:S02]  /*8930*/  IMAD.MOV.U32 R2, RZ, RZ, 0x2 ;  /* 0x00000002ff027424 */ /* 0x000fe400078e00ff */
[----:B------:R-:W-:-:S04]  /*8940*/  FADD.FTZ R11, R10, R4 ;  /* 0x000000040a0b7221 */ /* 0x000fc80000010000 */
[----:B------:R-:W-:-:S07]  /*8950*/  IMAD.MOV.U32 R5, RZ, RZ, R11 ;  /* 0x000000ffff057224 */ /* 0x000fce00078e000b */
[----:B------:R-:W-:Y:S05]  /*8960*/  WARPSYNC.COLLECTIVE R6, `(.L_x_4335) ;  /* 0x0000000006087348 */ /* 0x000fea0003c00000 */
[----:B------:R0:W1:Y:S02]  /*8970*/  SHFL.BFLY P0, R4, R5, R2, R3 ;  /* 0x0c00000205047389 */ /* 0x0000640000000003 */
[----:B01----:R-:W-:Y:S01]  /*8980*/  ENDCOLLECTIVE ;  /* 0x000000000000791b */ /* 0x003fe20003800000 */
.L_x_4335:
[----:B------:R-:W-:Y:S02]  /*8990*/  IMAD.MOV.U32 R2, RZ, RZ, 0x1 ;  /* 0x00000001ff027424 */ /* 0x000fe400078e00ff */
[----:B------:R-:W-:-:S04]  /*89a0*/  FADD.FTZ R12, R11, R4 ;  /* 0x000000040b0c7221 */ /* 0x000fc80000010000 */
[----:B------:R-:W-:-:S07]  /*89b0*/  IMAD.MOV.U32 R5, RZ, RZ, R12 ;  /* 0x000000ffff057224 */ /* 0x000fce00078e000c */
[----:B------:R-:W-:Y:S05]  /*89c0*/  WARPSYNC.COLLECTIVE R6, `(.L_x_4336) ;  /* 0x0000000006087348 */ /* 0x000fea0003c00000 */
[----:B------:R0:W1:Y:S02]  /*89d0*/  SHFL.BFLY P0, R4, R5, R2, R3 ;  /* 0x0c00000205047389 */ /* 0x0000640000000003 */
[----:B01----:R-:W-:Y:S01]  /*89e0*/  ENDCOLLECTIVE ;  /* 0x000000000000791b */ /* 0x003fe20003800000 */
.L_x_4336:
[----:B------:R-:W-:Y:S05]  /*89f0*/  BRA `(.L_x_4337) ;  /* 0xffffffdc00887947 */ /* 0x000fea000383ffff */
.L_x_4338:
        /* <DEDUP_REMOVED lines=16> */
.L_x_5032:


//--------------------- .text._ZN4vllm3moe44grouped_topk_fused_small_expert_count_kernelIf6__halfiLNS0_11ScoringFuncE1ELi128ELb0ELi8EEEvPT_PfPT1_PKT0_llllllbd --------------------------
	.section	.text._ZN4vllm3moe44grouped_topk_fused_small_expert_count_kernelIf6__halfiLNS0_11ScoringFuncE1ELi128ELb0ELi8EEEvPT_PfPT1_PKT0_llllllbd,"ax",@progbits
	.align	128
        .global         _ZN4vllm3moe44grouped_topk_fused_small_expert_count_kernelIf6__halfiLNS0_11ScoringFuncE1ELi128ELb0ELi8EEEvPT_PfPT1_PKT0_llllllbd
        .type           _ZN4vllm3moe44grouped_topk_fused_small_expert_count_kernelIf6__halfiLNS0_11ScoringFuncE1ELi128ELb0ELi8EEEvPT_PfPT1_PKT0_llllllbd,@function
        .size           _ZN4vllm3moe44grouped_topk_fused_small_expert_count_kernelIf6__halfiLNS0_11ScoringFuncE1ELi128ELb0ELi8EEEvPT_PfPT1_PKT0_llllllbd,(.L_x_4926 - _ZN4vllm3moe44grouped_topk_fused_small_expert_count_kernelIf6__halfiLNS0_11ScoringFuncE1ELi128ELb0ELi8EEEvPT_PfPT1_PKT0_llllllbd)
        .other          _ZN4vllm3moe44grouped_topk_fused_small_expert_count_kernelIf6__halfiLNS0_11ScoringFuncE1ELi128ELb0ELi8EEEvPT_PfPT1_PKT0_llllllbd,@"STO_CUDA_ENTRY STV_DEFAULT"
_ZN4vllm3moe44grouped_topk_fused_small_expert_count_kernelIf6__halfiLNS0_11ScoringFuncE1ELi128ELb0ELi8EEEvPT_PfPT1_PKT0_llllllbd:
.text._ZN4vllm3moe44grouped_topk_fused_small_expert_count_kernelIf6__halfiLNS0_11ScoringFuncE1ELi128ELb0ELi8EEEvPT_PfPT1_PKT0_llllllbd:
        /* <DEDUP_REMOVED lines=16> */
[----:B------:R0:W2:Y:S01]  /*0100*/  @!P0 LDG.E R6, desc[UR6][R6.64] ;  /* 0x0000000606068981 */ /* 0x0000a2000c1e1900 */
[----:B-1----:R-:W-:-:S04]  /*0110*/  @!P0 LEA R2, P1, R4, R8, 0x1 ;  /* 0x0000000804028211 */ /* 0x002fc800078208ff */
[----:B------:R-:W-:-:S05]  /*0120*/  @!P0 LEA.HI.X R3, R4, R9, RZ, 0x1, P1 ;  /* 0x0000000904038211 */ /* 0x000fca00008f0cff */
[----:B------:R1:W3:Y:S01]  /*0130*/  @!P0 LDG.E.U16 R2, desc[UR6][R2.64] ;  /* 0x0000000602028981 */ /* 0x0002e2000c1e1500 */
[----:B------:R-:W-:Y:S01]  /*0140*/  IMAD.MOV.U32 R8, RZ, RZ, -0x800000 ;  /* 0xff800000ff087424 */ /* 0x000fe200078e00ff */
[----:B------:R-:W-:Y:S01]  /*0150*/  SHF.R.U32.HI R0, RZ, 0x5, R4 ;  /* 0x00000005ff007819 */ /* 0x000fe20000011604 */
[----:B------:R-:W4:Y:S01]  /*0160*/  @!P0 S2R R10, SR_CgaCtaId ;  /* 0x00000000000a8919 */ /* 0x000f220000008800 */
[----:B------:R-:W-:Y:S02]  /*0170*/  @!P0 MOV R9, 0x400 ;  /* 0x0000040000098802 */ /* 0x000fe40000000f00 */
[----:B0-----:R-:W-:Y:S01]  /*0180*/  @!P0 MOV R7, 0x400 ;  /* 0x0000040000078802 */ /* 0x001fe20000000f00 */
[----:B------:R-:W0:Y:S02]  /*0190*/  @!P0 S2R R12, SR_CgaCtaId ;  /* 0x00000000000c8919 */ /* 0x000e240000008800 */
[----:B------:R-:W-:Y:S01]  /*01a0*/  @!P0 VIADD R9, R9, 0x200 ;  /* 0x0000020009098836 */ /* 0x000fe20000000000 */
[----:B------:R-:W5:Y:S01]  /*01b0*/  SHFL.IDX PT, R0, R0, RZ, 0x1f ;  /* 0x00001fff00007589 */ /* 0x000f6200000e0000 */
[----:B-1----:R-:W-:Y:S01]  /*01c0*/  IMAD.MOV.U32 R3, RZ, RZ, 0x3f000000 ;  /* 0x3f000000ff037424 */ /* 0x002fe200078e00ff */
[----:B----4-:R-:W-:-:S02]  /*01d0*/  @!P0 LEA R7, R10, R7, 0x18 ;  /* 0x000000070a078211 */ /* 0x010fc400078ec0ff */
[----:B0-----:R-:W-:-:S03]  /*01e0*/  @!P0 LEA R9, R12, R9, 0x18 ;  /* 0x000000090c098211 */ /* 0x001fc600078ec0ff */
[C---:B------:R-:W-:Y:S02]  /*01f0*/  @!P0 IMAD R7, R4.reuse, 0x4, R7 ;  /* 0x0000000404078824 */ /* 0x040fe400078e0207 */
[----:B------:R-:W-:Y:S02]  /*0200*/  @!P0 IMAD R9, R4, 0x4, R9 ;  /* 0x0000000404098824 */ /* 0x000fe400078e0209 */
[----:B--2---:R-:W-:Y:S01]  /*0210*/  @!P0 FMUL.FTZ R8, R6, 0.5 ;  /* 0x3f00000006088820 */ /* 0x004fe20000410000 */
[----:B------:R-:W-:-:S05]  /*0220*/  IMAD.MOV.U32 R6, RZ, RZ, -0x800000 ;  /* 0xff800000ff067424 */ /* 0x000fca00078e00ff */
[----:B------:R-:W0:Y:S01]  /*0230*/  MUFU.TANH R8, R8 ;  /* 0x0000000800087308 */ /* 0x000e220000002400 */
[----:B---3--:R-:W-:Y:S02]  /*0240*/  @!P0 HADD2.F32 R6, -RZ, R2.H0_H0 ;  /* 0x20000002ff068230 */ /* 0x008fe40000004100 */
        /* <DEDUP_REMOVED lines=103> */
.L_x_4342:
        /* <DEDUP_REMOVED lines=89> */
.L_x_4341:
        /* <DEDUP_REMOVED lines=38> */
.L_x_4340:
        /* <DEDUP_REMOVED lines=56> */
[----:B------:R-:W-:Y:S05]  /*1430*/  CALL.REL.NOINC `($__internal_80_$__cuda_sm20_div_rn_f64_full) ;  /* 0x0000000000687944 */ /* 0x000fea0003c00000 */
.L_x_4345:
[----:B------:R-:W-:Y:S05]  /*1440*/  BSYNC B0 ;  /* 0x0000000000007941 */ /* 0x000fea0003800000 */
.L_x_4344:
[----:B------:R-:W-:Y:S01]  /*1450*/  UMOV UR4, 0xf0000000 ;  /* 0xf000000000047882 */ /* 0x000fe20000000000 */
[----:B------:R-:W-:Y:S01]  /*1460*/  UMOV UR5, 0x380fffff ;  /* 0x380fffff00057882 */ /* 0x000fe20000000000 */
[----:B------:R-:W0:Y:S01]  /*1470*/  F2F.F32.F64 R8, R2 ;  /* 0x0000000200087310 */ /* 0x000e220000301000 */
[----:B------:R-:W-:-:S14]  /*1480*/  DSETP.GEU.AND P1, PT, |R2|, UR4, PT ;  /* 0x0000000402007e2a */ /* 0x000fdc000bf2e200 */
[----:B0-----:R-:W-:-:S07]  /*1490*/  @!P1 FMUL R8, R8, 1.175494350822287508e-38 ;  /* 0x0080000008089820 */ /* 0x001fce0000400000 */
.L_x_4343:
        /* <DEDUP_REMOVED lines=17> */
.L_x_4346:
[----:B------:R-:W-:Y:S05]  /*15b0*/  BSYNC B0 ;  /* 0x0000000000007941 */ /* 0x000fea0003800000 */
.L_x_4339:
[----:B------:R-:W-:Y:S01]  /*15c0*/  PREEXIT ;  /* 0x000000000000782d */ /* 0x000fe20000000000 */
[----:B------:R-:W-:Y:S05]  /*15d0*/  EXIT ;  /* 0x000000000000794d */ /* 0x000fea0003800000 */
        .weak           $__internal_80_$__cuda_sm20_div_rn_f64_full
        .type           $__internal_80_$__cuda_sm20_div_rn_f64_full,@function
        .size           $__internal_80_$__cuda_sm20_div_rn_f64_full,(.L_x_4926 - $__internal_80_$__cuda_sm20_div_rn_f64_full)
$__internal_80_$__cuda_sm20_div_rn_f64_full:
        /* <DEDUP_REMOVED lines=67> */
.L_x_4348:
        /* <DEDUP_REMOVED lines=16> */
.L_x_4351:
[----:B------:R-:W-:Y:S01]  /*1b10*/  LOP3.LUT R15, R7, 0x80000, RZ, 0xfc, !PT ;  /* 0x00080000070f7812 */ /* 0x000fe200078efcff */
[----:B------:R-:W-:Y:S01]  /*1b20*/  IMAD.MOV.U32 R14, RZ, RZ, R6 ;  /* 0x000000ffff0e7224 */ /* 0x000fe200078e0006 */
[----:B------:R-:W-:Y:S06]  /*1b30*/  BRA `(.L_x_4349) ;  /* 0x0000000000087947 */ /* 0x000fec0003800000 */
.L_x_4350:
[----:B------:R-:W-:Y:S01]  /*1b40*/  LOP3.LUT R15, R9, 0x80000, RZ, 0xfc, !PT ;  /* 0x00080000090f7812 */ /* 0x000fe200078efcff */
[----:B------:R-:W-:-:S07]  /*1b50*/  IMAD.MOV.U32 R14, RZ, RZ, R8 ;  /* 0x000000ffff0e7224 */ /* 0x000fce00078e0008 */
.L_x_4349:
[----:B------:R-:W-:Y:S05]  /*1b60*/  BSYNC B1 ;  /* 0x0000000000017941 */ /* 0x000fea0003800000 */
.L_x_4347:
[----:B------:R-:W-:Y:S02]  /*1b70*/  IMAD.MOV.U32 R13, RZ, RZ, 0x0 ;  /* 0x00000000ff0d7424 */ /* 0x000fe400078e00ff */
[----:B------:R-:W-:Y:S02]  /*1b80*/  IMAD.MOV.U32 R2, RZ, RZ, R14 ;  /* 0x000000ffff027224 */ /* 0x000fe400078e000e */
[----:B------:R-:W-:Y:S01]  /*1b90*/  IMAD.MOV.U32 R3, RZ, RZ, R15 ;  /* 0x000000ffff037224 */ /* 0x000fe200078e000f */
[----:B------:R-:W-:Y:S06]  /*1ba0*/  RET.REL.NODEC R12 `(_ZN4vllm3moe44grouped_topk_fused_small_expert_count_kernelIf6__halfiLNS0_11ScoringFuncE1ELi128ELb0ELi8EEEvPT_PfPT1_PKT0_llllllbd) ;  /* 0xffffffe40c147950 */ /* 0x000fec0003c3ffff */
.L_x_4352:
        /* <DEDUP_REMOVED lines=13> */
.L_x_4926:


//--------------------- .text._ZN4vllm3moe44grouped_topk_fused_small_expert_count_kernelIf6__halfiLNS0_11ScoringFuncE1ELi384ELb0ELi8EEEvPT_PfPT1_PKT0_llllllbd --------------------------
	.section	.text._ZN4vllm3moe44grouped_topk_fused_small_expert_count_kernelIf6__halfiLNS0_11ScoringFuncE1ELi384ELb0ELi8EEEvPT_PfPT1_PKT0_llllllbd,"ax",@progbits
	.align	128
        .global         _ZN4vllm3moe44grouped_topk_fused_small_expert_count_kernelIf6__halfiLNS0_11ScoringFuncE1ELi384ELb0ELi8EEEvPT_PfPT1_PKT0_llllllbd
        .type           _ZN4vllm3moe44grouped_topk_fused_small_expert_count_kernelIf6__halfiLNS0_11ScoringFuncE1ELi384ELb0ELi8EEEvPT_PfPT1_PKT0_llllllbd,@function
        .size           _ZN4vllm3moe44grouped_topk_fused_small_expert_count_kernelIf6__halfiLNS0_11ScoringFuncE1ELi384ELb0ELi8EEEvPT_PfPT1_PKT0_llllllbd,(.L_x_4927 - _ZN4vllm3moe44grouped_topk_fused_small_expert_count_kernelIf6__halfiLNS0_11ScoringFuncE1ELi384ELb0ELi8EEEvPT_PfPT1_PKT0_llllllbd)
        .other          _ZN4vllm3moe44grouped_topk_fused_small_expert_count_kernelIf6__halfiLNS0_11ScoringFuncE1ELi384ELb0ELi8EEEvPT_PfPT1_PKT0_llllllbd,@"STO_CUDA_ENTRY STV_DEFAULT"
_ZN4vllm3moe44grouped_topk_fused_small_expert_count_kernelIf6__halfiLNS0_11ScoringFuncE1ELi384ELb0ELi8EEEvPT_PfPT1_PKT0_llllllbd:
.text._ZN4vllm3moe44grouped_topk_fused_small_expert_count_kernelIf6__halfiLNS0_11ScoringFuncE1ELi384ELb0ELi8EEEvPT_PfPT1_PKT0_llllllbd:
        /* <DEDUP_REMOVED lines=22> */
[----:B------:R-:W-:Y:S01]  /*0160*/  IMAD.MOV.U32 R9, RZ, RZ, 0x3f000000 ;  /* 0x3f000000ff097424 */ /* 0x000fe200078e00ff */
[----:B------:R-:W4:Y:S01]  /*0170*/  @!P0 S2R R10, SR_CgaCtaId ;  /* 0x00000000000a8919 */ /* 0x000f220000008800 */
[----:B------:R-:W-:Y:S02]  /*0180*/  @!P0 MOV R8, 0x400 ;  /* 0x0000040000088802 */ /* 0x000fe40000000f00 */
[----:B0-----:R-:W-:Y:S01]  /*0190*/  @!P0 MOV R7, 0x400 ;  /* 0x0000040000078802 */ /* 0x001fe20000000f00 */
[----:B------:R-:W1:Y:S02]  /*01a0*/  @!P0 S2R R11, SR_CgaCtaId ;  /* 0x00000000000b8919 */ /* 0x000e640000008800 */
[----:B------:R-:W-:Y:S01]  /*01b0*/  @!P0 VIADD R8, R8, 0x600 ;  /* 0x0000060008088836 */ /* 0x000fe20000000000 */
[----:B------:R-:W0:Y:S01]  /*01c0*/  SHFL.IDX PT, R5, R5, RZ, 0x1f ;  /* 0x00001fff05057589 */ /* 0x000e2200000e0000 */
[----:B----4-:R-:W-:-:S03]  /*01d0*/  @!P0 LEA R7, R10, R7, 0x18 ;  /* 0x000000070a078211 */ /* 0x010fc600078ec0ff */
[----:B-1----:R-:W-:Y:S02]  /*01e0*/  @!P0 LEA R3, R11, R8, 0x18 ;  /* 0x000000080b038211 */ /* 0x002fe400078ec0ff */
[----:B------:R-:W-:Y:S02]  /*01f0*/  @!P0 IMAD R7, R4, 0x4, R7 ;  /* 0x0000000404078824 */ /* 0x000fe400078e0207 */
[----:B--2---:R-:W-:Y:S01]  /*0200*/  @!P0 FMUL.FTZ R0, R6, 0.5 ;  /* 0x3f00000006008820 */ /* 0x004fe20000410000 */
[----:B------:R-:W-:-:S05]  /*0210*/  IMAD.MOV.U32 R6, RZ, RZ, -0x800000 ;  /* 0xff800000ff067424 */ /* 0x000fca00078e00ff */
[----:B------:R-:W1:Y:S01]  /*0220*/  MUFU.TANH R0, R0 ;  /* 0x0000000000007308 */ /* 0x000e620000002400 */
[----:B---3--:R-:W-:Y:S02]  /*0230*/  @!P0 HADD2.F32 R6, -RZ, R2.H0_H0 ;  /* 0x20000002ff068230 */ /* 0x008fe40000004100 */
[----:B-1----:R-:W-:Y:S01]  /*0240*/  FFMA.FTZ R9, R0, R9, 0.5 ;  /* 0x3f00000000097423 */ /* 0x002fe20000010009 */
[C---:B------:R-:W-:Y:S01]  /*0250*/  @!P0 IMAD R0, R4.reuse, 0x4, R3 ;  /* 0x0000000404008824 */ /* 0x040fe200078e0203 */
[----:B------:R-:W-:Y:S01]  /*0260*/  LOP3.LUT R4, R4, 0x1f, RZ, 0xc0, !PT ;  /* 0x0000001f04047812 */ /* 0x000fe200078ec0ff */
[----:B------:R-:W-:Y:S02]  /*0270*/  VIADD R3, R1, 0x20 ;  /* 0x0000002001037836 */ /* 0x000fe40000000000 */
[----:B------:R-:W-:Y:S01]  /*0280*/  FADD.FTZ R11, R9, R6 ;  /* 0x00000006090b7221 */ /* 0x000fe20000010000 */
[----:B------:R1:W-:Y:S04]  /*0290*/  @!P0 STS [R7], R9 ;  /* 0x0000000907008388 */ /* 0x0003e80000000800 */
[----:B------:R1:W-:Y:S01]  /*02a0*/  @!P0 STS [R0], R11 ;  /* 0x0000000b00008388 */ /* 0x0003e20000000800 */
[----:B------:R-:W-:Y:S01]  /*02b0*/  BAR.SYNC.DEFER_BLOCKING 0x0 ;  /* 0x0000000000007b1d */ /* 0x000fe20000010000 */
[----:B0-----:R-:W-:-:S13]  /*02c0*/  ISETP.GT.AND P0, PT, R5, 0x2, PT ;  /* 0x000000020500780c */ /* 0x001fda0003f04270 */
[----:B-1----:R-:W-:Y:S05]  /*02d0*/  @P0 BRA `(.L_x_4353) ;  /* 0x0000001000380947 */ /* 0x002fea0003800000 */
        /* <DEDUP_REMOVED lines=106> */
.L_x_4356:
        /* <DEDUP_REMOVED lines=98> */
.L_x_4355:
        /* <DEDUP_REMOVED lines=43> */
.L_x_4354:
        /* <DEDUP_REMOVED lines=18> */
.L_x_4357:
[----:B------:R-:W2:Y:S04]  /*1370*/  LDL R2, [R9] ;  /* 0x0000000009027983 */ /* 0x000ea80000100800 */
[----:B-1----:R-:W3:Y:S04]  /*1380*/  LDL R11, [R9+0x20] ;  /* 0x00002000090b7983 */ /* 0x002ee80000100800 */
[----:B--2---:R1:W-:Y:S04]  /*1390*/  STS [R7], R2 ;  /* 0x0000000207007388 */ /* 0x0043e80000000800 */
[----:B---3--:R1:W-:Y:S02]  /*13a0*/  STS [R0], R11 ;  /* 0x0000000b00007388 */ /* 0x0083e40000000800 */
.L_x_4358:
[----:B------:R-:W-:Y:S05]  /*13b0*/  BSYNC B0 ;  /* 0x0000000000007941 */ /* 0x000fea0003800000 */
.L_x_4353:
        /* <DEDUP_REMOVED lines=24> */
.L_x_4361:
[----:B------:R-:W-:Y:S05]  /*1540*/  BSYNC B0 ;  /* 0x0000000000007941 */ /* 0x000fea0003800000 */
.L_x_4360:
        /* <DEDUP_REMOVED lines=19> */
.L_x_4364:
        /* <DEDUP_REMOVED lines=166> */
.L_x_4363:
[----:B------:R-:W-:Y:S05]  /*20e0*/  @!P1 BRA `(.L_x_4362) ;  /* 0x0000000000cc9947 */ /* 0x000fea0003800000 */
[----:B------:R-:W-:Y:S02]  /*20f0*/  IMAD.MOV.U32 R13, RZ, RZ, R8 ;  /* 0x000000ffff0d7224 */ /* 0x000fe400078e0008 */
[C---:B------:R-:W-:Y:S02]  /*2100*/  IMAD R10, R0.reuse, 0x4, R1 ;  /* 0x00000004000a7824 */ /* 0x040fe400078e0201 */
[----:B------:R-:W-:-:S07]  /*2110*/  IMAD R8, R0, 0x4, R3 ;  /* 0x0000000400087824 */ /* 0x000fce00078e0203 */
.L_x_4365:
        /* <DEDUP_REMOVED lines=48> */
.L_x_4362:
        /* <DEDUP_REMOVED lines=58> */
[----:B0-----:R-:W-:Y:S05]  /*27c0*/  CALL.REL.NOINC `($__internal_81_$__cuda_sm20_div_rn_f64_full) ;  /* 0x0000000000687944 */ /* 0x001fea0003c00000 */
.L_x_4368:
[----:B------:R-:W-:Y:S05]  /*27d0*/  BSYNC B0 ;  /* 0x0000000000007941 */ /* 0x000fea0003800000 */
.L_x_4367:
[----:B------:R-:W-:Y:S01]  /*27e0*/  UMOV UR4, 0xf0000000 ;  /* 0xf000000000047882 */ /* 0x000fe20000000000 */
[----:B------:R-:W-:Y:S01]  /*27f0*/  UMOV UR5, 0x380fffff ;  /* 0x380fffff00057882 */ /* 0x000fe20000000000 */
[----:B------:R-:W1:Y:S01]  /*2800*/  F2F.F32.F64 R8, R2 ;  /* 0x0000000200087310 */ /* 0x000e620000301000 */
[----:B------:R-:W-:-:S14]  /*2810*/  DSETP.GEU.AND P1, PT, |R2|, UR4, PT ;  /* 0x0000000402007e2a */ /* 0x000fdc000bf2e200 */
[----:B-1----:R-:W-:-:S07]  /*2820*/  @!P1 FMUL R8, R8, 1.175494350822287508e-38 ;  /* 0x0080000008089820 */ /* 0x002fce0000400000 */
.L_x_4366:
        /* <DEDUP_REMOVED lines=17> */
.L_x_4369:
[----:B------:R-:W-:Y:S05]  /*2940*/  BSYNC B0 ;  /* 0x0000000000007941 */ /* 0x000fea0003800000 */
.L_x_4359:
[----:B------:R-:W-:Y:S01]  /*2950*/  PREEXIT ;  /* 0x000000000000782d */ /* 0x000fe20000000000 */
[----:B------:R-:W-:Y:S05]  /*2960*/  EXIT ;  /* 0x000000000000794d */ /* 0x000fea0003800000 */
        .weak           $__internal_81_$__cuda_sm20_div_rn_f64_full
        .type           $__internal_81_$__cuda_sm20_div_rn_f64_full,@function
        .size           $__internal_81_$__cuda_sm20_div_rn_f64_full,(.L_x_4927 - $__internal_81_$__cuda_sm20_div_rn_f64_full)
$__internal_81_$__cuda_sm20_div_rn_f64_full:
        /* <DEDUP_REMOVED lines=67> */
.L_x_4371:
        /* <DEDUP_REMOVED lines=16> */
.L_x_4374:
[----:B------:R-:W-:Y:S01]  /*2ea0*/  LOP3.LUT R15, R7, 0x80000, RZ, 0xfc, !PT ;  /* 0x00080000070f7812 */ /* 0x000fe200078efcff */
[----:B------:R-:W-:Y:S01]  /*2eb0*/  IMAD.MOV.U32 R14, RZ, RZ, R6 ;  /* 0x000000ffff0e7224 */ /* 0x000fe200078e0006 */
[----:B------:R-:W-:Y:S06]  /*2ec0*/  BRA `(.L_x_4372) ;  /* 0x0000000000087947 */ /* 0x000fec0003800000 */
.L_x_4373:
[----:B------:R-:W-:Y:S01]  /*2ed0*/  LOP3.LUT R15, R9, 0x80000, RZ, 0xfc, !PT ;  /* 0x00080000090f7812 */ /* 0x000fe200078efcff */
[----:B------:R-:W-:-:S07]  /*2ee0*/  IMAD.MOV.U32 R14, RZ, RZ, R8 ;  /* 0x000000ffff0e7224 */ /* 0x000fce00078e0008 */
.L_x_4372:
[----:B------:R-:W-:Y:S05]  /*2ef0*/  BSYNC B1 ;  /* 0x0000000000017941 */ /* 0x000fea0003800000 */
.L_x_4370:
[----:B------:R-:W-:Y:S02]  /*2f00*/  IMAD.MOV.U32 R13, RZ, RZ, 0x0 ;  /* 0x00000000ff0d7424 */ /* 0x000fe400078e00ff */
[----:B------:R-:W-:Y:S02]  /*2f10*/  IMAD.MOV.U32 R2, RZ, RZ, R14 ;  /* 0x000000ffff027224 */ /* 0x000fe400078e000e */
[----:B------:R-:W-:Y:S01]  /*2f20*/  IMAD.MOV.U32 R3, RZ, RZ, R15 ;  /* 0x000000ffff037224 */ /* 0x000fe200078e000f */
[----:B------:R-:W-:Y:S06]  /*2f30*/  RET.REL.NODEC R12 `(_ZN4vllm3moe44grouped_topk_fused_small_expert_count_kernelIf6__halfiLNS0_11ScoringFuncE1ELi384ELb0ELi8EEEvPT_PfPT1_PKT0_llllllbd) ;  /* 0xffffffd00c307950 */ /* 0x000fec0003c3ffff */
.L_x_4375:
        /* <DEDUP_REMOVED lines=12> */
.L_x_4927:


//--------------------- .text._ZN4vllm3moe44grouped_topk_fused_small_expert_count_kernelIf6__halfiLNS0_11ScoringFuncE1ELi512ELb0ELi8EEEvPT_PfPT1_PKT0_llllllbd --------------------------
	.section	.text._ZN4vllm3moe44grouped_topk_fused_small_expert_count_kernelIf6__halfiLNS0_11ScoringFuncE1ELi512ELb0ELi8EEEvPT_PfPT1_PKT0_llllllbd,"ax",@progbits
	.align	128
        .global         _ZN4vllm3moe44grouped_topk_fused_small_expert_count_kernelIf6__halfiLNS0_11ScoringFuncE1ELi512ELb0ELi8EEEvPT_PfPT1_PKT0_llllllbd
        .type           _ZN4vllm3moe44grouped_topk_fused_small_expert_count_kernelIf6__halfiLNS0_11ScoringFuncE1ELi512ELb0ELi8EEEvPT_PfPT1_PKT0_llllllbd,@function
        .size           _ZN4vllm3moe44grouped_topk_fused_small_expert_count_kernelIf6__halfiLNS0_11ScoringFuncE1ELi512ELb0ELi8EEEvPT_PfPT1_PKT0_llllllbd,(.L_x_4928 - _ZN4vllm3moe44grouped_topk_fused_small_expert_count_kernelIf6__halfiLNS0_11ScoringFuncE1ELi512ELb0ELi8EEEvPT_PfPT1_PKT0_llllllbd)
        .other          _ZN4vllm3moe44grouped_topk_fused_small_expert_count_kernelIf6__halfiLNS0_11ScoringFuncE1ELi512ELb0ELi8EEEvPT_PfPT1_PKT0_llllllbd,@"STO_CUDA_ENTRY STV_DEFAULT"
_ZN4vllm3moe44grouped_topk_fused_small_expert_count_kernelIf6__halfiLNS0_11ScoringFuncE1ELi512ELb0ELi8EEEvPT_PfPT1_PKT0_llllllbd:
.text._ZN4vllm3moe44grouped_topk_fused_small_expert_count_kernelIf6__halfiLNS0_11ScoringFuncE1ELi512ELb0ELi8EEEvPT_PfPT1_PKT0_llllllbd:
        /* <DEDUP_REMOVED lines=152> */
.L_x_4379:
        /* <DEDUP_REMOVED lines=98> */
.L_x_4378:
        /* <DEDUP_REMOVED lines=43> */
.L_x_4377:
        /* <DEDUP_REMOVED lines=18> */
.L_x_4380:
[----:B------:R-:W2:Y:S04]  /*1370*/  LDL R2, [R9] ;  /* 0x0000000009027983 */ /* 0x000ea80000100800 */
[----:B-1----:R-:W3:Y:S04]  /*1380*/  LDL R11, [R9+0x20] ;  /* 0x00002000090b7983 */ /* 0x002ee80000100800 */
[----:B--2---:R1:W-:Y:S04]  /*1390*/  STS [R7], R2 ;  /* 0x0000000207007388 */ /* 0x0043e80000000800 */
[----:B---3--:R1:W-:Y:S02]  /*13a0*/  STS [R0], R11 ;  /* 0x0000000b00007388 */ /* 0x0083e40000000800 */
.L_x_4381:
[----:B------:R-:W-:Y:S05]  /*13b0*/  BSYNC B0 ;  /* 0x0000000000007941 */ /* 0x000fea0003800000 */
.L_x_4376:
        /* <DEDUP_REMOVED lines=36> */
.L_x_4385:
        /* <DEDUP_REMOVED lines=167> */
.L_x_4384:
[----:B------:R-:W-:Y:S05]  /*2070*/  @!P1 BRA `(.L_x_4383) ;  /* 0x0000000000cc9947 */ /* 0x000fea0003800000 */
[----:B------:R-:W-:Y:S02]  /*2080*/  IMAD.MOV.U32 R14, RZ, RZ, R10 ;  /* 0x000000ffff0e7224 */ /* 0x000fe400078e000a */
[C---:B------:R-:W-:Y:S02]  /*2090*/  IMAD R12, R0.reuse, 0x4, R1 ;  /* 0x00000004000c7824 */ /* 0x040fe400078e0201 */
[----:B------:R-:W-:-:S07]  /*20a0*/  IMAD R10, R0, 0x4, R3 ;  /* 0x00000004000a7824 */ /* 0x000fce00078e0203 */
.L_x_4386:
        /* <DEDUP_REMOVED lines=48> */
.L_x_4383:
        /* <DEDUP_REMOVED lines=56> */
[----:B0---4-:R-:W-:Y:S05]  /*2730*/  CALL.REL.NOINC `($__internal_82_$__cuda_sm20_div_rn_f64_full) ;  /* 0x0000000000687944 */ /* 0x011fea0003c00000 */
.L_x_4389:
[----:B------:R-:W-:Y:S05]  /*2740*/  BSYNC B0 ;  /* 0x0000000000007941 */ /* 0x000fea0003800000 */
.L_x_4388:
[----:B------:R-:W-:Y:S01]  /*2750*/  UMOV UR4, 0xf0000000 ;  /* 0xf000000000047882 */ /* 0x000fe20000000000 */
[----:B------:R-:W-:Y:S01]  /*2760*/  UMOV UR5, 0x380fffff ;  /* 0x380fffff00057882 */ /* 0x000fe20000000000 */
[----:B------:R-:W1:Y:S01]  /*2770*/  F2F.F32.F64 R8, R2 ;  /* 0x0000000200087310 */ /* 0x000e620000301000 */
[----:B------:R-:W-:-:S14]  /*2780*/  DSETP.GEU.AND P1, PT, |R2|, UR4, PT ;  /* 0x0000000402007e2a */ /* 0x000fdc000bf2e200 */
[----:B-1----:R-:W-:-:S07]  /*2790*/  @!P1 FMUL R8, R8, 1.175494350822287508e-38 ;  /* 0x0080000008089820 */ /* 0x002fce0000400000 */
.L_x_4387:
        /* <DEDUP_REMOVED lines=17> */
.L_x_4390:
[----:B------:R-:W-:Y:S05]  /*28b0*/  BSYNC B0 ;  /* 0x0000000000007941 */ /* 0x000fea0003800000 */
.L_x_4382:
[----:B------:R-:W-:Y:S01]  /*28c0*/  PREEXIT ;  /* 0x000000000000782d */ /* 0x000fe20000000000 */
[----:B------:R-:W-:Y:S05]  /*28d0*/  EXIT ;  /* 0x000000000000794d */ /* 0x000fea0003800000 */
        .weak           $__internal_82_$__cuda_sm20_div_rn_f64_full
        .type           $__internal_82_$__cuda_sm20_div_rn_f64_full,@function
        .size           $__internal_82_$__cuda_sm20_div_rn_f64_full,(.L_x_4928 - $__internal_82_$__cuda_sm20_div_rn_f64_full)
$__internal_82_$__cuda_sm20_div_rn_f64_full:
        /* <DEDUP_REMOVED lines=67> */
.L_x_4392:
        /* <DEDUP_REMOVED lines=16> */
.L_x_4395:
[----:B------:R-:W-:Y:S01]  /*2e10*/  LOP3.LUT R15, R7, 0x80000, RZ, 0xfc, !PT ;  /* 0x00080000070f7812 */ /* 0x000fe200078efcff */
[----:B------:R-:W-:Y:S01]  /*2e20*/  IMAD.MOV.U32 R14, RZ, RZ, R6 ;  /* 0x000000ffff0e7224 */ /* 0x000fe200078e0006 */
[----:B------:R-:W-:Y:S06]  /*2e30*/  BRA `(.L_x_4393) ;  /* 0x0000000000087947 */ /* 0x000fec0003800000 */
.L_x_4394:
[----:B------:R-:W-:Y:S01]  /*2e40*/  LOP3.LUT R15, R9, 0x80000, RZ, 0xfc, !PT ;  /* 0x00080000090f7812 */ /* 0x000fe200078efcff */
[----:B------:R-:W-:-:S07]  /*2e50*/  IMAD.MOV.U32 R14, RZ, RZ, R8 ;  /* 0x000000ffff0e7224 */ /* 0x000fce00078e0008 */
.L_x_4393:
[----:B------:R-:W-:Y:S05]  /*2e60*/  BSYNC B1 ;  /* 0x0000000000017941 */ /* 0x000fea0003800000 */
.L_x_4391:
[----:B------:R-:W-:Y:S02]  /*2e70*/  IMAD.MOV.U32 R13, RZ, RZ, 0x0 ;  /* 0x00000000ff0d7424 */ /* 0x000fe400078e00ff */
[----:B------:R-:W-:Y:S02]  /*2e80*/  IMAD.MOV.U32 R2, RZ, RZ, R14 ;  /* 0x000000ffff027224 */ /* 0x000fe400078e000e */
[----:B------:R-:W-:Y:S01]  /*2e90*/  IMAD.MOV.U32 R3, RZ, RZ, R15 ;  /* 0x000000ffff037224 */ /* 0x000fe200078e000f */
[----:B------:R-:W-:Y:S06]  /*2ea0*/  RET.REL.NODEC R12 `(_ZN4vllm3moe44grouped_topk_fused_small_expert_count_kernelIf6__halfiLNS0_11ScoringFuncE1ELi512ELb0ELi8EEEvPT_PfPT1_PKT0_llllllbd) ;  /* 0xffffffd00c547950 */ /* 0x000fec0003c3ffff */
.L_x_4396:
        /* <DEDUP_REMOVED lines=13> */
.L_x_4928:


//--------------------- .text._ZN4vllm3moe44grouped_topk_fused_small_expert_count_kernelIf6__halfiLNS0_11ScoringFuncE1ELi512ELb0ELi22EEEvPT_PfPT1_PKT0_llllllbd --------------------------
	.section	.text._ZN4vllm3moe44grouped_topk_fused_small_expert_count_kernelIf6__halfiLNS0_11ScoringFuncE1ELi512ELb0ELi22EEEvPT_PfPT1_PKT0_llllllbd,"ax",@progbits
	.align	128
        .global         _ZN4vllm3moe44grouped_topk_fused_small_expert_count_kernelIf6__halfiLNS0_11ScoringFuncE1ELi512ELb0ELi22EEEvPT_PfPT1_PKT0_llllllbd
        .type           _ZN4vllm3moe44grouped_topk_fused_small_expert_count_kernelIf6__halfiLNS0_11ScoringFuncE1ELi512ELb0ELi22EEEvPT_PfPT1_PKT0_llllllbd,@function
        .size           _ZN4vllm3moe44grouped_topk_fused_small_expert_count_kernelIf6__halfiLNS0_11ScoringFuncE1ELi512ELb0ELi22EEEvPT_PfPT1_PKT0_llllllbd,(.L_x_4929 - _ZN4vllm3moe44grouped_topk_fused_small_expert_count_kernelIf6__halfiLNS0_11ScoringFuncE1ELi512ELb0ELi22EEEvPT_PfPT1_PKT0_llllllbd)
        .other          _ZN4vllm3moe44grouped_topk_fused_small_expert_count_kernelIf6__halfiLNS0_11ScoringFuncE1ELi512ELb0ELi22EEEvPT_PfPT1_PKT0_llllllbd,@"STO_CUDA_ENTRY STV_DEFAULT"
_ZN4vllm3moe44grouped_topk_fused_small_expert_count_kernelIf6__halfiLNS0_11ScoringFuncE1ELi512ELb0ELi22EEEvPT_PfPT1_PKT0_llllllbd:
.text._ZN4vllm3moe44grouped_topk_fused_small_expert_count_kernelIf6__halfiLNS0_11ScoringFuncE1ELi512ELb0ELi22EEEvPT_PfPT1_PKT0_llllllbd:
        /* <DEDUP_REMOVED lines=151> */
.L_x_4400:
        /* <DEDUP_REMOVED lines=98> */
.L_x_4399:
        /* <DEDUP_REMOVED lines=43> */
.L_x_4398:
        /* <DEDUP_REMOVED lines=18> */
.L_x_4401:
[C---:B------:R-:W-:Y:S02]  /*1360*/  IMAD R2, R4.reuse, 0x4, R1 ;  /* 0x0000000404027824 */ /* 0x040fe400078e0201 */
[----:B------:R-:W-:-:S04]  /*1370*/  IMAD R0, R4, 0x4, R3 ;  /* 0x0000000404007824 */ /* 0x000fc800078e0203 */
[----:B------:R-:W3:Y:S04]  /*1380*/  LDL R2, [R2] ;  /* 0x0000000002027983 */ /* 0x000ee80000100800 */
[----:B0-----:R-:W4:Y:S04]  /*1390*/  LDL R9, [R0] ;  /* 0x0000000000097983 */ /* 0x001f280000100800 */
[----:B---3--:R0:W-:Y:S04]  /*13a0*/  STS [R7], R2 ;  /* 0x0000000207007388 */ /* 0x0081e80000000800 */
[----:B----4-:R0:W-:Y:S02]  /*13b0*/  STS [R8], R9 ;  /* 0x0000000908007388 */ /* 0x0101e40000000800 */
.L_x_4402:
[----:B------:R-:W-:Y:S05]  /*13c0*/  BSYNC B0 ;  /* 0x0000000000007941 */ /* 0x000fea0003800000 */
.L_x_4397:
        /* <DEDUP_REMOVED lines=78> */
.L_x_4406:
        /* <DEDUP_REMOVED lines=94> */
.L_x_4405:
        /* <DEDUP_REMOVED lines=43> */
.L_x_4404:
        /* <DEDUP_REMOVED lines=56> */
[----:B--2---:R-:W-:Y:S05]  /*24c0*/  CALL.REL.NOINC `($__internal_83_$__cuda_sm20_div_rn_f64_full) ;  /* 0x0000000000687944 */ /* 0x004fea0003c00000 */
.L_x_4409:
[----:B------:R-:W-:Y:S05]  /*24d0*/  BSYNC B0 ;  /* 0x0000000000007941 */ /* 0x000fea0003800000 */
.L_x_4408:
[----:B------:R-:W-:Y:S01]  /*24e0*/  UMOV UR4, 0xf0000000 ;  /* 0xf000000000047882 */ /* 0x000fe20000000000 */
[----:B------:R-:W-:Y:S01]  /*24f0*/  UMOV UR5, 0x380fffff ;  /* 0x380fffff00057882 */ /* 0x000fe20000000000 */
[----:B------:R-:W0:Y:S01]  /*2500*/  F2F.F32.F64 R8, R2 ;  /* 0x0000000200087310 */ /* 0x000e220000301000 */
[----:B------:R-:W-:-:S14]  /*2510*/  DSETP.GEU.AND P1, PT, |R2|, UR4, PT ;  /* 0x0000000402007e2a */ /* 0x000fdc000bf2e200 */
[----:B0-----:R-:W-:-:S07]  /*2520*/  @!P1 FMUL R8, R8, 1.175494350822287508e-38 ;  /* 0x0080000008089820 */ /* 0x001fce0000400000 */
.L_x_4407:
        /* <DEDUP_REMOVED lines=17> */
.L_x_4410:
[----:B------:R-:W-:Y:S05]  /*2640*/  BSYNC B0 ;  /* 0x0000000000007941 */ /* 0x000fea0003800000 */
.L_x_4403:
[----:B------:R-:W-:Y:S01]  /*2650*/  PREEXIT ;  /* 0x000000000000782d */ /* 0x000fe20000000000 */
[----:B------:R-:W-:Y:S05]  /*2660*/  EXIT ;  /* 0x000000000000794d */ /* 0x000fea0003800000 */
        .weak           $__internal_83_$__cuda_sm20_div_rn_f64_full
        .type           $__internal_83_$__cuda_sm20_div_rn_f64_full,@function
        .size           $__internal_83_$__cuda_sm20_div_rn_f64_full,(.L_x_4929 - $__internal_83_$__cuda_sm20_div_rn_f64_full)
$__internal_83_$__cuda_sm20_div_rn_f64_full:
        /* <DEDUP_REMOVED lines=67> */
.L_x_4412:
        /* <DEDUP_REMOVED lines=16> */
.L_x_4415:
[----:B------:R-:W-:Y:S01]  /*2ba0*/  LOP3.LUT R15, R7, 0x80000, RZ, 0xfc, !PT ;  /* 0x00080000070f7812 */ /* 0x000fe200078efcff */
[----:B------:R-:W-:Y:S01]  /*2bb0*/  IMAD.MOV.U32 R14, RZ, RZ, R6 ;  /* 0x000000ffff0e7224 */ /* 0x000fe200078e0006 */
[----:B------:R-:W-:Y:S06]  /*2bc0*/  BRA `(.L_x_4413) ;  /* 0x0000000000087947 */ /* 0x000fec0003800000 */
.L_x_4414:
[----:B------:R-:W-:Y:S01]  /*2bd0*/  LOP3.LUT R15, R9, 0x80000, RZ, 0xfc, !PT ;  /* 0x00080000090f7812 */ /* 0x000fe200078efcff */
[----:B------:R-:W-:-:S07]  /*2be0*/  IMAD.MOV.U32 R14, RZ, RZ, R8 ;  /* 0x000000ffff0e7224 */ /* 0x000fce00078e0008 */
.L_x_4413:
[----:B------:R-:W-:Y:S05]  /*2bf0*/  BSYNC B1 ;  /* 0x0000000000017941 */ /* 0x000fea0003800000 */
.L_x_4411:
[----:B------:R-:W-:Y:S02]  /*2c00*/  IMAD.MOV.U32 R13, RZ, RZ, 0x0 ;  /* 0x00000000ff0d7424 */ /* 0x000fe400078e00ff */
[----:B------:R-:W-:Y:S02]  /*2c10*/  IMAD.MOV.U32 R2, RZ, RZ, R14 ;  /* 0x000000ffff027224 */ /* 0x000fe400078e000e */
[----:B------:R-:W-:Y:S01]  /*2c20*/  IMAD.MOV.U32 R3, RZ, RZ, R15 ;  /* 0x000000ffff037224 */ /* 0x000fe200078e000f */
[----:B------:R-:W-:Y:S06]  /*2c30*/  RET.REL.NODEC R12 `(_ZN4vllm3moe44grouped_topk_fused_small_expert_count_kernelIf6__halfiLNS0_11ScoringFuncE1ELi512ELb0ELi22EEEvPT_PfPT1_PKT0_llllllbd) ;  /* 0xffffffd00cf07950 */ /* 0x000fec0003c3ffff */
.L_x_4416:
        /* <DEDUP_REMOVED lines=12> */
.L_x_4929:


//--------------------- .text._ZN4vllm3moe44grouped_topk_fused_small_expert_count_kernelIf6__halfiLNS0_11ScoringFuncE1ELi256ELb1ELi8EEEvPT_PfPT1_PKT0_llllllbd --------------------------
	.section	.text._ZN4vllm3moe44grouped_topk_fused_small_expert_count_kernelIf6__halfiLNS0_11ScoringFuncE1ELi256ELb1ELi8EEEvPT_PfPT1_PKT0_llllllbd,"ax",@progbits
	.align	128
        .global         _ZN4vllm3moe44grouped_topk_fused_small_expert_count_kernelIf6__halfiLNS0_11ScoringFuncE1ELi256ELb1ELi8EEEvPT_PfPT1_PKT0_llllllbd
        .type           _ZN4vllm3moe44grouped_topk_fused_small_expert_count_kernelIf6__halfiLNS0_11ScoringFuncE1ELi256ELb1ELi8EEEvPT_PfPT1_PKT0_llllllbd,@function
        .size           _ZN4vllm3moe44grouped_topk_fused_small_expert_count_kernelIf6__halfiLNS0_11ScoringFuncE1ELi256ELb1ELi8EEEvPT_PfPT1_PKT0_llllllbd,(.L_x_4930 - _ZN4vllm3moe44grouped_topk_fused_small_expert_count_kernelIf6__halfiLNS0_11ScoringFuncE1ELi256ELb1ELi8EEEvPT_PfPT1_PKT0_llllllbd)
        .other          _ZN4vllm3moe44grouped_topk_fused_small_expert_count_kernelIf6__halfiLNS0_11ScoringFuncE1ELi256ELb1ELi8EEEvPT_PfPT1_PKT0_llllllbd,@"STO_CUDA_ENTRY STV_DEFAULT"
_ZN4vllm3moe44grouped_topk_fused_small_expert_count_kernelIf6__halfiLNS0_11ScoringFuncE1ELi256ELb1ELi8EEEvPT_PfPT1_PKT0_llllllbd:
.text._ZN4vllm3moe44grouped_topk_fused_small_expert_count_kernelIf6__halfiLNS0_11ScoringFuncE1ELi256ELb1ELi8EEEvPT_PfPT1_PKT0_llllllbd:
        /* <DEDUP_REMOVED lines=39> */
[----:B--2---:R-:W-:-:S04]  /*0270*/  @!P0 HADD2.F32 R0, -RZ, R8.H0_H0 ;  /* 0x20000008ff008230 */ /* 0x004fc80000004100 */
        /* <DEDUP_REMOVED lines=97> */
.L_x_4418:
[----:B------:R-:W-:Y:S05]  /*0890*/  BSYNC B0 ;  /* 0x0000000000007941 */ /* 0x000fea0003800000 */
.L_x_4417:
        /* <DEDUP_REMOVED lines=257> */
.L_x_4422:
        /* <DEDUP_REMOVED lines=89> */
.L_x_4421:
        /* <DEDUP_REMOVED lines=38> */
.L_x_4420:
        /* <DEDUP_REMOVED lines=58> */
[----:B------:R-:W-:Y:S05]  /*2440*/  CALL.REL.NOINC `($__internal_84_$__cuda_sm20_div_rn_f64_full) ;  /* 0x0000000000687944 */ /* 0x000fea0003c00000 */
.L_x_4425:
[----:B------:R-:W-:Y:S05]  /*2450*/  BSYNC B0 ;  /* 0x0000000000007941 */ /* 0x000fea0003800000 */
.L_x_4424:
[----:B------:R-:W-:Y:S01]  /*2460*/  UMOV UR4, 0xf0000000 ;  /* 0xf000000000047882 */ /* 0x000fe20000000000 */
[----:B------:R-:W-:Y:S01]  /*2470*/  UMOV UR5, 0x380fffff ;  /* 0x380fffff00057882 */ /* 0x000fe20000000000 */
[----:B------:R-:W0:Y:S01]  /*2480*/  F2F.F32.F64 R8, R2 ;  /* 0x0000000200087310 */ /* 0x000e220000301000 */
[----:B------:R-:W-:-:S14]  /*2490*/  DSETP.GEU.AND P1, PT, |R2|, UR4, PT ;  /* 0x0000000402007e2a */ /* 0x000fdc000bf2e200 */
[----:B0-----:R-:W-:-:S07]  /*24a0*/  @!P1 FMUL R8, R8, 1.175494350822287508e-38 ;  /* 0x0080000008089820 */ /* 0x001fce0000400000 */
.L_x_4423:
        /* <DEDUP_REMOVED lines=17> */
.L_x_4426:
[----:B------:R-:W-:Y:S05]  /*25c0*/  BSYNC B0 ;  /* 0x0000000000007941 */ /* 0x000fea0003800000 */
.L_x_4419:
[----:B------:R-:W-:Y:S01]  /*25d0*/  PREEXIT ;  /* 0x000000000000782d */ /* 0x000fe20000000000 */
[----:B------:R-:W-:Y:S05]  /*25e0*/  EXIT ;  /* 0x000000000000794d */ /* 0x000fea0003800000 */
        .weak           $__internal_84_$__cuda_sm20_div_rn_f64_full
        .type           $__internal_84_$__cuda_sm20_div_rn_f64_full,@function
        .size           $__internal_84_$__cuda_sm20_div_rn_f64_full,(.L_x_4930 - $__internal_84_$__cuda_sm20_div_rn_f64_full)
$__internal_84_$__cuda_sm20_div_rn_f64_full:
        /* <DEDUP_REMOVED lines=67> */
.L_x_4428:
        /* <DEDUP_REMOVED lines=16> */
.L_x_4431:
[----:B------:R-:W-:Y:S01]  /*2b20*/  LOP3.LUT R15, R7, 0x80000, RZ, 0xfc, !PT ;  /* 0x00080000070f7812 */ /* 0x000fe200078efcff */
[----:B------:R-:W-:Y:S01]  /*2b30*/  IMAD.MOV.U32 R14, RZ, RZ, R6 ;  /* 0x000000ffff0e7224 */ /* 0x000fe200078e0006 */
[----:B------:R-:W-:Y:S06]  /*2b40*/  BRA `(.L_x_4429) ;  /* 0x0000000000087947 */ /* 0x000fec0003800000 */
.L_x_4430:
[----:B------:R-:W-:Y:S01]  /*2b50*/  LOP3.LUT R15, R9, 0x80000, RZ, 0xfc, !PT ;  /* 0x00080000090f7812 */ /* 0x000fe200078efcff */
[----:B------:R-:W-:-:S07]  /*2b60*/  IMAD.MOV.U32 R14, RZ, RZ, R8 ;  /* 0x000000ffff0e7224 */ /* 0x000fce00078e0008 */
.L_x_4429:
[----:B------:R-:W-:Y:S05]  /*2b70*/  BSYNC B1 ;  /* 0x0000000000017941 */ /* 0x000fea0003800000 */
.L_x_4427:
[----:B------:R-:W-:Y:S02]  /*2b80*/  IMAD.MOV.U32 R13, RZ, RZ, 0x0 ;  /* 0x00000000ff0d7424 */ /* 0x000fe400078e00ff */
[----:B------:R-:W-:Y:S02]  /*2b90*/  IMAD.MOV.U32 R2, RZ, RZ, R14 ;  /* 0x000000ffff027224 */ /* 0x000fe400078e000e */
[----:B------:R-:W-:Y:S01]  /*2ba0*/  IMAD.MOV.U32 R3, RZ, RZ, R15 ;  /* 0x000000ffff037224 */ /* 0x000fe200078e000f */
[----:B------:R-:W-:Y:S06]  /*2bb0*/  RET.REL.NODEC R12 `(_ZN4vllm3moe44grouped_topk_fused_small_expert_count_kernelIf6__halfiLNS0_11ScoringFuncE1ELi256ELb1ELi8EEEvPT_PfPT1_PKT0_llllllbd) ;  /* 0xffffffd40c107950 */ /* 0x000fec0003c3ffff */
.L_x_4432:
        /* <DEDUP_REMOVED lines=12> */
.L_x_4930:


//--------------------- .text._ZN4vllm3moe25grouped_topk_fused_kernelIffiLNS0_11ScoringFuncE1EEEvPT_PfPT1_PKT0_lllllbd --------------------------
	.section	.text._ZN4vllm3moe25grouped_topk_fused_kernelIffiLNS0_11ScoringFuncE1EEEvPT_PfPT1_PKT0_lllllbd,"ax",@progbits
	.align	128
        .global         _ZN4vllm3moe25grouped_topk_fused_kernelIffiLNS0_11ScoringFuncE1EEEvPT_PfPT1_PKT0_lllllbd
        .type           _ZN4vllm3moe25grouped_topk_fused_kernelIffiLNS0_11ScoringFuncE1EEEvPT_PfPT1_PKT0_lllllbd,@function
        .size           _ZN4vllm3moe25grouped_topk_fused_kernelIffiLNS0_11ScoringFuncE1EEEvPT_PfPT1_PKT0_lllllbd,(.L_x_5038 - _ZN4vllm3moe25grouped_topk_fused_kernelIffiLNS0_11ScoringFuncE1EEEvPT_PfPT1_PKT0_lllllbd)
        .other          _ZN4vllm3moe25grouped_topk_fused_kernelIffiLNS0_11ScoringFuncE1EEEvPT_PfPT1_PKT0_lllllbd,@"STO_CUDA_ENTRY STV_DEFAULT"
_ZN4vllm3moe25grouped_topk_fused_kernelIffiLNS0_11ScoringFuncE1EEEvPT_PfPT1_PKT0_lllllbd:
.text._ZN4vllm3moe25grouped_topk_fused_kernelIffiLNS0_11ScoringFuncE1EEEvPT_PfPT1_PKT0_lllllbd:
        /* <DEDUP_REMOVED lines=80> */
[----:B------:R-:W-:-:S13]  /*0500*/  ISETP.GE.AND P0, PT, R0, R5, PT ;  /* 0x000000050000720c */ /* 0x000fda0003f06270 */
[----:B------:R-:W-:Y:S05]  /*0510*/  @P0 BRA `(.L_x_4435) ;  /* 0x0000000800940947 */ /* 0x000fea0003800000 */
[----:B------:R-:W-:Y:S01]  /*0520*/  LOP3.LUT R16, RZ, R0, RZ, 0x33, !PT ;  /* 0x00000000ff107212 */ /* 0x000fe200078e33ff */
[----:B------:R-:W-:Y:S01]  /*0530*/  BSSY B1, `(.L_x_4436) ;  /* 0x000000e000017945 */ /* 0x000fe20003800000 */
[----:B------:R-:W-:-:S03]  /*0540*/  IMAD.MOV.U32 R18, RZ, RZ, R0 ;  /* 0x000000ffff127224 */ /* 0x000fc600078e0000 */
[----:B------:R-:W-:-:S05]  /*0550*/  IMAD.IADD R19, R5, 0x1, R16 ;  /* 0x0000000105137824 */ /* 0x000fca00078e0210 */
[----:B------:R-:W-:-:S04]  /*0560*/  LEA.HI R16, R19, 0x1, RZ, 0x1b ;  /* 0x0000000113107811 */ /* 0x000fc800078fd8ff */
[----:B------:R-:W-:-:S13]  /*0570*/  LOP3.LUT P0, R16, R16, 0x3, RZ, 0xc0, !PT ;  /* 0x0000000310107812 */ /* 0x000fda000780c0ff */
[----:B------:R-:W-:Y:S05]  /*0580*/  @!P0 BRA `(.L_x_4437) ;  /* 0x0000000000208947 */ /* 0x000fea0003800000 */
[----:B------:R-:W-:Y:S01]  /*0590*/  BSSY B2, `(.L_x_4437) ;  /* 0x0000007000027945 */ /* 0x000fe20003800000 */
[----:B------:R-:W-:-:S07]  /*05a0*/  IMAD.MOV.U32 R18, RZ, RZ, R0 ;  /* 0x000000ffff127224 */ /* 0x000fce00078e0000 */
.L_x_4438:
[----:B------:R-:W-:Y:S02]  /*05b0*/  VIADD R16, R16, 0xffffffff ;  /* 0xffffffff10107836 */ /* 0x000fe40000000000 */
[----:B------:R-:W-:Y:S02]  /*05c0*/  IMAD.MOV.U32 R17, RZ, RZ, R18 ;  /* 0x000000ffff117224 */ /* 0x000fe400078e0012 */
[----:B------:R-:W-:Y:S01]  /*05d0*/  VIADD R18, R18, 0x20 ;  /* 0x0000002012127836 */ /* 0x000fe20000000000 */
[----:B------:R-:W-:-:S13]  /*05e0*/  ISETP.NE.AND P0, PT, R16, RZ, PT ;  /* 0x000000ff1000720c */ /* 0x000fda0003f05270 */
[----:B------:R-:W-:Y:S05]  /*05f0*/  @P0 BRA `(.L_x_4438) ;  /* 0xfffffffc00ec0947 */ /* 0x000fea000383ffff */
[----:B------:R-:W-:Y:S05]  /*0600*/  BSYNC B2 ;  /* 0x0000000000027941 */ /* 0x000fea0003800000 */
.L_x_4437:
[----:B------:R-:W-:Y:S05]  /*0610*/  BSYNC B1 ;  /* 0x0000000000017941 */ /* 0x000fea0003800000 */
.L_x_4436:
        /* <DEDUP_REMOVED lines=11> */
.L_x_4444:
[----:B------:R-:W-:Y:S02]  /*06d0*/  IMAD.MOV.U32 R16, RZ, RZ, R18 ;  /* 0x000000ffff107224 */ /* 0x000fe400078e0012 */
[----:B------:R-:W-:-:S05]  /*06e0*/  VIADD R18, R18, 0x200 ;  /* 0x0000020012127836 */ /* 0x000fca0000000000 */
[----:B------:R-:W-:-:S13]  /*06f0*/  ISETP.GE.AND P1, PT, R18, R17, PT ;  /* 0x000000111200720c */ /* 0x000fda0003f26270 */
[----:B------:R-:W-:Y:S05]  /*0700*/  @!P1 BRA `(.L_x_4444) ;  /* 0xfffffffc00f09947 */ /* 0x000fea000383ffff */
[----:B------:R-:W-:Y:S05]  /*0710*/  BSYNC B3 ;  /* 0x0000000000037941 */ /* 0x000fea0003800000 */
.L_x_4443:
[----:B------:R-:W-:-:S07]  /*0720*/  VIADD R17, R16, 0x180 ;  /* 0x0000018010117836 */ /* 0x000fce0000000000 */
.L_x_4442:
[----:B------:R-:W-:Y:S05]  /*0730*/  BSYNC B2 ;  /* 0x0000000000027941 */ /* 0x000fea0003800000 */
.L_x_4441:
        /* <DEDUP_REMOVED lines=8> */
.L_x_4440:
[----:B------:R-:W-:Y:S05]  /*07c0*/  BSYNC B1 ;  /* 0x0000000000017941 */ /* 0x000fea0003800000 */
.L_x_4439:
[----:B------:R-:W-:Y:S01]  /*07d0*/  IADD3 R13, P0, R17, R12, RZ ;  /* 0x0000000c110d7210 */ /* 0x000fe20007f1e0ff */
[----:B------:R-:W-:Y:S01]  /*07e0*/  ULDC.64 UR6, c[0x0][0x210] ;  /* 0x0000840000067ab9 */ /* 0x000fe20000000a00 */
[----:B------:R-:W-:-:S05]  /*07f0*/  SHF.R.S32.HI R16, RZ, 0x1f, R17 ;  /* 0x0000001fff107819 */ /* 0x000fca0000011411 */
[----:B------:R-:W-:Y:S01]  /*0800*/  IMAD.X R18, R16, 0x1, R15, P0 ;  /* 0x0000000110127824 */ /* 0x000fe200000e060f */
[----:B------:R-:W-:-:S04]  /*0810*/  LEA R12, P0, R13, UR6, 0x2 ;  /* 0x000000060d0c7c11 */ /* 0x000fc8000f8010ff */
[----:B------:R-:W-:Y:S01]  /*0820*/  LEA.HI.X R13, R13, UR7, R18, 0x2, P0 ;  /* 0x000000070d0d7c11 */ /* 0x000fe200080f1412 */
[----:B------:R-:W-:-:S04]  /*0830*/  ULDC.64 UR6, c[0x0][0x228] ;  /* 0x00008a0000067ab9 */ /* 0x000fc80000000a00 */
[----:B------:R-:W2:Y:S01]  /*0840*/  LDG.E R12, desc[UR8][R12.64] ;  /* 0x000000080c0c7981 */ /* 0x000ea2000c1e1900 */
[----:B------:R-:W-:-:S05]  /*0850*/  IADD3 R17, P0, R10, R17, RZ ;  /* 0x000000110a117210 */ /* 0x000fca0007f1e0ff */
[----:B------:R-:W-:Y:S01]  /*0860*/  IMAD.X R16, R11, 0x1, R16, P0 ;  /* 0x000000010b107824 */ /* 0x000fe200000e0610 */
[----:B------:R-:W-:-:S04]  /*0870*/  LEA R10, P0, R17, UR6, 0x2 ;  /* 0x00000006110a7c11 */ /* 0x000fc8000f8010ff */
[----:B------:R-:W-:-:S05]  /*0880*/  LEA.HI.X R11, R17, UR7, R16, 0x2, P0 ;  /* 0x00000007110b7c11 */ /* 0x000fca00080f1410 */
[----:B------:R-:W3:Y:S01]  /*0890*/  LDG.E R10, desc[UR8][R10.64] ;  /* 0x000000080a0a7981 */ /* 0x000ee2000c1e1900 */
[----:B------:R-:W-:Y:S02]  /*08a0*/  IMAD.MOV.U32 R16, RZ, RZ, 0x3f000000 ;  /* 0x3f000000ff107424 */ /* 0x000fe400078e00ff */
[----:B--2---:R-:W-:-:S06]  /*08b0*/  FMUL.FTZ R15, R12, 0.5 ;  /* 0x3f0000000c0f7820 */ /* 0x004fcc0000410000 */
[----:B------:R-:W0:Y:S02]  /*08c0*/  MUFU.TANH R15, R15 ;  /* 0x0000000f000f7308 */ /* 0x000e240000002400 */
[----:B0-----:R-:W-:-:S04]  /*08d0*/  FFMA.FTZ R21, R15, R16, 0.5 ;  /* 0x3f0000000f157423 */ /* 0x001fc80000010010 */
[----:B---3--:R-:W-:Y:S01]  /*08e0*/  FADD.FTZ R21, R21, R10 ;  /* 0x0000000a15157221 */ /* 0x008fe20000010000 */
[----:B------:R-:W-:Y:S06]  /*08f0*/  BRA `(.L_x_4435) ;  /* 0x00000004009c7947 */ /* 0x000fec0003800000 */
.L_x_4434:
        /* <DEDUP_REMOVED lines=19> */
.L_x_4447:
        /* <DEDUP_REMOVED lines=10> */
[----:B------:R-:W3:Y:S01]  /*0ad0*/  LDG.E R20, desc[UR8][R20.64] ;  /* 0x0000000814147981 */ /* 0x000ee2000c1e1900 */
[----:B------:R-:W-:Y:S02]  /*0ae0*/  IMAD.MOV.U32 R25, RZ, RZ, 0x3f000000 ;  /* 0x3f000000ff197424 */ /* 0x000fe400078e00ff */
[----:B------:R-:W-:Y:S02]  /*0af0*/  VIADD R16, R16, 0xffffffff ;  /* 0xffffffff10107836 */ /* 0x000fe40000000000 */
[----:B------:R-:W-:-:S03]  /*0b00*/  VIADD R17, R17, 0x20 ;  /* 0x0000002011117836 */ /* 0x000fc60000000000 */
[----:B------:R-:W-:Y:S01]  /*0b10*/  ISETP.NE.AND P2, PT, R16, RZ, PT ;  /* 0x000000ff1000720c */ /* 0x000fe20003f45270 */
[----:B--2---:R-:W-:Y:S01]  /*0b20*/  FMUL.FTZ R24, R18, 0.5 ;  /* 0x3f00000012187820 */ /* 0x004fe20000410000 */
[----:B------:R-:W-:-:S05]  /*0b30*/  IMAD.MOV.U32 R18, RZ, RZ, R23 ;  /* 0x000000ffff127224 */ /* 0x000fca00078e0017 */
[----:B------:R-:W0:Y:S02]  /*0b40*/  MUFU.TANH R24, R24 ;  /* 0x0000001800187308 */ /* 0x000e240000002400 */
[----:B0-----:R-:W-:-:S04]  /*0b50*/  FFMA.FTZ R25, R24, R25, 0.5 ;  /* 0x3f00000018197423 */ /* 0x001fc80000010019 */
[----:B---3--:R-:W-:-:S05]  /*0b60*/  FADD.FTZ R25, R25, R20 ;  /* 0x0000001419197221 */ /* 0x008fca0000010000 */
        /* <DEDUP_REMOVED lines=8> */
.L_x_4446:
[----:B------:R-:W-:Y:S05]  /*0bf0*/  BSYNC B1 ;  /* 0x0000000000017941 */ /* 0x000fea0003800000 */
.L_x_4445:
[----:B------:R-:W-:-:S13]  /*0c00*/  ISETP.GE.U32.AND P0, PT, R26, 0x60, PT ;  /* 0x000000601a00780c */ /* 0x000fda0003f06070 */
[----:B------:R-:W-:Y:S05]  /*0c10*/  @!P0 BRA `(.L_x_4435) ;  /* 0x0000000000d48947 */ /* 0x000fea0003800000 */
.L_x_4448:
[----:B------:R-:W-:Y:S02]  /*0c20*/  SHF.R.S32.HI R16, RZ, 0x1f, R17 ;  /* 0x0000001fff107819 */ /* 0x000fe40000011411 */
[----:B------:R-:W-:-:S05]  /*0c30*/  IADD3 R18, P0, R17, R12, RZ ;  /* 0x0000000c11127210 */ /* 0x000fca0007f1e0ff */
[----:B------:R-:W-:Y:S01]  /*0c40*/  IMAD.X R19, R16, 0x1, R15, P0 ;  /* 0x0000000110137824 */ /* 0x000fe200000e060f */
[----:B------:R-:W-:-:S04]  /*0c50*/  LEA R24, P0, R18, UR16, 0x2 ;  /* 0x0000001012187c11 */ /* 0x000fc8000f8010ff */
[----:B------:R-:W-:-:S05]  /*0c60*/  LEA.HI.X R25, R18, UR17, R19, 0x2, P0 ;  /* 0x0000001112197c11 */ /* 0x000fca00080f1413 */
[----:B------:R-:W2:Y:S04]  /*0c70*/  LDG.E R20, desc[UR8][R24.64] ;  /* 0x0000000818147981 */ /* 0x000ea8000c1e1900 */
[----:B------:R-:W3:Y:S01]  /*0c80*/  LDG.E R23, desc[UR8][R24.64+0x80] ;  /* 0x0000800818177981 */ /* 0x000ee2000c1e1900 */
[----:B------:R-:W-:-:S03]  /*0c90*/  IADD3 R19, P0, R10, R17, RZ ;  /* 0x000000110a137210 */ /* 0x000fc60007f1e0ff */
[----:B------:R-:W4:Y:S02]  /*0ca0*/  LDG.E R28, desc[UR8][R24.64+0x100] ;  /* 0x00010008181c7981 */ /* 0x000f24000c1e1900 */
[----:B------:R-:W-:Y:S01]  /*0cb0*/  IMAD.X R16, R11, 0x1, R16, P0 ;  /* 0x000000010b107824 */ /* 0x000fe200000e0610 */
[C---:B------:R-:W-:Y:S01]  /*0cc0*/  LEA R18, P0, R19.reuse, UR18, 0x2 ;  /* 0x0000001213127c11 */ /* 0x040fe2000f8010ff */
[----:B------:R-:W5:Y:S03]  /*0cd0*/  LDG.E R31, desc[UR8][R24.64+0x180] ;  /* 0x00018008181f7981 */ /* 0x000f66000c1e1900 */
[----:B------:R-:W-:-:S05]  /*0ce0*/  LEA.HI.X R19, R19, UR19, R16, 0x2, P0 ;  /* 0x0000001313137c11 */ /* 0x000fca00080f1410 */
[----:B------:R-:W5:Y:S04]  /*0cf0*/  LDG.E R26, desc[UR8][R18.64] ;  /* 0x00000008121a7981 */ /* 0x000f68000c1e1900 */
[----:B------:R-:W5:Y:S04]  /*0d00*/  LDG.E R29, desc[UR8][R18.64+0x80] ;  /* 0x00008008121d7981 */ /* 0x000f68000c1e1900 */
[----:B------:R-:W5:Y:S04]  /*0d10*/  LDG.E R30, desc[UR8][R18.64+0x100] ;  /* 0x00010008121e7981 */ /* 0x000f68000c1e1900 */
[----:B------:R0:W5:Y:S01]  /*0d20*/  LDG.E R16, desc[UR8][R18.64+0x180] ;  /* 0x0001800812107981 */ /* 0x000162000c1e1900 */
[----:B------:R-:W-:-:S02]  /*0d30*/  IMAD.MOV.U32 R32, RZ, RZ, 0x3f000000 ;  /* 0x3f000000ff207424 */ /* 0x000fc400078e00ff */
[----:B------:R-:W-:Y:S02]  /*0d40*/  VIADD R17, R17, 0x80 ;  /* 0x0000008011117836 */ /* 0x000fe40000000000 */
[----:B--2---:R-:W-:Y:S01]  /*0d50*/  FMUL.FTZ R20, R20, 0.5 ;  /* 0x3f00000014147820 */ /* 0x004fe20000410000 */
[----:B---3--:R-:W-:-:S05]  /*0d60*/  FMUL.FTZ R27, R23, 0.5 ;  /* 0x3f000000171b7820 */ /* 0x008fca0000410000 */
[----:B------:R-:W1:Y:S01]  /*0d70*/  MUFU.TANH R20, R20 ;  /* 0x0000001400147308 */ /* 0x000e620000002400 */
[----:B----4-:R-:W-:-:S07]  /*0d80*/  FMUL.FTZ R28, R28, 0.5 ;  /* 0x3f0000001c1c7820 */ /* 0x010fce0000410000 */
[----:B------:R-:W0:Y:S08]  /*0d90*/  MUFU.TANH R27, R27 ;  /* 0x0000001b001b7308 */ /* 0x000e300000002400 */
[----:B------:R-:W2:Y:S01]  /*0da0*/  MUFU.TANH R28, R28 ;  /* 0x0000001c001c7308 */ /* 0x000ea20000002400 */
[----:B-1----:R-:W-:-:S04]  /*0db0*/  FFMA.FTZ R23, R20, R32, 0.5 ;  /* 0x3f00000014177423 */ /* 0x002fc80000010020 */
[----:B-----5:R-:W-:Y:S01]  /*0dc0*/  FADD.FTZ R23, R23, R26 ;  /* 0x0000001a17177221 */ /* 0x020fe20000010000 */
[----:B------:R-:W-:Y:S01]  /*0dd0*/  FMUL.FTZ R31, R31, 0.5 ;  /* 0x3f0000001f1f7820 */ /* 0x000fe20000410000 */
[----:B0-----:R-:W-:-:S03]  /*0de0*/  FFMA.FTZ R18, R27, R32, 0.5 ;  /* 0x3f0000001b127423 */ /* 0x001fc60000010020 */
[----:B------:R-:W-:Y:S01]  /*0df0*/  FSETP.GT.FTZ.AND P0, PT, R23, R21, PT ;  /* 0x000000151700720b */ /* 0x000fe20003f14000 */
[----:B------:R-:W-:-:S03]  /*0e00*/  FADD.FTZ R29, R18, R29 ;  /* 0x0000001d121d7221 */ /* 0x000fc60000010000 */
[----:B------:R-:W-:Y:S01]  /*0e10*/  FSEL R18, R23, R21, P0 ;  /* 0x0000001517127208 */ /* 0x000fe20000000000 */
[----:B------:R-:W0:Y:S01]  /*0e20*/  MUFU.TANH R31, R31 ;  /* 0x0000001f001f7308 */ /* 0x000e220000002400 */
[----:B--2---:R-:W-:Y:S02]  /*0e30*/  FFMA.FTZ R19, R28, R32, 0.5 ;  /* 0x3f0000001c137423 */ /* 0x004fe40000010020 */
[----:B------:R-:W-:Y:S02]  /*0e40*/  FSETP.GT.FTZ.AND P2, PT, R29, R18, PT ;  /* 0x000000121d00720b */ /* 0x000fe40003f54000 */
[----:B------:R-:W-:Y:S01]  /*0e50*/  FSETP.GT.FTZ.AND P1, PT, R23, R14, PT ;  /* 0x0000000e1700720b */ /* 0x000fe20003f34000 */
[----:B------:R-:W-:Y:S01]  /*0e60*/  FADD.FTZ R30, R19, R30 ;  /* 0x0000001e131e7221 */ /* 0x000fe20000010000 */
[----:B------:R-:W-:Y:S02]  /*0e70*/  FSEL R19, R29, R18, P2 ;  /* 0x000000121d137208 */ /* 0x000fe40001000000 */
[----:B------:R-:W-:-:S02]  /*0e80*/  @!P0 FSEL R21, R23, R14, P1 ;  /* 0x0000000e17158208 */ /* 0x000fc40000800000 */
[----:B------:R-:W-:Y:S02]  /*0e90*/  FSETP.GT.FTZ.AND P1, PT, R30, R19, PT ;  /* 0x000000131e00720b */ /* 0x000fe40003f34000 */
[----:B------:R-:W-:-:S04]  /*0ea0*/  FSETP.GT.FTZ.AND P0, PT, R29, R21, PT ;  /* 0x000000151d00720b */ /* 0x000fc80003f14000 */
        /* <DEDUP_REMOVED lines=12> */
.L_x_4435:
[----:B------:R-:W-:Y:S05]  /*0f70*/  BSYNC B0 ;  /* 0x0000000000007941 */ /* 0x000fea0003800000 */
.L_x_4433:
        /* <DEDUP_REMOVED lines=39> */
.L_x_4449:
        /* <DEDUP_REMOVED lines=62> */
.L_x_4453:
[----:B------:R-:W-:Y:S05]  /*15d0*/  BSYNC B0 ;  /* 0x0000000000007941 */ /* 0x000fea0003800000 */
.L_x_4452:
        /* <DEDUP_REMOVED lines=13> */
.L_x_4455:
[----:B------:R-:W-:Y:S05]  /*16b0*/  BSYNC B0 ;  /* 0x0000000000007941 */ /* 0x000fea0003800000 */
.L_x_4454:
        /* <DEDUP_REMOVED lines=13> */
.L_x_4457:
[----:B------:R-:W-:Y:S05]  /*1790*/  BSYNC B0 ;  /* 0x0000000000007941 */ /* 0x000fea0003800000 */
.L_x_4456:
        /* <DEDUP_REMOVED lines=13> */
.L_x_4459:
[----:B------:R-:W-:Y:S05]  /*1870*/  BSYNC B0 ;  /* 0x0000000000007941 */ /* 0x000fea0003800000 */
.L_x_4458:
        /* <DEDUP_REMOVED lines=13> */
.L_x_4461:
[----:B------:R-:W-:Y:S05]  /*1950*/  BSYNC B0 ;  /* 0x0000000000007941 */ /* 0x000fea0003800000 */
.L_x_4460:
        /* <DEDUP_REMOVED lines=11> */
.L_x_4463:
[----:B------:R-:W-:Y:S05]  /*1a10*/  BSYNC B0 ;  /* 0x0000000000007941 */ /* 0x000fea0003800000 */
.L_x_4462:
        /* <DEDUP_REMOVED lines=15> */
.L_x_4465:
[----:B------:R-:W-:Y:S05]  /*1b10*/  BSYNC B0 ;  /* 0x0000000000007941 */ /* 0x000fea0003800000 */
.L_x_4464:
        /* <DEDUP_REMOVED lines=11> */
.L_x_4467:
[----:B------:R-:W-:Y:S05]  /*1bd0*/  BSYNC B0 ;  /* 0x0000000000007941 */ /* 0x000fea0003800000 */
.L_x_4466:
        /* <DEDUP_REMOVED lines=13> */
.L_x_4469:
[----:B------:R-:W-:Y:S05]  /*1cb0*/  BSYNC B0 ;  /* 0x0000000000007941 */ /* 0x000fea0003800000 */
.L_x_4468:
        /* <DEDUP_REMOVED lines=11> */
.L_x_4471:
[----:B------:R-:W-:Y:S05]  /*1d70*/  BSYNC B0 ;  /* 0x0000000000007941 */ /* 0x000fea0003800000 */
.L_x_4470:
        /* <DEDUP_REMOVED lines=12> */
.L_x_4473:
[----:B------:R-:W-:Y:S05]  /*1e40*/  BSYNC B0 ;  /* 0x0000000000007941 */ /* 0x000fea0003800000 */
.L_x_4472:
        /* <DEDUP_REMOVED lines=10> */
.L_x_4475:
[----:B------:R-:W-:Y:S05]  /*1ef0*/  BSYNC B0 ;  /* 0x0000000000007941 */ /* 0x000fea0003800000 */
.L_x_4474:
        /* <DEDUP_REMOVED lines=12> */
.L_x_4477:
[----:B------:R-:W-:Y:S05]  /*1fc0*/  BSYNC B0 ;  /* 0x0000000000007941 */ /* 0x000fea0003800000 */
.L_x_4476:
        /* <DEDUP_REMOVED lines=10> */
.L_x_4479:
[----:B------:R-:W-:Y:S05]  /*2070*/  BSYNC B0 ;  /* 0x0000000000007941 */ /* 0x000fea0003800000 */
.L_x_4478:
        /* <DEDUP_REMOVED lines=12> */
.L_x_4481:
[----:B------:R-:W-:Y:S05]  /*2140*/  BSYNC B0 ;  /* 0x0000000000007941 */ /* 0x000fea0003800000 */
.L_x_4480:
        /* <DEDUP_REMOVED lines=18> */
.L_x_4483:
[----:B------:R-:W-:Y:S05]  /*2270*/  BSYNC B0 ;  /* 0x0000000000007941 */ /* 0x000fea0003800000 */
.L_x_4482:
        /* <DEDUP_REMOVED lines=12> */
.L_x_4485:
[----:B------:R-:W-:Y:S05]  /*2340*/  BSYNC B0 ;  /* 0x0000000000007941 */ /* 0x000fea0003800000 */
.L_x_4484:
        /* <DEDUP_REMOVED lines=10> */
.L_x_4487:
[----:B------:R-:W-:Y:S05]  /*23f0*/  BSYNC B0 ;  /* 0x0000000000007941 */ /* 0x000fea0003800000 */
.L_x_4486:
        /* <DEDUP_REMOVED lines=12> */
.L_x_4489:
[----:B------:R-:W-:Y:S05]  /*24c0*/  BSYNC B0 ;  /* 0x0000000000007941 */ /* 0x000fea0003800000 */
.L_x_4488:
        /* <DEDUP_REMOVED lines=10> */
.L_x_4491:
[----:B------:R-:W-:Y:S05]  /*2570*/  BSYNC B0 ;  /* 0x0000000000007941 */ /* 0x000fea0003800000 */
.L_x_4490:
[----:B------:R-:W-:Y:S01]  /*2580*/  ISETP.NE.XOR P0, PT, R16, RZ, P0 ;  /* 0x000000ff1000720c */ /* 0x000fe20000705a70 */
[----:B------:R-:W-:-:S03]  /*2590*/  IMAD.MOV.U32 R19, RZ, RZ, RZ ;  /* 0x000000ffff137224 */ /* 0x000fc600078e00ff */
[----:B------:R-:W-:Y:S02]  /*25a0*/  SEL R14, R14, R21, P0 ;  /* 0x000000150e0e7207 */ /* 0x000fe40000000000 */
[----:B------:R-:W-:-:S07]  /*25b0*/  FSEL R17, R17, R18, P0 ;  /* 0x0000001211117208 */ /* 0x000fce0000000000 */
.L_x_4451:
[----:B------:R-:W-:-:S04]  /*25c0*/  PRMT R15, R15, 0x9910, RZ ;  /* 0x000099100f0f7816 */ /* 0x000fc800000000ff */
[----:B------:R-:W-:-:S13]  /*25d0*/  ISETP.NE.AND P0, PT, R15, RZ, PT ;  /* 0x000000ff0f00720c */ /* 0x000fda0003f05270 */
[----:B------:R1:W-:Y:S04]  /*25e0*/  @P0 STS [R9+-0x80], R12 ;  /* 0xffff800c09000388 */ /* 0x0003e80000000800 */
[----:B------:R1:W-:Y:S01]  /*25f0*/  @P0 STS [R13+-0x80], R0 ;  /* 0xffff80000d000388 */ /* 0x0003e20000000800 */
[----:B------:R-:W-:Y:S01]  /*2600*/  NOP ;  /* 0x0000000000007918 */ /* 0x000fe20000000000 */
.L_x_4450:
        /* <DEDUP_REMOVED lines=20> */
.L_x_4494:
[----:B------:R-:W-:Y:S05]  /*2750*/  BSYNC B0 ;  /* 0x0000000000007941 */ /* 0x000fea0003800000 */
.L_x_4493:
        /* <DEDUP_REMOVED lines=13> */
.L_x_4496:
[----:B------:R-:W-:Y:S05]  /*2830*/  BSYNC B0 ;  /* 0x0000000000007941 */ /* 0x000fea0003800000 */
.L_x_4495:
        /* <DEDUP_REMOVED lines=13> */
.L_x_4498:
[----:B------:R-:W-:Y:S05]  /*2910*/  BSYNC B0 ;  /* 0x0000000000007941 */ /* 0x000fea0003800000 */
.L_x_4497:
        /* <DEDUP_REMOVED lines=13> */
.L_x_4500:
[----:B------:R-:W-:Y:S05]  /*29f0*/  BSYNC B0 ;  /* 0x0000000000007941 */ /* 0x000fea0003800000 */
.L_x_4499:
        /* <DEDUP_REMOVED lines=13> */
.L_x_4502:
[----:B------:R-:W-:Y:S05]  /*2ad0*/  BSYNC B0 ;  /* 0x0000000000007941 */ /* 0x000fea0003800000 */
.L_x_4501:
        /* <DEDUP_REMOVED lines=11> */
.L_x_4504:
[----:B------:R-:W-:Y:S05]  /*2b90*/  BSYNC B0 ;  /* 0x0000000000007941 */ /* 0x000fea0003800000 */
.L_x_4503:
        /* <DEDUP_REMOVED lines=15> */
.L_x_4506:
[----:B------:R-:W-:Y:S05]  /*2c90*/  BSYNC B0 ;  /* 0x0000000000007941 */ /* 0x000fea0003800000 */
.L_x_4505:
        /* <DEDUP_REMOVED lines=11> */
.L_x_4508:
[----:B------:R-:W-:Y:S05]  /*2d50*/  BSYNC B0 ;  /* 0x0000000000007941 */ /* 0x000fea0003800000 */
.L_x_4507:
        /* <DEDUP_REMOVED lines=13> */
.L_x_4510:
[----:B------:R-:W-:Y:S05]  /*2e30*/  BSYNC B0 ;  /* 0x0000000000007941 */ /* 0x000fea0003800000 */
.L_x_4509:
        /* <DEDUP_REMOVED lines=11> */
.L_x_4512:
[----:B------:R-:W-:Y:S05]  /*2ef0*/  BSYNC B0 ;  /* 0x0000000000007941 */ /* 0x000fea0003800000 */
.L_x_4511:
        /* <DEDUP_REMOVED lines=12> */
.L_x_4514:
[----:B------:R-:W-:Y:S05]  /*2fc0*/  BSYNC B0 ;  /* 0x0000000000007941 */ /* 0x000fea0003800000 */
.L_x_4513:
        /* <DEDUP_REMOVED lines=10> */
.L_x_4516:
[----:B------:R-:W-:Y:S05]  /*3070*/  BSYNC B0 ;  /* 0x0000000000007941 */ /* 0x000fea0003800000 */
.L_x_4515:
        /* <DEDUP_REMOVED lines=12> */
.L_x_4518:
[----:B------:R-:W-:Y:S05]  /*3140*/  BSYNC B0 ;  /* 0x0000000000007941 */ /* 0x000fea0003800000 */
.L_x_4517:
        /* <DEDUP_REMOVED lines=10> */
.L_x_4520:
[----:B------:R-:W-:Y:S05]  /*31f0*/  BSYNC B0 ;  /* 0x0000000000007941 */ /* 0x000fea0003800000 */
.L_x_4519:
        /* <DEDUP_REMOVED lines=12> */
.L_x_4522:
[----:B------:R-:W-:Y:S05]  /*32c0*/  BSYNC B0 ;  /* 0x0000000000007941 */ /* 0x000fea0003800000 */
.L_x_4521:
        /* <DEDUP_REMOVED lines=19> */
.L_x_4524:
[----:B------:R-:W-:Y:S05]  /*3400*/  BSYNC B0 ;  /* 0x0000000000007941 */ /* 0x000fea0003800000 */
.L_x_4523:
        /* <DEDUP_REMOVED lines=12> */
.L_x_4526:
[----:B------:R-:W-:Y:S05]  /*34d0*/  BSYNC B0 ;  /* 0x0000000000007941 */ /* 0x000fea0003800000 */
.L_x_4525:
        /* <DEDUP_REMOVED lines=10> */
.L_x_4528:
[----:B------:R-:W-:Y:S05]  /*3580*/  BSYNC B0 ;  /* 0x0000000000007941 */ /* 0x000fea0003800000 */
.L_x_4527:
        /* <DEDUP_REMOVED lines=12> */
.L_x_4530:
[----:B------:R-:W-:Y:S05]  /*3650*/  BSYNC B0 ;  /* 0x0000000000007941 */ /* 0x000fea0003800000 */
.L_x_4529:
        /* <DEDUP_REMOVED lines=10> */
.L_x_4532:
[----:B------:R-:W-:Y:S05]  /*3700*/  BSYNC B0 ;  /* 0x0000000000007941 */ /* 0x000fea0003800000 */
.L_x_4531:
[----:B------:R-:W-:-:S04]  /*3710*/  ISETP.NE.XOR P0, PT, R12, RZ, P0 ;  /* 0x000000ff0c00720c */ /* 0x000fc80000705a70 */
[----:B------:R-:W-:Y:S02]  /*3720*/  SEL R14, R14, R9, P0 ;  /* 0x000000090e0e7207 */ /* 0x000fe40000000000 */
[----:B------:R-:W-:-:S07]  /*3730*/  FSEL R17, R15, R16, P0 ;  /* 0x000000100f117208 */ /* 0x000fce0000000000 */
.L_x_4492:
        /* <DEDUP_REMOVED lines=67> */
.L_x_4581:
[----:B------:R-:W-:-:S03]  /*3b70*/  UMOV UR5, 0xffffffff ;  /* 0xffffffff00057882 */ /* 0x000fc60000000000 */
[----:B-1234-:R-:W-:Y:S05]  /*3b80*/  BRA.DIV UR5, `(.L_x_4535) ;  /* 0x00000032056c7947 */ /* 0x01efea000b800000 */
[----:B------:R0:W1:Y:S02]  /*3b90*/  SHFL.IDX PT, R15, R14, R23, 0x1f ;  /* 0x00001f170e0f7589 */ /* 0x00006400000e0000 */
.L_x_4657:
        /* <DEDUP_REMOVED lines=9> */
.L_x_4580:
        /* <DEDUP_REMOVED lines=13> */
[----:B------:R-:W-:Y:S01]  /*3d00*/  FMUL.FTZ R39, R39, 0.5 ;  /* 0x3f00000027277820 */ /* 0x000fe20000410000 */
[----:B------:R-:W-:-:S05]  /*3d10*/  IMAD.MOV.U32 R38, RZ, RZ, 0x3f000000 ;  /* 0x3f000000ff267424 */ /* 0x000fca00078e00ff */
[----:B------:R-:W1:Y:S02]  /*3d20*/  MUFU.TANH R39, R39 ;  /* 0x0000002700277308 */ /* 0x000e640000002400 */
[----:B-1----:R-:W-:Y:S01]  /*3d30*/  FFMA.FTZ R37, R39, R38, 0.5 ;  /* 0x3f00000027257423 */ /* 0x002fe20000010026 */
[----:B------:R-:W-:-:S03]  /*3d40*/  IMAD.MOV.U32 R38, RZ, RZ, R15 ;  /* 0x000000ffff267224 */ /* 0x000fc600078e000f */
[----:B--2---:R-:W-:-:S07]  /*3d50*/  FADD.FTZ R37, R37, R6 ;  /* 0x0000000625257221 */ /* 0x004fce0000010000 */
.L_x_4537:
        /* <DEDUP_REMOVED lines=38> */
.L_x_4541:
[----:B------:R-:W-:Y:S05]  /*3fc0*/  BSYNC B1 ;  /* 0x0000000000017941 */ /* 0x000fea0003800000 */
.L_x_4540:
        /* <DEDUP_REMOVED lines=11> */
.L_x_4543:
[----:B------:R-:W-:Y:S05]  /*4080*/  BSYNC B1 ;  /* 0x0000000000017941 */ /* 0x000fea0003800000 */
.L_x_4542:
        /* <DEDUP_REMOVED lines=13> */
.L_x_4545:
[----:B------:R-:W-:Y:S05]  /*4160*/  BSYNC B1 ;  /* 0x0000000000017941 */ /* 0x000fea0003800000 */
.L_x_4544:
        /* <DEDUP_REMOVED lines=11> */
.L_x_4547:
[----:B------:R-:W-:Y:S05]  /*4220*/  BSYNC B1 ;  /* 0x0000000000017941 */ /* 0x000fea0003800000 */
.L_x_4546:
        /* <DEDUP_REMOVED lines=13> */
.L_x_4549:
[----:B------:R-:W-:Y:S05]  /*4300*/  BSYNC B1 ;  /* 0x0000000000017941 */ /* 0x000fea0003800000 */
.L_x_4548:
        /* <DEDUP_REMOVED lines=11> */
.L_x_4551:
[----:B------:R-:W-:Y:S05]  /*43c0*/  BSYNC B1 ;  /* 0x0000000000017941 */ /* 0x000fea0003800000 */
.L_x_4550:
        /* <DEDUP_REMOVED lines=13> */
.L_x_4553:
[----:B------:R-:W-:Y:S05]  /*44a0*/  BSYNC B1 ;  /* 0x0000000000017941 */ /* 0x000fea0003800000 */
.L_x_4552:
        /* <DEDUP_REMOVED lines=10> */
.L_x_4555:
[----:B------:R-:W-:Y:S05]  /*4550*/  BSYNC B1 ;  /* 0x0000000000017941 */ /* 0x000fea0003800000 */
.L_x_4554:
        /* <DEDUP_REMOVED lines=12> */
.L_x_4557:
[----:B------:R-:W-:Y:S05]  /*4620*/  BSYNC B1 ;  /* 0x0000000000017941 */ /* 0x000fea0003800000 */
.L_x_4556:
        /* <DEDUP_REMOVED lines=10> */
.L_x_4559:
[----:B------:R-:W-:Y:S05]  /*46d0*/  BSYNC B1 ;  /* 0x0000000000017941 */ /* 0x000fea0003800000 */
.L_x_4558:
        /* <DEDUP_REMOVED lines=12> */
.L_x_4561:
[----:B------:R-:W-:Y:S05]  /*47a0*/  BSYNC B1 ;  /* 0x0000000000017941 */ /* 0x000fea0003800000 */
.L_x_4560:
        /* <DEDUP_REMOVED lines=10> */
.L_x_4563:
[----:B------:R-:W-:Y:S05]  /*4850*/  BSYNC B1 ;  /* 0x0000000000017941 */ /* 0x000fea0003800000 */
.L_x_4562:
        /* <DEDUP_REMOVED lines=12> */
.L_x_4565:
[----:B------:R-:W-:Y:S05]  /*4920*/  BSYNC B1 ;  /* 0x0000000000017941 */ /* 0x000fea0003800000 */
.L_x_4564:
        /* <DEDUP_REMOVED lines=10> */
.L_x_4567:
[----:B------:R-:W-:Y:S05]  /*49d0*/  BSYNC B1 ;  /* 0x0000000000017941 */ /* 0x000fea0003800000 */
.L_x_4566:
        /* <DEDUP_REMOVED lines=12> */
.L_x_4569:
[----:B------:R-:W-:Y:S05]  /*4aa0*/  BSYNC B1 ;  /* 0x0000000000017941 */ /* 0x000fea0003800000 */
.L_x_4568:
        /* <DEDUP_REMOVED lines=19> */
.L_x_4571:
[----:B------:R-:W-:Y:S05]  /*4be0*/  BSYNC B1 ;  /* 0x0000000000017941 */ /* 0x000fea0003800000 */
.L_x_4570:
        /* <DEDUP_REMOVED lines=12> */
.L_x_4573:
[----:B------:R-:W-:Y:S05]  /*4cb0*/  BSYNC B1 ;  /* 0x0000000000017941 */ /* 0x000fea0003800000 */
.L_x_4572:
        /* <DEDUP_REMOVED lines=10> */
.L_x_4575:
[----:B------:R-:W-:Y:S05]  /*4d60*/  BSYNC B1 ;  /* 0x0000000000017941 */ /* 0x000fea0003800000 */
.L_x_4574:
        /* <DEDUP_REMOVED lines=12> */
.L_x_4577:
[----:B------:R-:W-:Y:S05]  /*4e30*/  BSYNC B1 ;  /* 0x0000000000017941 */ /* 0x000fea0003800000 */
.L_x_4576:
        /* <DEDUP_REMOVED lines=10> */
.L_x_4579:
[----:B------:R-:W-:Y:S05]  /*4ee0*/  BSYNC B1 ;  /* 0x0000000000017941 */ /* 0x000fea0003800000 */
.L_x_4578:
[----:B------:R-:W-:Y:S01]  /*4ef0*/  ISETP.NE.XOR P0, PT, R30, RZ, P0 ;  /* 0x000000ff1e00720c */ /* 0x000fe20000705a70 */
[----:B------:R-:W-:-:S03]  /*4f00*/  VIADD R19, R19, 0xffffffe0 ;  /* 0xffffffe013137836 */ /* 0x000fc60000000000 */
[----:B------:R-:W-:Y:S02]  /*4f10*/  FSEL R21, R40, R21, P0 ;  /* 0x0000001528157208 */ /* 0x000fe40000000000 */
[----:B------:R-:W-:-:S03]  /*4f20*/  SEL R20, R17, R20, P0 ;  /* 0x0000001411147207 */ /* 0x000fc60000000000 */
[----:B------:R1:W2:Y:S04]  /*4f30*/  SHFL.IDX PT, R18, R21, R12, 0x1f ;  /* 0x00001f0c15127589 */ /* 0x0002a800000e0000 */
[----:B------:R1:W3:Y:S02]  /*4f40*/  SHFL.IDX PT, R17, R20, R12, 0x1f ;  /* 0x00001f0c14117589 */ /* 0x0002e400000e0000 */
.L_x_4539:
[----:B------:R-:W-:-:S04]  /*4f50*/  PRMT R7, R7, 0x9910, RZ ;  /* 0x0000991007077816 */ /* 0x000fc800000000ff */
[----:B------:R-:W-:-:S13]  /*4f60*/  ISETP.NE.AND P0, PT, R7, RZ, PT ;  /* 0x000000ff0700720c */ /* 0x000fda0003f05270 */
[----:B------:R4:W-:Y:S04]  /*4f70*/  @P0 STS [R6+-0x80], R37 ;  /* 0xffff802506000388 */ /* 0x0009e80000000800 */
[----:B------:R4:W-:Y:S01]  /*4f80*/  @P0 STS [R39+-0x80], R38 ;  /* 0xffff802627000388 */ /* 0x0009e20000000800 */
[----:B------:R-:W-:Y:S01]  /*4f90*/  NOP ;  /* 0x0000000000007918 */ /* 0x000fe20000000000 */
.L_x_4538:
        /* <DEDUP_REMOVED lines=8> */
.L_x_4536:
[----:B0-----:R-:W-:Y:S01]  /*5020*/  VIADD R23, R23, 0x1 ;  /* 0x0000000117177836 */ /* 0x001fe20000000000 */
[----:B------:R-:W-:-:S04]  /*5030*/  ULDC UR5, c[0x0][0x248] ;  /* 0x0000920000057ab9 */ /* 0x000fc80000000800 */
[----:B------:R-:W-:-:S13]  /*5040*/  ISETP.GE.AND P0, PT, R23, UR5, PT ;  /* 0x0000000517007c0c */ /* 0x000fda000bf06270 */
[----:B------:R-:W-:Y:S05]  /*5050*/  @!P0 BRA `(.L_x_4581) ;  /* 0xffffffe800c48947 */ /* 0x000fea000383ffff */
[----:B------:R-:W-:Y:S05]  /*5060*/  BSYNC B0 ;  /* 0x0000000000007941 */ /* 0x000fea0003800000 */
.L_x_4534:
        /* <DEDUP_REMOVED lines=11> */
.L_x_4661:
[----:B0-----:R-:W-:Y:S01]  /*5120*/  FSETP.GT.FTZ.AND P0, PT, R7, R10, PT ;  /* 0x0000000a0700720b */ /* 0x001fe20003f14000 */
[----:B------:R-:W-:Y:S01]  /*5130*/  BSSY B0, `(.L_x_4584) ;  /* 0x0000005000007945 */ /* 0x000fe20003800000 */
[----:B------:R-:W-:-:S11]  /*5140*/  PLOP3.LUT P1, PT, PT, PT, PT, 0x80, 0x0 ;  /* 0x000000000000781c */ /* 0x000fd60003f2f070 */
[----:B------:R-:W-:Y:S05]  /*5150*/  @P0 BRA `(.L_x_4585) ;  /* 0x0000000000080947 */ /* 0x000fea0003800000 */
[----:B------:R-:W-:-:S04]  /*5160*/  FSETP.NEU.FTZ.AND P1, PT, R7, R10, PT ;  /* 0x0000000a0700720b */ /* 0x000fc80003f3d000 */
[----:B------:R-:W-:-:S13]  /*5170*/  ISETP.LT.AND P1, PT, R8, R4, !P1 ;  /* 0x000000040800720c */ /* 0x000fda0004f21270 */
.L_x_4585:
[----:B------:R-:W-:Y:S05]  /*5180*/  BSYNC B0 ;  /* 0x0000000000007941 */ /* 0x000fea0003800000 */
.L_x_4584:
        /* <DEDUP_REMOVED lines=9> */
.L_x_4665:
[----:B0-----:R-:W-:Y:S01]  /*5220*/  FSETP.GT.FTZ.AND P0, PT, R10, R7, PT ;  /* 0x000000070a00720b */ /* 0x001fe20003f14000 */
[----:B------:R-:W-:-:S12]  /*5230*/  BSSY B0, `(.L_x_4587) ;  /* 0x0000004000007945 */ /* 0x000fd80003800000 */
[----:B------:R-:W-:Y:S05]  /*5240*/  @P0 BRA `(.L_x_4588) ;  /* 0x0000000000080947 */ /* 0x000fea0003800000 */
[----:B------:R-:W-:-:S04]  /*5250*/  FSETP.NEU.FTZ.AND P1, PT, R10, R7, PT ;  /* 0x000000070a00720b */ /* 0x000fc80003f3d000 */
[----:B------:R-:W-:-:S13]  /*5260*/  ISETP.LT.AND P1, PT, R9, R4, !P1 ;  /* 0x000000040900720c */ /* 0x000fda0004f21270 */
.L_x_4588:
[----:B------:R-:W-:Y:S05]  /*5270*/  BSYNC B0 ;  /* 0x0000000000007941 */ /* 0x000fea0003800000 */
.L_x_4587:
        /* <DEDUP_REMOVED lines=8> */
.L_x_4669:
[----:B0-----:R-:W-:Y:S01]  /*5300*/  FSETP.GT.FTZ.AND P0, PT, R10, R7, PT ;  /* 0x000000070a00720b */ /* 0x001fe20003f14000 */
[----:B------:R-:W-:Y:S01]  /*5310*/  BSSY B0, `(.L_x_4590) ;  /* 0x0000005000007945 */ /* 0x000fe20003800000 */
[----:B------:R-:W-:-:S11]  /*5320*/  PLOP3.LUT P1, PT, PT, PT, PT, 0x80, 0x0 ;  /* 0x000000000000781c */ /* 0x000fd60003f2f070 */
[----:B------:R-:W-:Y:S05]  /*5330*/  @P0 BRA `(.L_x_4591) ;  /* 0x0000000000080947 */ /* 0x000fea0003800000 */
[----:B------:R-:W-:-:S04]  /*5340*/  FSETP.NEU.FTZ.AND P1, PT, R10, R7, PT ;  /* 0x000000070a00720b */ /* 0x000fc80003f3d000 */
[----:B------:R-:W-:-:S13]  /*5350*/  ISETP.LT.AND P1, PT, R9, R4, !P1 ;  /* 0x000000040900720c */ /* 0x000fda0004f21270 */
.L_x_4591:
[----:B------:R-:W-:Y:S05]  /*5360*/  BSYNC B0 ;  /* 0x0000000000007941 */ /* 0x000fea0003800000 */
.L_x_4590:
        /* <DEDUP_REMOVED lines=9> */
.L_x_4673:
[----:B0-----:R-:W-:Y:S01]  /*5400*/  FSETP.GT.FTZ.AND P0, PT, R10, R7, PT ;  /* 0x000000070a00720b */ /* 0x001fe20003f14000 */
[----:B------:R-:W-:-:S12]  /*5410*/  BSSY B0, `(.L_x_4593) ;  /* 0x0000004000007945 */ /* 0x000fd80003800000 */
[----:B------:R-:W-:Y:S05]  /*5420*/  @P0 BRA `(.L_x_4594) ;  /* 0x0000000000080947 */ /* 0x000fea0003800000 */
[----:B------:R-:W-:-:S04]  /*5430*/  FSETP.NEU.FTZ.AND P1, PT, R10, R7, PT ;  /* 0x000000070a00720b */ /* 0x000fc80003f3d000 */
[----:B------:R-:W-:-:S13]  /*5440*/  ISETP.LT.AND P1, PT, R9, R4, !P1 ;  /* 0x000000040900720c */ /* 0x000fda0004f21270 */
.L_x_4594:
[----:B------:R-:W-:Y:S05]  /*5450*/  BSYNC B0 ;  /* 0x0000000000007941 */ /* 0x000fea0003800000 */
.L_x_4593:
        /* <DEDUP_REMOVED lines=8> */
.L_x_4677:
[----:B0-----:R-:W-:Y:S01]  /*54e0*/  FSETP.GT.FTZ.AND P0, PT, R10, R7, PT ;  /* 0x000000070a00720b */ /* 0x001fe20003f14000 */
[----:B------:R-:W-:Y:S01]  /*54f0*/  BSSY B0, `(.L_x_4596) ;  /* 0x0000005000007945 */ /* 0x000fe20003800000 */
[----:B------:R-:W-:-:S11]  /*5500*/  PLOP3.LUT P1, PT, PT, PT, PT, 0x80, 0x0 ;  /* 0x000000000000781c */ /* 0x000fd60003f2f070 */
[----:B------:R-:W-:Y:S05]  /*5510*/  @P0 BRA `(.L_x_4597) ;  /* 0x0000000000080947 */ /* 0x000fea0003800000 */
[----:B------:R-:W-:-:S04]  /*5520*/  FSETP.NEU.FTZ.AND P1, PT, R10, R7, PT ;  /* 0x000000070a00720b */ /* 0x000fc80003f3d000 */
[----:B------:R-:W-:-:S13]  /*5530*/  ISETP.LT.AND P1, PT, R9, R4, !P1 ;  /* 0x000000040900720c */ /* 0x000fda0004f21270 */
.L_x_4597:
[----:B------:R-:W-:Y:S05]  /*5540*/  BSYNC B0 ;  /* 0x0000000000007941 */ /* 0x000fea0003800000 */
.L_x_4596:
        /* <DEDUP_REMOVED lines=9> */
.L_x_4681:
[----:B0-----:R-:W-:Y:S01]  /*55e0*/  FSETP.GT.FTZ.AND P0, PT, R10, R7, PT ;  /* 0x000000070a00720b */ /* 0x001fe20003f14000 */
[----:B------:R-:W-:-:S12]  /*55f0*/  BSSY B0, `(.L_x_4599) ;  /* 0x0000004000007945 */ /* 0x000fd80003800000 */
[----:B------:R-:W-:Y:S05]  /*5600*/  @P0 BRA `(.L_x_4600) ;  /* 0x0000000000080947 */ /* 0x000fea0003800000 */
[----:B------:R-:W-:-:S04]  /*5610*/  FSETP.NEU.FTZ.AND P1, PT, R10, R7, PT ;  /* 0x000000070a00720b */ /* 0x000fc80003f3d000 */
[----:B------:R-:W-:-:S13]  /*5620*/  ISETP.LT.AND P1, PT, R9, R4, !P1 ;  /* 0x000000040900720c */ /* 0x000fda0004f21270 */
.L_x_4600:
[----:B------:R-:W-:Y:S05]  /*5630*/  BSYNC B0 ;  /* 0x0000000000007941 */ /* 0x000fea0003800000 */
.L_x_4599:
        /* <DEDUP_REMOVED lines=8> */
.L_x_4685:
[----:B0-----:R-:W-:Y:S01]  /*56c0*/  FSETP.GT.FTZ.AND P6, PT, R10, R7, PT ;  /* 0x000000070a00720b */ /* 0x001fe20003fd4000 */
[----:B------:R-:W-:Y:S01]  /*56d0*/  BSSY B0, `(.L_x_4602) ;  /* 0x0000006000007945 */ /* 0x000fe20003800000 */
[----:B------:R-:W-:Y:S02]  /*56e0*/  PLOP3.LUT P1, PT, PT, PT, PT, 0x80, 0x0 ;  /* 0x000000000000781c */ /* 0x000fe40003f2f070 */
[----:B------:R-:W-:-:S09]  /*56f0*/  PLOP3.LUT P0, PT, PT, PT, PT, 0x80, 0x0 ;  /* 0x000000000000781c */ /* 0x000fd20003f0f070 */
[----:B------:R-:W-:Y:S05]  /*5700*/  @P6 BRA `(.L_x_4603) ;  /* 0x0000000000086947 */ /* 0x000fea0003800000 */
[----:B------:R-:W-:-:S04]  /*5710*/  FSETP.NEU.FTZ.AND P0, PT, R10, R7, PT ;  /* 0x000000070a00720b */ /* 0x000fc80003f1d000 */
[----:B------:R-:W-:-:S13]  /*5720*/  ISETP.LT.AND P0, PT, R9, R4, !P0 ;  /* 0x000000040900720c */ /* 0x000fda0004701270 */
.L_x_4603:
[----:B------:R-:W-:Y:S05]  /*5730*/  BSYNC B0 ;  /* 0x0000000000007941 */ /* 0x000fea0003800000 */
.L_x_4602:
[----:B------:R-:W-:Y:S01]  /*5740*/  UMOV UR5, 0xffffffff ;  /* 0xffffffff00057882 */ /* 0x000fe20000000000 */
[----:B------:R-:W-:-:S04]  /*5750*/  PLOP3.LUT P0, PT, P4, P0, PT, 0x28, 0x0 ;  /* 0x000000000000781c */ /* 0x000fc80002700570 */
[----:B------:R-:W-:Y:S02]  /*5760*/  SEL R9, R4, R9, P0 ;  /* 0x0000000904097207 */ /* 0x000fe40000000000 */
[----:B------:R-:W-:Y:S01]  /*5770*/  FSEL R10, R7, R10, P0 ;  /* 0x0000000a070a7208 */ /* 0x000fe20000000000 */
[----:B------:R-:W-:Y:S06]  /*5780*/  BRA.DIV UR5, `(.L_x_4604) ;  /* 0x0000001e05887947 */ /* 0x000fec000b800000 */
[----:B------:R0:W0:Y:S04]  /*5790*/  SHFL.BFLY PT, R7, R10, 0x4, 0x1f ;  /* 0x0c801f000a077f89 */ /* 0x00002800000e0000 */
[----:B------:R0:W0:Y:S02]  /*57a0*/  SHFL.BFLY PT, R4, R9, 0x4, 0x1f ;  /* 0x0c801f0009047f89 */ /* 0x00002400000e0000 */
.L_x_4689:
[----:B0-----:R-:W-:Y:S01]  /*57b0*/  FSETP.GT.FTZ.AND P0, PT, R10, R7, PT ;  /* 0x000000070a00720b */ /* 0x001fe20003f14000 */
[----:B------:R-:W-:-:S12]  /*57c0*/  BSSY B0, `(.L_x_4605) ;  /* 0x0000004000007945 */ /* 0x000fd80003800000 */
[----:B------:R-:W-:Y:S05]  /*57d0*/  @P0 BRA `(.L_x_4606) ;  /* 0x0000000000080947 */ /* 0x000fea0003800000 */
[----:B------:R-:W-:-:S04]  /*57e0*/  FSETP.NEU.FTZ.AND P1, PT, R10, R7, PT ;  /* 0x000000070a00720b */ /* 0x000fc80003f3d000 */
[----:B------:R-:W-:-:S13]  /*57f0*/  ISETP.LT.AND P1, PT, R9, R4, !P1 ;  /* 0x000000040900720c */ /* 0x000fda0004f21270 */
.L_x_4606:
[----:B------:R-:W-:Y:S05]  /*5800*/  BSYNC B0 ;  /* 0x0000000000007941 */ /* 0x000fea0003800000 */
.L_x_4605:
[----:B------:R-:W-:Y:S01]  /*5810*/  UMOV UR5, 0xffffffff ;  /* 0xffffffff00057882 */ /* 0x000fe20000000000 */
[----:B------:R-:W-:-:S04]  /*5820*/  PLOP3.LUT P1, PT, P3, P1, PT, 0x28, 0x0 ;  /* 0x000000000000781c */ /* 0x000fc80001f22570 */
[----:B------:R-:W-:Y:S02]  /*5830*/  SEL R9, R4, R9, P1 ;  /* 0x0000000904097207 */ /* 0x000fe40000800000 */
[----:B------:R-:W-:Y:S01]  /*5840*/  FSEL R10, R7, R10, P1 ;  /* 0x0000000a070a7208 */ /* 0x000fe20000800000 */
[----:B------:R-:W-:Y:S06]  /*5850*/  BRA.DIV UR5, `(.L_x_4607) ;  /* 0x0000001e059c7947 */ /* 0x000fec000b800000 */
[----:B------:R0:W0:Y:S04]  /*5860*/  SHFL.BFLY PT, R7, R10, 0x2, 0x1f ;  /* 0x0c401f000a077f89 */ /* 0x00002800000e0000 */
[----:B------:R0:W0:Y:S02]  /*5870*/  SHFL.BFLY PT, R4, R9, 0x2, 0x1f ;  /* 0x0c401f0009047f89 */ /* 0x00002400000e0000 */
.L_x_4693:
[----:B0-----:R-:W-:Y:S01]  /*5880*/  FSETP.GT.FTZ.AND P3, PT, R10, R7, PT ;  /* 0x000000070a00720b */ /* 0x001fe20003f74000 */
[----:B------:R-:W-:Y:S01]  /*5890*/  BSSY B0, `(.L_x_4608) ;  /* 0x0000006000007945 */ /* 0x000fe20003800000 */
[----:B------:R-:W-:Y:S02]  /*58a0*/  PLOP3.LUT P1, PT, PT, PT, PT, 0x80, 0x0 ;  /* 0x000000000000781c */ /* 0x000fe40003f2f070 */
[----:B------:R-:W-:-:S09]  /*58b0*/  PLOP3.LUT P0, PT, PT, PT, PT, 0x80, 0x0 ;  /* 0x000000000000781c */ /* 0x000fd20003f0f070 */
[----:B------:R-:W-:Y:S05]  /*58c0*/  @P3 BRA `(.L_x_4609) ;  /* 0x0000000000083947 */ /* 0x000fea0003800000 */
[----:B------:R-:W-:-:S04]  /*58d0*/  FSETP.NEU.FTZ.AND P0, PT, R10, R7, PT ;  /* 0x000000070a00720b */ /* 0x000fc80003f1d000 */
[----:B------:R-:W-:-:S13]  /*58e0*/  ISETP.LT.AND P0, PT, R9, R4, !P0 ;  /* 0x000000040900720c */ /* 0x000fda0004701270 */
.L_x_4609:
[----:B------:R-:W-:Y:S05]  /*58f0*/  BSYNC B0 ;  /* 0x0000000000007941 */ /* 0x000fea0003800000 */
.L_x_4608:
[----:B------:R-:W-:Y:S01]  /*5900*/  UMOV UR5, 0xffffffff ;  /* 0xffffffff00057882 */ /* 0x000fe20000000000 */
[----:B------:R-:W-:-:S04]  /*5910*/  PLOP3.LUT P0, PT, P2, P0, PT, 0x28, 0x0 ;  /* 0x000000000000781c */ /* 0x000fc80001700570 */
[----:B------:R-:W-:Y:S02]  /*5920*/  SEL R9, R4, R9, P0 ;  /* 0x0000000904097207 */ /* 0x000fe40000000000 */
[----:B------:R-:W-:Y:S01]  /*5930*/  FSEL R10, R7, R10, P0 ;  /* 0x0000000a070a7208 */ /* 0x000fe20000000000 */
[----:B------:R-:W-:Y:S06]  /*5940*/  BRA.DIV UR5, `(.L_x_4610) ;  /* 0x0000001e05a87947 */ /* 0x000fec000b800000 */
[----:B------:R0:W0:Y:S04]  /*5950*/  SHFL.BFLY PT, R7, R10, 0x1, 0x1f ;  /* 0x0c201f000a077f89 */ /* 0x00002800000e0000 */
[----:B------:R0:W0:Y:S02]  /*5960*/  SHFL.BFLY PT, R4, R9, 0x1, 0x1f ;  /* 0x0c201f0009047f89 */ /* 0x00002400000e0000 */
.L_x_4697:
[----:B0-----:R-:W-:Y:S01]  /*5970*/  FSETP.GT.FTZ.AND P0, PT, R10, R7, PT ;  /* 0x000000070a00720b */ /* 0x001fe20003f14000 */
[----:B------:R-:W-:-:S12]  /*5980*/  BSSY B0, `(.L_x_4611) ;  /* 0x0000004000007945 */ /* 0x000fd80003800000 */
[----:B------:R-:W-:Y:S05]  /*5990*/  @P0 BRA `(.L_x_4612) ;  /* 0x0000000000080947 */ /* 0x000fea0003800000 */
[----:B------:R-:W-:-:S04]  /*59a0*/  FSETP.NEU.FTZ.AND P1, PT, R10, R7, PT ;  /* 0x000000070a00720b */ /* 0x000fc80003f3d000 */
[----:B------:R-:W-:-:S13]  /*59b0*/  ISETP.LT.AND P1, PT, R9, R4, !P1 ;  /* 0x000000040900720c */ /* 0x000fda0004f21270 */
.L_x_4612:
[----:B------:R-:W-:Y:S05]  /*59c0*/  BSYNC B0 ;  /* 0x0000000000007941 */ /* 0x000fea0003800000 */
.L_x_4611:
[----:B------:R-:W-:Y:S01]  /*59d0*/  UMOV UR5, 0xffffffff ;  /* 0xffffffff00057882 */ /* 0x000fe20000000000 */
[----:B------:R-:W-:-:S04]  /*59e0*/  PLOP3.LUT P1, PT, P5, P1, PT, 0x28, 0x0 ;  /* 0x000000000000781c */ /* 0x000fc80002f22570 */
[----:B------:R-:W-:Y:S02]  /*59f0*/  SEL R9, R4, R9, P1 ;  /* 0x0000000904097207 */ /* 0x000fe40000800000 */
[----:B------:R-:W-:Y:S01]  /*5a00*/  FSEL R10, R7, R10, P1 ;  /* 0x0000000a070a7208 */ /* 0x000fe20000800000 */
[----:B------:R-:W-:Y:S06]  /*5a10*/  BRA.DIV UR5, `(.L_x_4613) ;  /* 0x0000001e05bc7947 */ /* 0x000fec000b800000 */
[----:B------:R0:W0:Y:S04]  /*5a20*/  SHFL.BFLY PT, R7, R10, 0x10, 0x1f ;  /* 0x0e001f000a077f89 */ /* 0x00002800000e0000 */
[----:B------:R0:W0:Y:S02]  /*5a30*/  SHFL.BFLY PT, R4, R9, 0x10, 0x1f ;  /* 0x0e001f0009047f89 */ /* 0x00002400000e0000 */
.L_x_4701:
[----:B0-----:R-:W-:Y:S01]  /*5a40*/  FSETP.GT.FTZ.AND P2, PT, R10, R7, PT ;  /* 0x000000070a00720b */ /* 0x001fe20003f54000 */
[----:B------:R-:W-:Y:S01]  /*5a50*/  BSSY B0, `(.L_x_4614) ;  /* 0x0000006000007945 */ /* 0x000fe20003800000 */
[----:B------:R-:W-:Y:S02]  /*5a60*/  PLOP3.LUT P1, PT, PT, PT, PT, 0x80, 0x0 ;  /* 0x000000000000781c */ /* 0x000fe40003f2f070 */
[----:B------:R-:W-:-:S09]  /*5a70*/  PLOP3.LUT P0, PT, PT, PT, PT, 0x80, 0x0 ;  /* 0x000000000000781c */ /* 0x000fd20003f0f070 */
[----:B------:R-:W-:Y:S05]  /*5a80*/  @P2 BRA `(.L_x_4615) ;  /* 0x0000000000082947 */ /* 0x000fea0003800000 */
[----:B------:R-:W-:-:S04]  /*5a90*/  FSETP.NEU.FTZ.AND P0, PT, R10, R7, PT ;  /* 0x000000070a00720b */ /* 0x000fc80003f1d000 */
[----:B------:R-:W-:-:S13]  /*5aa0*/  ISETP.LT.AND P0, PT, R9, R4, !P0 ;  /* 0x000000040900720c */ /* 0x000fda0004701270 */
.L_x_4615:
[----:B------:R-:W-:Y:S05]  /*5ab0*/  BSYNC B0 ;  /* 0x0000000000007941 */ /* 0x000fea0003800000 */
.L_x_4614:
[----:B------:R-:W-:Y:S01]  /*5ac0*/  UMOV UR5, 0xffffffff ;  /* 0xffffffff00057882 */ /* 0x000fe20000000000 */
[----:B------:R-:W-:-:S04]  /*5ad0*/  ISETP.EQ.XOR P0, PT, R22, RZ, P0 ;  /* 0x000000ff1600720c */ /* 0x000fc80000702a70 */
[----:B------:R-:W-:Y:S02]  /*5ae0*/  SEL R9, R9, R4, P0 ;  /* 0x0000000409097207 */ /* 0x000fe40000000000 */
[----:B------:R-:W-:Y:S01]  /*5af0*/  FSEL R10, R10, R7, P0 ;  /* 0x000000070a0a7208 */ /* 0x000fe20000000000 */
[----:B------:R-:W-:Y:S06]  /*5b00*/  BRA.DIV UR5, `(.L_x_4616) ;  /* 0x0000001e05c87947 */ /* 0x000fec000b800000 */
[----:B------:R0:W0:Y:S04]  /*5b10*/  SHFL.BFLY PT, R7, R10, 0x8, 0x1f ;  /* 0x0d001f000a077f89 */ /* 0x00002800000e0000 */
[----:B------:R0:W0:Y:S02]  /*5b20*/  SHFL.BFLY PT, R4, R9, 0x8, 0x1f ;  /* 0x0d001f0009047f89 */ /* 0x00002400000e0000 */
.L_x_4705:
[----:B0-----:R-:W-:Y:S01]  /*5b30*/  FSETP.GT.FTZ.AND P0, PT, R10, R7, PT ;  /* 0x000000070a00720b */ /* 0x001fe20003f14000 */
[----:B------:R-:W-:-:S12]  /*5b40*/  BSSY B0, `(.L_x_4617) ;  /* 0x0000004000007945 */ /* 0x000fd80003800000 */
[----:B------:R-:W-:Y:S05]  /*5b50*/  @P0 BRA `(.L_x_4618) ;  /* 0x0000000000080947 */ /* 0x000fea0003800000 */
[----:B------:R-:W-:-:S04]  /*5b60*/  FSETP.NEU.FTZ.AND P1, PT, R10, R7, PT ;  /* 0x000000070a00720b */ /* 0x000fc80003f3d000 */
[----:B------:R-:W-:-:S13]  /*5b70*/  ISETP.LT.AND P1, PT, R9, R4, !P1 ;  /* 0x000000040900720c */ /* 0x000fda0004f21270 */
.L_x_4618:
[----:B------:R-:W-:Y:S05]  /*5b80*/  BSYNC B0 ;  /* 0x0000000000007941 */ /* 0x000fea0003800000 */
.L_x_4617:
[----:B------:R-:W-:Y:S01]  /*5b90*/  UMOV UR5, 0xffffffff ;  /* 0xffffffff00057882 */ /* 0x000fe20000000000 */
[----:B------:R-:W-:-:S04]  /*5ba0*/  ISETP.EQ.XOR P1, PT, R27, RZ, P1 ;  /* 0x000000ff1b00720c */ /* 0x000fc80000f22a70 */
[----:B------:R-:W-:Y:S02]  /*5bb0*/  SEL R9, R9, R4, P1 ;  /* 0x0000000409097207 */ /* 0x000fe40000800000 */
[----:B------:R-:W-:Y:S01]  /*5bc0*/  FSEL R10, R10, R7, P1 ;  /* 0x000000070a0a7208 */ /* 0x000fe20000800000 */
[----:B------:R-:W-:Y:S06]  /*5bd0*/  BRA.DIV UR5, `(.L_x_4619) ;  /* 0x0000001e05dc7947 */ /* 0x000fec000b800000 */
[----:B------:R0:W0:Y:S04]  /*5be0*/  SHFL.BFLY PT, R7, R10, 0x4, 0x1f ;  /* 0x0c801f000a077f89 */ /* 0x00002800000e0000 */
[----:B------:R0:W0:Y:S02]  /*5bf0*/  SHFL.BFLY PT, R4, R9, 0x4, 0x1f ;  /* 0x0c801f0009047f89 */ /* 0x00002400000e0000 */
.L_x_4709:
[----:B0-----:R-:W-:Y:S01]  /*5c00*/  FSETP.GT.FTZ.AND P2, PT, R10, R7, PT ;  /* 0x000000070a00720b */ /* 0x001fe20003f54000 */
[----:B------:R-:W-:Y:S01]  /*5c10*/  BSSY B0, `(.L_x_4620) ;  /* 0x0000006000007945 */ /* 0x000fe20003800000 */
[----:B------:R-:W-:Y:S02]  /*5c20*/  PLOP3.LUT P1, PT, PT, PT, PT, 0x80, 0x0 ;  /* 0x000000000000781c */ /* 0x000fe40003f2f070 */
[----:B------:R-:W-:-:S09]  /*5c30*/  PLOP3.LUT P0, PT, PT, PT, PT, 0x80, 0x0 ;  /* 0x000000000000781c */ /* 0x000fd20003f0f070 */
[----:B------:R-:W-:Y:S05]  /*5c40*/  @P2 BRA `(.L_x_4621) ;  /* 0x0000000000082947 */ /* 0x000fea0003800000 */
[----:B------:R-:W-:-:S04]  /*5c50*/  FSETP.NEU.FTZ.AND P0, PT, R10, R7, PT ;  /* 0x000000070a00720b */ /* 0x000fc80003f1d000 */
[----:B------:R-:W-:-:S13]  /*5c60*/  ISETP.LT.AND P0, PT, R9, R4, !P0 ;  /* 0x000000040900720c */ /* 0x000fda0004701270 */
.L_x_4621:
[----:B------:R-:W-:Y:S05]  /*5c70*/  BSYNC B0 ;  /* 0x0000000000007941 */ /* 0x000fea0003800000 */
.L_x_4620:
[----:B------:R-:W-:Y:S01]  /*5c80*/  UMOV UR5, 0xffffffff ;  /* 0xffffffff00057882 */ /* 0x000fe20000000000 */
[----:B------:R-:W-:-:S04]  /*5c90*/  ISETP.EQ.XOR P0, PT, R28, RZ, P0 ;  /* 0x000000ff1c00720c */ /* 0x000fc80000702a70 */
[----:B------:R-:W-:Y:S02]  /*5ca0*/  SEL R9, R9, R4, P0 ;  /* 0x0000000409097207 */ /* 0x000fe40000000000 */
[----:B------:R-:W-:Y:S01]  /*5cb0*/  FSEL R10, R10, R7, P0 ;  /* 0x000000070a0a7208 */ /* 0x000fe20000000000 */
[----:B------:R-:W-:Y:S06]  /*5cc0*/  BRA.DIV UR5, `(.L_x_4622) ;  /* 0x0000001e05e87947 */ /* 0x000fec000b800000 */
[----:B------:R0:W0:Y:S04]  /*5cd0*/  SHFL.BFLY PT, R7, R10, 0x2, 0x1f ;  /* 0x0c401f000a077f89 */ /* 0x00002800000e0000 */
[----:B------:R0:W0:Y:S02]  /*5ce0*/  SHFL.BFLY PT, R4, R9, 0x2, 0x1f ;  /* 0x0c401f0009047f89 */ /* 0x00002400000e0000 */
.L_x_4713:
[----:B0-----:R-:W-:Y:S01]  /*5cf0*/  FSETP.GT.FTZ.AND P0, PT, R10, R7, PT ;  /* 0x000000070a00720b */ /* 0x001fe20003f14000 */
[----:B------:R-:W-:-:S12]  /*5d00*/  BSSY B0, `(.L_x_4623) ;  /* 0x0000004000007945 */ /* 0x000fd80003800000 */
[----:B------:R-:W-:Y:S05]  /*5d10*/  @P0 BRA `(.L_x_4624) ;  /* 0x0000000000080947 */ /* 0x000fea0003800000 */
[----:B------:R-:W-:-:S04]  /*5d20*/  FSETP.NEU.FTZ.AND P1, PT, R10, R7, PT ;  /* 0x000000070a00720b */ /* 0x000fc80003f3d000 */
[----:B------:R-:W-:-:S13]  /*5d30*/  ISETP.LT.AND P1, PT, R9, R4, !P1 ;  /* 0x000000040900720c */ /* 0x000fda0004f21270 */
.L_x_4624:
[----:B------:R-:W-:Y:S05]  /*5d40*/  BSYNC B0 ;  /* 0x0000000000007941 */ /* 0x000fea0003800000 */
.L_x_4623:
[----:B------:R-:W-:Y:S01]  /*5d50*/  UMOV UR5, 0xffffffff ;  /* 0xffffffff00057882 */ /* 0x000fe20000000000 */
[----:B------:R-:W-:-:S04]  /*5d60*/  ISETP.EQ.XOR P1, PT, R29, RZ, P1 ;  /* 0x000000ff1d00720c */ /* 0x000fc80000f22a70 */
[----:B------:R-:W-:Y:S02]  /*5d70*/  SEL R9, R9, R4, P1 ;  /* 0x0000000409097207 */ /* 0x000fe40000800000 */
[----:B------:R-:W-:Y:S01]  /*5d80*/  FSEL R10, R10, R7, P1 ;  /* 0x000000070a0a7208 */ /* 0x000fe20000800000 */
[----:B------:R-:W-:Y:S06]  /*5d90*/  BRA.DIV UR5, `(.L_x_4625) ;  /* 0x0000001e05fc7947 */ /* 0x000fec000b800000 */
[----:B------:R0:W0:Y:S04]  /*5da0*/  SHFL.BFLY PT, R7, R10, 0x1, 0x1f ;  /* 0x0c201f000a077f89 */ /* 0x00002800000e0000 */
[----:B------:R0:W0:Y:S02]  /*5db0*/  SHFL.BFLY PT, R4, R9, 0x1, 0x1f ;  /* 0x0c201f0009047f89 */ /* 0x00002400000e0000 */
.L_x_4717:
[----:B0-----:R-:W-:Y:S01]  /*5dc0*/  FSETP.GT.FTZ.AND P1, PT, R10, R7, PT ;  /* 0x000000070a00720b */ /* 0x001fe20003f34000 */
[----:B------:R-:W-:Y:S01]  /*5dd0*/  BSSY B0, `(.L_x_4626) ;  /* 0x0000005000007945 */ /* 0x000fe20003800000 */
[----:B------:R-:W-:-:S11]  /*5de0*/  PLOP3.LUT P0, PT, PT, PT, PT, 0x80, 0x0 ;  /* 0x000000000000781c */ /* 0x000fd60003f0f070 */
[----:B------:R-:W-:Y:S05]  /*5df0*/  @P1 BRA `(.L_x_4627) ;  /* 0x0000000000081947 */ /* 0x000fea0003800000 */
[----:B------:R-:W-:-:S04]  /*5e00*/  FSETP.NEU.FTZ.AND P0, PT, R10, R7, PT ;  /* 0x000000070a00720b */ /* 0x000fc80003f1d000 */
[----:B------:R-:W-:-:S13]  /*5e10*/  ISETP.LT.AND P0, PT, R9, R4, !P0 ;  /* 0x000000040900720c */ /* 0x000fda0004701270 */
.L_x_4627:
[----:B------:R-:W-:Y:S05]  /*5e20*/  BSYNC B0 ;  /* 0x0000000000007941 */ /* 0x000fea0003800000 */
.L_x_4626:
        /* <DEDUP_REMOVED lines=17> */
.L_x_4721:
[----:B0-----:R-:W-:Y:S01]  /*5f40*/  FSETP.GT.FTZ.AND P0, PT, R8, R7, PT ;  /* 0x000000070800720b */ /* 0x001fe20003f14000 */
[----:B------:R-:W-:-:S12]  /*5f50*/  BSSY B0, `(.L_x_4629) ;  /* 0x0000004000007945 */ /* 0x000fd80003800000 */
[----:B------:R-:W-:Y:S05]  /*5f60*/  @P0 BRA `(.L_x_4630) ;  /* 0x0000000000080947 */ /* 0x000fea0003800000 */
[----:B------:R-:W-:-:S04]  /*5f70*/  FSETP.NEU.FTZ.AND P1, PT, R8, R7, PT ;  /* 0x000000070800720b */ /* 0x000fc80003f3d000 */
[----:B------:R-:W-:-:S13]  /*5f80*/  ISETP.LT.AND P1, PT, R9, R4, !P1 ;  /* 0x000000040900720c */ /* 0x000fda0004f21270 */
.L_x_4630:
[----:B------:R-:W-:Y:S05]  /*5f90*/  BSYNC B0 ;  /* 0x0000000000007941 */ /* 0x000fea0003800000 */
.L_x_4629:
[----:B------:R-:W-:Y:S01]  /*5fa0*/  UMOV UR5, 0xffffffff ;  /* 0xffffffff00057882 */ /* 0x000fe20000000000 */
[----:B------:R-:W-:-:S04]  /*5fb0*/  ISETP.NE.XOR P1, PT, R22, RZ, P1 ;  /* 0x000000ff1600720c */ /* 0x000fc80000f25a70 */
[----:B------:R-:W-:Y:S02]  /*5fc0*/  SEL R9, R9, R4, P1 ;  /* 0x0000000409097207 */ /* 0x000fe40000800000 */
[----:B------:R-:W-:Y:S01]  /*5fd0*/  FSEL R8, R8, R7, P1 ;  /* 0x0000000708087208 */ /* 0x000fe20000800000 */
[----:B------:R-:W-:Y:S06]  /*5fe0*/  BRA.DIV UR5, `(.L_x_4631) ;  /* 0x0000001e05f87947 */ /* 0x000fec000b800000 */
[----:B------:R0:W0:Y:S04]  /*5ff0*/  SHFL.BFLY PT, R7, R8, 0x8, 0x1f ;  /* 0x0d001f0008077f89 */ /* 0x00002800000e0000 */
[----:B------:R0:W0:Y:S02]  /*6000*/  SHFL.BFLY PT, R4, R9, 0x8, 0x1f ;  /* 0x0d001f0009047f89 */ /* 0x00002400000e0000 */
.L_x_4725:
[----:B0-----:R-:W-:Y:S01]  /*6010*/  FSETP.GT.FTZ.AND P2, PT, R8, R7, PT ;  /* 0x000000070800720b */ /* 0x001fe20003f54000 */
[----:B------:R-:W-:Y:S01]  /*6020*/  BSSY B0, `(.L_x_4632) ;  /* 0x0000006000007945 */ /* 0x000fe20003800000 */
[----:B------:R-:W-:Y:S02]  /*6030*/  PLOP3.LUT P1, PT, PT, PT, PT, 0x80, 0x0 ;  /* 0x000000000000781c */ /* 0x000fe40003f2f070 */
[----:B------:R-:W-:-:S09]  /*6040*/  PLOP3.LUT P0, PT, PT, PT, PT, 0x80, 0x0 ;  /* 0x000000000000781c */ /* 0x000fd20003f0f070 */
[----:B------:R-:W-:Y:S05]  /*6050*/  @P2 BRA `(.L_x_4633) ;  /* 0x0000000000082947 */ /* 0x000fea0003800000 */
[----:B------:R-:W-:-:S04]  /*6060*/  FSETP.NEU.FTZ.AND P0, PT, R8, R7, PT ;  /* 0x000000070800720b */ /* 0x000fc80003f1d000 */
[----:B------:R-:W-:-:S13]  /*6070*/  ISETP.LT.AND P0, PT, R9, R4, !P0 ;  /* 0x000000040900720c */ /* 0x000fda0004701270 */
.L_x_4633:
[----:B------:R-:W-:Y:S05]  /*6080*/  BSYNC B0 ;  /* 0x0000000000007941 */ /* 0x000fea0003800000 */
.L_x_4632:
[----:B------:R-:W-:Y:S01]  /*6090*/  UMOV UR5, 0xffffffff ;  /* 0xffffffff00057882 */ /* 0x000fe20000000000 */
[----:B------:R-:W-:-:S04]  /*60a0*/  ISETP.NE.XOR P0, PT, R27, RZ, P0 ;  /* 0x000000ff1b00720c */ /* 0x000fc80000705a70 */
[----:B------:R-:W-:Y:S02]  /*60b0*/  SEL R9, R9, R4, P0 ;  /* 0x0000000409097207 */ /* 0x000fe40000000000 */
[----:B------:R-:W-:Y:S01]  /*60c0*/  FSEL R8, R8, R7, P0 ;  /* 0x0000000708087208 */ /* 0x000fe20000000000 */
[----:B------:R-:W-:Y:S06]  /*60d0*/  BRA.DIV UR5, `(.L_x_4634) ;  /* 0x0000002205047947 */ /* 0x000fec000b800000 */
[----:B------:R0:W0:Y:S04]  /*60e0*/  SHFL.BFLY PT, R7, R8, 0x4, 0x1f ;  /* 0x0c801f0008077f89 */ /* 0x00002800000e0000 */
[----:B------:R0:W0:Y:S02]  /*60f0*/  SHFL.BFLY PT, R4, R9, 0x4, 0x1f ;  /* 0x0c801f0009047f89 */ /* 0x00002400000e0000 */
.L_x_4729:
[----:B0-----:R-:W-:Y:S01]  /*6100*/  FSETP.GT.FTZ.AND P0, PT, R8, R7, PT ;  /* 0x000000070800720b */ /* 0x001fe20003f14000 */
[----:B------:R-:W-:-:S12]  /*6110*/  BSSY B0, `(.L_x_4635) ;  /* 0x0000004000007945 */ /* 0x000fd80003800000 */
[----:B------:R-:W-:Y:S05]  /*6120*/  @P0 BRA `(.L_x_4636) ;  /* 0x0000000000080947 */ /* 0x000fea0003800000 */
[----:B------:R-:W-:-:S04]  /*6130*/  FSETP.NEU.FTZ.AND P1, PT, R8, R7, PT ;  /* 0x000000070800720b */ /* 0x000fc80003f3d000 */
[----:B------:R-:W-:-:S13]  /*6140*/  ISETP.LT.AND P1, PT, R9, R4, !P1 ;  /* 0x000000040900720c */ /* 0x000fda0004f21270 */
.L_x_4636:
[----:B------:R-:W-:Y:S05]  /*6150*/  BSYNC B0 ;  /* 0x0000000000007941 */ /* 0x000fea0003800000 */
.L_x_4635:
[----:B------:R-:W-:Y:S01]  /*6160*/  UMOV UR5, 0xffffffff ;  /* 0xffffffff00057882 */ /* 0x000fe20000000000 */
[----:B------:R-:W-:-:S04]  /*6170*/  ISETP.NE.XOR P1, PT, R28, RZ, P1 ;  /* 0x000000ff1c00720c */ /* 0x000fc80000f25a70 */
[----:B------:R-:W-:Y:S02]  /*6180*/  SEL R9, R9, R4, P1 ;  /* 0x0000000409097207 */ /* 0x000fe40000800000 */
[----:B------:R-:W-:Y:S01]  /*6190*/  FSEL R8, R8, R7, P1 ;  /* 0x0000000708087208 */ /* 0x000fe20000800000 */
[----:B------:R-:W-:Y:S06]  /*61a0*/  BRA.DIV UR5, `(.L_x_4637) ;  /* 0x0000002205187947 */ /* 0x000fec000b800000 */
[----:B------:R0:W0:Y:S04]  /*61b0*/  SHFL.BFLY PT, R7, R8, 0x2, 0x1f ;  /* 0x0c401f0008077f89 */ /* 0x00002800000e0000 */
[----:B------:R0:W0:Y:S02]  /*61c0*/  SHFL.BFLY PT, R4, R9, 0x2, 0x1f ;  /* 0x0c401f0009047f89 */ /* 0x00002400000e0000 */
.L_x_4733:
[----:B0-----:R-:W-:Y:S01]  /*61d0*/  FSETP.GT.FTZ.AND P2, PT, R8, R7, PT ;  /* 0x000000070800720b */ /* 0x001fe20003f54000 */
[----:B------:R-:W-:Y:S01]  /*61e0*/  BSSY B0, `(.L_x_4638) ;  /* 0x0000006000007945 */ /* 0x000fe20003800000 */
[----:B------:R-:W-:Y:S02]  /*61f0*/  PLOP3.LUT P1, PT, PT, PT, PT, 0x80, 0x0 ;  /* 0x000000000000781c */ /* 0x000fe40003f2f070 */
[----:B------:R-:W-:-:S09]  /*6200*/  PLOP3.LUT P0, PT, PT, PT, PT, 0x80, 0x0 ;  /* 0x000000000000781c */ /* 0x000fd20003f0f070 */
[----:B------:R-:W-:Y:S05]  /*6210*/  @P2 BRA `(.L_x_4639) ;  /* 0x0000000000082947 */ /* 0x000fea0003800000 */
[----:B------:R-:W-:-:S04]  /*6220*/  FSETP.NEU.FTZ.AND P0, PT, R8, R7, PT ;  /* 0x000000070800720b */ /* 0x000fc80003f1d000 */
[----:B------:R-:W-:-:S13]  /*6230*/  ISETP.LT.AND P0, PT, R9, R4, !P0 ;  /* 0x000000040900720c */ /* 0x000fda0004701270 */
.L_x_4639:
[----:B------:R-:W-:Y:S05]  /*6240*/  BSYNC B0 ;  /* 0x0000000000007941 */ /* 0x000fea0003800000 */
.L_x_4638:
[----:B------:R-:W-:Y:S01]  /*6250*/  UMOV UR5, 0xffffffff ;  /* 0xffffffff00057882 */ /* 0x000fe20000000000 */
[----:B------:R-:W-:-:S04]  /*6260*/  ISETP.NE.XOR P0, PT, R29, RZ, P0 ;  /* 0x000000ff1d00720c */ /* 0x000fc80000705a70 */
[----:B------:R-:W-:Y:S02]  /*6270*/  SEL R9, R9, R4, P0 ;  /* 0x0000000409097207 */ /* 0x000fe40000000000 */
[----:B------:R-:W-:Y:S01]  /*6280*/  FSEL R8, R8, R7, P0 ;  /* 0x0000000708087208 */ /* 0x000fe20000000000 */
[----:B------:R-:W-:Y:S06]  /*6290*/  BRA.DIV UR5, `(.L_x_4640) ;  /* 0x0000002205247947 */ /* 0x000fec000b800000 */
[----:B------:R0:W0:Y:S04]  /*62a0*/  SHFL.BFLY PT, R7, R8, 0x1, 0x1f ;  /* 0x0c201f0008077f89 */ /* 0x00002800000e0000 */
[----:B------:R0:W0:Y:S02]  /*62b0*/  SHFL.BFLY PT, R4, R9, 0x1, 0x1f ;  /* 0x0c201f0009047f89 */ /* 0x00002400000e0000 */
.L_x_4737:
[----:B0-----:R-:W-:Y:S01]  /*62c0*/  FSETP.GT.FTZ.AND P0, PT, R8, R7, PT ;  /* 0x000000070800720b */ /* 0x001fe20003f14000 */
[----:B------:R-:W-:-:S12]  /*62d0*/  BSSY B0, `(.L_x_4641) ;  /* 0x0000004000007945 */ /* 0x000fd80003800000 */
[----:B------:R-:W-:Y:S05]  /*62e0*/  @P0 BRA `(.L_x_4642) ;  /* 0x0000000000080947 */ /* 0x000fea0003800000 */
[----:B------:R-:W-:-:S04]  /*62f0*/  FSETP.NEU.FTZ.AND P1, PT, R8, R7, PT ;  /* 0x000000070800720b */ /* 0x000fc80003f3d000 */
[----:B------:R-:W-:-:S13]  /*6300*/  ISETP.LT.AND P1, PT, R9, R4, !P1 ;  /* 0x000000040900720c */ /* 0x000fda0004f21270 */
.L_x_4642:
[----:B------:R-:W-:Y:S05]  /*6310*/  BSYNC B0 ;  /* 0x0000000000007941 */ /* 0x000fea0003800000 */
.L_x_4641:
[----:B------:R-:W-:Y:S01]  /*6320*/  UMOV UR5, 0xffffffff ;  /* 0xffffffff00057882 */ /* 0x000fe20000000000 */
[----:B------:R-:W-:-:S04]  /*6330*/  ISETP.NE.XOR P1, PT, R30, RZ, P1 ;  /* 0x000000ff1e00720c */ /* 0x000fc80000f25a70 */
[----:B-1----:R-:W-:Y:S02]  /*6340*/  SEL R20, R9, R4, P1 ;  /* 0x0000000409147207 */ /* 0x002fe40000800000 */
[----:B------:R-:W-:Y:S01]  /*6350*/  FSEL R7, R8, R7, P1 ;  /* 0x0000000708077208 */ /* 0x000fe20000800000 */
[----:B------:R-:W-:Y:S06]  /*6360*/  BRA.DIV UR5, `(.L_x_4643) ;  /* 0x0000002205387947 */ /* 0x000fec000b800000 */
.L_x_4740:
[----:B------:R-:W-:-:S03]  /*6370*/  UMOV UR5, 0xffffffff ;  /* 0xffffffff00057882 */ /* 0x000fc60000000000 */
[----:B------:R-:W-:Y:S05]  /*6380*/  BRA.DIV UR5, `(.L_x_4644) ;  /* 0x0000002205547947 */ /* 0x000fea000b800000 */
.L_x_4582:
        /* <DEDUP_REMOVED lines=36> */
.L_x_4749:
[----:B-1----:R-:W-:-:S04]  /*65d0*/  FADD.FTZ R4, R12, R4 ;  /* 0x000000040c047221 */ /* 0x002fc80000010000 */
[----:B------:R-:W-:-:S07]  /*65e0*/  FADD.FTZ R6, R4, 9.999999682655225389e-21 ;  /* 0x1e3ce50804067421 */ /* 0x000fce0000010000 */
.L_x_4645:
        /* <DEDUP_REMOVED lines=30> */
.L_x_4648:
[----:B------:R-:W-:Y:S05]  /*67d0*/  BSYNC B0 ;  /* 0x0000000000007941 */ /* 0x000fea0003800000 */
.L_x_4647:
[----:B------:R-:W-:Y:S01]  /*67e0*/  PREEXIT ;  /* 0x000000000000782d */ /* 0x000fe20000000000 */
[----:B------:R-:W-:Y:S05]  /*67f0*/  EXIT ;  /* 0x000000000000794d */ /* 0x000fea0003800000 */
.L_x_4533:
        /* <DEDUP_REMOVED lines=28> */
.L_x_4653:
        /* <DEDUP_REMOVED lines=14> */
.L_x_4652:
[----:B------:R-:W-:Y:S05]  /*6aa0*/  BSYNC B1 ;  /* 0x0000000000017941 */ /* 0x000fea0003800000 */
.L_x_4651:
        /* <DEDUP_REMOVED lines=16> */
.L_x_4654:
        /* <DEDUP_REMOVED lines=22> */
.L_x_4650:
[----:B------:R-:W-:Y:S05]  /*6d10*/  BSYNC B0 ;  /* 0x0000000000007941 */ /* 0x000fea0003800000 */
.L_x_4649:
[----:B------:R-:W-:Y:S01]  /*6d20*/  PREEXIT ;  /* 0x000000000000782d */ /* 0x000fe20000000000 */
[----:B------:R-:W-:Y:S05]  /*6d30*/  EXIT ;  /* 0x000000000000794d */ /* 0x000fea0003800000 */
.L_x_4535:
[----:B------:R-:W-:Y:S01]  /*6d40*/  BSSY B1, `(.L_x_4655) ;  /* 0x0000007000017945 */ /* 0x000fe20003800000 */
[----:B------:R-:W-:Y:S02]  /*6d50*/  IMAD.MOV.U32 R7, RZ, RZ, R14 ;  /* 0x000000ffff077224 */ /* 0x000fe400078e000e */
[----:B------:R-:W-:Y:S02]  /*6d60*/  IMAD.MOV.U32 R8, RZ, RZ, 0x1f ;  /* 0x0000001fff087424 */ /* 0x000fe400078e00ff */
[----:B------:R-:W-:-:S07]  /*6d70*/  IMAD.MOV.U32 R6, RZ, RZ, -0x1 ;  /* 0xffffffffff067424 */ /* 0x000fce00078e00ff */
[----:B------:R-:W-:Y:S05]  /*6d80*/  WARPSYNC.COLLECTIVE R6, `(.L_x_4656) ;  /* 0x0000000006087348 */ /* 0x000fea0003c00000 */
[----:B------:R0:W1:Y:S02]  /*6d90*/  SHFL.IDX P0, R15, R7, R23, R8 ;  /* 0x00000017070f7389 */ /* 0x0000640000000008 */
[----:B01----:R-:W-:Y:S01]  /*6da0*/  ENDCOLLECTIVE ;  /* 0x000000000000791b */ /* 0x003fe20003800000 */
.L_x_4656:
[----:B------:R-:W-:Y:S05]  /*6db0*/  BSYNC B1 ;  /* 0x0000000000017941 */ /* 0x000fea0003800000 */
.L_x_4655:
[----:B------:R-:W-:Y:S05]  /*6dc0*/  BRA `(.L_x_4657) ;  /* 0xffffffcc00747947 */ /* 0x000fea000383ffff */
.L_x_4583:
        /* <DEDUP_REMOVED lines=8> */
.L_x_4659:
[----:B------:R-:W-:Y:S05]  /*6e50*/  BSYNC B0 ;  /* 0x0000000000007941 */ /* 0x000fea0003800000 */
.L_x_4658:
        /* <DEDUP_REMOVED lines=8> */
.L_x_4660:
[----:B------:R-:W-:Y:S05]  /*6ee0*/  BRA `(.L_x_4661) ;  /* 0xffffffe0008c7947 */ /* 0x000fea000383ffff */
.L_x_4586:
        /* <DEDUP_REMOVED lines=8> */
.L_x_4663:
[----:B------:R-:W-:Y:S05]  /*6f70*/  BSYNC B0 ;  /* 0x0000000000007941 */ /* 0x000fea0003800000 */
.L_x_4662:
        /* <DEDUP_REMOVED lines=8> */
.L_x_4664:
[----:B------:R-:W-:Y:S05]  /*7000*/  BRA `(.L_x_4665) ;  /* 0xffffffe000847947 */ /* 0x000fea000383ffff */
.L_x_4589:
        /* <DEDUP_REMOVED lines=8> */
.L_x_4667:
[----:B------:R-:W-:Y:S05]  /*7090*/  BSYNC B0 ;  /* 0x0000000000007941 */ /* 0x000fea0003800000 */
.L_x_4666:
        /* <DEDUP_REMOVED lines=8> */
.L_x_4668:
[----:B------:R-:W-:Y:S05]  /*7120*/  BRA `(.L_x_4669) ;  /* 0xffffffe000747947 */ /* 0x000fea000383ffff */
.L_x_4592:
        /* <DEDUP_REMOVED lines=8> */
.L_x_4671:
[----:B------:R-:W-:Y:S05]  /*71b0*/  BSYNC B0 ;  /* 0x0000000000007941 */ /* 0x000fea0003800000 */
.L_x_4670:
        /* <DEDUP_REMOVED lines=8> */
.L_x_4672:
[----:B------:R-:W-:Y:S05]  /*7240*/  BRA `(.L_x_4673) ;  /* 0xffffffe0006c7947 */ /* 0x000fea000383ffff */
.L_x_4595:
        /* <DEDUP_REMOVED lines=8> */
.L_x_4675:
[----:B------:R-:W-:Y:S05]  /*72d0*/  BSYNC B0 ;  /* 0x0000000000007941 */ /* 0x000fea0003800000 */
.L_x_4674:
        /* <DEDUP_REMOVED lines=8> */
.L_x_4676:
[----:B------:R-:W-:Y:S05]  /*7360*/  BRA `(.L_x_4677) ;  /* 0xffffffe0005c7947 */ /* 0x000fea000383ffff */
.L_x_4598:
        /* <DEDUP_REMOVED lines=8> */
.L_x_4679:
[----:B------:R-:W-:Y:S05]  /*73f0*/  BSYNC B0 ;  /* 0x0000000000007941 */ /* 0x000fea0003800000 */
.L_x_4678:
        /* <DEDUP_REMOVED lines=8> */
.L_x_4680:
[----:B------:R-:W-:Y:S05]  /*7480*/  BRA `(.L_x_4681) ;  /* 0xffffffe000547947 */ /* 0x000fea000383ffff */
.L_x_4601:
        /* <DEDUP_REMOVED lines=8> */
.L_x_4683:
[----:B------:R-:W-:Y:S05]  /*7510*/  BSYNC B0 ;  /* 0x0000000000007941 */ /* 0x000fea0003800000 */
.L_x_4682:
        /* <DEDUP_REMOVED lines=8> */
.L_x_4684:
[----:B------:R-:W-:Y:S05]  /*75a0*/  BRA `(.L_x_4685) ;  /* 0xffffffe000447947 */ /* 0x000fea000383ffff */
.L_x_4604:
        /* <DEDUP_REMOVED lines=8> */
.L_x_4687:
[----:B------:R-:W-:Y:S05]  /*7630*/  BSYNC B0 ;  /* 0x0000000000007941 */ /* 0x000fea0003800000 */
.L_x_4686:
        /* <DEDUP_REMOVED lines=8> */
.L_x_4688:
[----:B------:R-:W-:Y:S05]  /*76c0*/  BRA `(.L_x_4689) ;  /* 0xffffffe000387947 */ /* 0x000fea000383ffff */
.L_x_4607:
        /* <DEDUP_REMOVED lines=8> */
.L_x_4691:
[----:B------:R-:W-:Y:S05]  /*7750*/  BSYNC B0 ;  /* 0x0000000000007941 */ /* 0x000fea0003800000 */
.L_x_4690:
        /* <DEDUP_REMOVED lines=8> */
.L_x_4692:
[----:B------:R-:W-:Y:S05]  /*77e0*/  BRA `(.L_x_4693) ;  /* 0xffffffe000247947 */ /* 0x000fea000383ffff */
.L_x_4610:
        /* <DEDUP_REMOVED lines=8> */
.L_x_4695:
[----:B------:R-:W-:Y:S05]  /*7870*/  BSYNC B0 ;  /* 0x0000000000007941 */ /* 0x000fea0003800000 */
.L_x_4694:
        /* <DEDUP_REMOVED lines=8> */
.L_x_4696:
[----:B------:R-:W-:Y:S05]  /*7900*/  BRA `(.L_x_4697) ;  /* 0xffffffe000187947 */ /* 0x000fea000383ffff */
.L_x_4613:
        /* <DEDUP_REMOVED lines=8> */
.L_x_4699:
[----:B------:R-:W-:Y:S05]  /*7990*/  BSYNC B0 ;  /* 0x0000000000007941 */ /* 0x000fea0003800000 */
.L_x_4698:
        /* <DEDUP_REMOVED lines=8> */
.L_x_4700:
[----:B------:R-:W-:Y:S05]  /*7a20*/  BRA `(.L_x_4701) ;  /* 0xffffffe000047947 */ /* 0x000fea000383ffff */
.L_x_4616:
        /* <DEDUP_REMOVED lines=8> */
.L_x_4703:
[----:B------:R-:W-:Y:S05]  /*7ab0*/  BSYNC B0 ;  /* 0x0000000000007941 */ /* 0x000fea0003800000 */
.L_x_4702:
        /* <DEDUP_REMOVED lines=8> */
.L_x_4704:
[----:B------:R-:W-:Y:S05]  /*7b40*/  BRA `(.L_x_4705) ;  /* 0xffffffdc00f87947 */ /* 0x000fea000383ffff */
.L_x_4619:
        /* <DEDUP_REMOVED lines=8> */
.L_x_4707:
[----:B------:R-:W-:Y:S05]  /*7bd0*/  BSYNC B0 ;  /* 0x0000000000007941 */ /* 0x000fea0003800000 */
.L_x_4706:
        /* <DEDUP_REMOVED lines=8> */
.L_x_4708:
[----:B------:R-:W-:Y:S05]  /*7c60*/  BRA `(.L_x_4709) ;  /* 0xffffffdc00e47947 */ /* 0x000fea000383ffff */
.L_x_4622:
        /* <DEDUP_REMOVED lines=8> */
.L_x_4711:
[----:B------:R-:W-:Y:S05]  /*7cf0*/  BSYNC B0 ;  /* 0x0000000000007941 */ /* 0x000fea0003800000 */
.L_x_4710:
        /* <DEDUP_REMOVED lines=8> */
.L_x_4712:
[----:B------:R-:W-:Y:S05]  /*7d80*/  BRA `(.L_x_4713) ;  /* 0xffffffdc00d87947 */ /* 0x000fea000383ffff */
.L_x_4625:
        /* <DEDUP_REMOVED lines=8> */
.L_x_4715:
[----:B------:R-:W-:Y:S05]  /*7e10*/  BSYNC B0 ;  /* 0x0000000000007941 */ /* 0x000fea0003800000 */
.L_x_4714:
        /* <DEDUP_REMOVED lines=8> */
.L_x_4716:
[----:B------:R-:W-:Y:S05]  /*7ea0*/  BRA `(.L_x_4717) ;  /* 0xffffffdc00c47947 */ /* 0x000fea000383ffff */
.L_x_4628:
        /* <DEDUP_REMOVED lines=8> */
.L_x_4719:
[----:B------:R-:W-:Y:S05]  /*7f30*/  BSYNC B0 ;  /* 0x0000000000007941 */ /* 0x000fea0003800000 */
.L_x_4718:
        /* <DEDUP_REMOVED lines=8> */
.L_x_4720:
[----:B------:R-:W-:Y:S05]  /*7fc0*/  BRA `(.L_x_4721) ;  /* 0xffffffdc00dc7947 */ /* 0x000fea000383ffff */
.L_x_4631:
        /* <DEDUP_REMOVED lines=8> */
.L_x_4723:
[----:B------:R-:W-:Y:S05]  /*8050*/  BSYNC B0 ;  /* 0x0000000000007941 */ /* 0x000fea0003800000 */
.L_x_4722:
        /* <DEDUP_REMOVED lines=8> */
.L_x_4724:
[----:B------:R-:W-:Y:S05]  /*80e0*/  BRA `(.L_x_4725) ;  /* 0xffffffdc00c87947 */ /* 0x000fea000383ffff */
.L_x_4634:
        /* <DEDUP_REMOVED lines=8> */
.L_x_4727:
[----:B------:R-:W-:Y:S05]  /*8170*/  BSYNC B0 ;  /* 0x0000000000007941 */ /* 0x000fea0003800000 */
.L_x_4726:
        /* <DEDUP_REMOVED lines=8> */
.L_x_4728:
[----:B------:R-:W-:Y:S05]  /*8200*/  BRA `(.L_x_4729) ;  /* 0xffffffdc00bc7947 */ /* 0x000fea000383ffff */
.L_x_4637:
        /* <DEDUP_REMOVED lines=8> */
.L_x_4731:
[----:B------:R-:W-:Y:S05]  /*8290*/  BSYNC B0 ;  /* 0x0000000000007941 */ /* 0x000fea0003800000 */
.L_x_4730:
        /* <DEDUP_REMOVED lines=8> */
.L_x_4732:
[----:B------:R-:W-:Y:S05]  /*8320*/  BRA `(.L_x_4733) ;  /* 0xffffffdc00a87947 */ /* 0x000fea000383ffff */
.L_x_4640:
        /* <DEDUP_REMOVED lines=8> */
.L_x_4735:
[----:B------:R-:W-:Y:S05]  /*83b0*/  BSYNC B0 ;  /* 0x0000000000007941 */ /* 0x000fea0003800000 */
.L_x_4734:
        /* <DEDUP_REMOVED lines=8> */
.L_x_4736:
[----:B------:R-:W-:Y:S05]  /*8440*/  BRA `(.L_x_4737) ;  /* 0xffffffdc009c7947 */ /* 0x000fea000383ffff */
.L_x_4643:
[----:B------:R-:W-:Y:S01]  /*8450*/  BSSY B0, `(.L_x_4738) ;  /* 0x0000007000007945 */ /* 0x000fe20003800000 */
[----:B------:R-:W-:Y:S02]  /*8460*/  IMAD.MOV.U32 R23, RZ, RZ, R12 ;  /* 0x000000ffff177224 */ /* 0x000fe400078e000c */
[----:B------:R-:W-:Y:S02]  /*8470*/  IMAD.MOV.U32 R8, RZ, RZ, 0x1f ;  /* 0x0000001fff087424 */ /* 0x000fe400078e00ff */
[----:B----4-:R-:W-:-:S07]  /*8480*/  IMAD.MOV.U32 R6, RZ, RZ, -0x1 ;  /* 0xffffffffff067424 */ /* 0x010fce00078e00ff */
[----:B--23--:R-:W-:Y:S05]  /*8490*/  WARPSYNC.COLLECTIVE R6, `(.L_x_4739) ;  /* 0x0000000006087348 */ /* 0x00cfea0003c00000 */
[----:B------:R0:W1:Y:S02]  /*84a0*/  SHFL.IDX P0, R15, R7, R23, R8 ;  /* 0x00000017070f7389 */ /* 0x0000640000000008 */
[----:B0123--:R-:W-:Y:S01]  /*84b0*/  ENDCOLLECTIVE ;  /* 0x000000000000791b */ /* 0x00ffe20003800000 */
.L_x_4739:
[----:B------:R-:W-:Y:S05]  /*84c0*/  BSYNC B0 ;  /* 0x0000000000007941 */ /* 0x000fea0003800000 */
.L_x_4738:
[----:B------:R-:W-:Y:S05]  /*84d0*/  BRA `(.L_x_4740) ;  /* 0xffffffdc00a47947 */ /* 0x000fea000383ffff */
.L_x_4644:
        /* <DEDUP_REMOVED lines=8> */
.L_x_4742:
[----:B------:R-:W-:Y:S05]  /*8560*/  BSYNC B0 ;  /* 0x0000000000007941 */ /* 0x000fea0003800000 */
.L_x_4741:
[----:B------:R-:W-:Y:S05]  /*8570*/  BRA `(.L_x_4582) ;  /* 0xffffffdc00847947 */ /* 0x000fea000383ffff */
.L_x_4646:
        /* <DEDUP_REMOVED lines=8> */
.L_x_4744:
[----:B------:R-:W-:Y:S05]  /*8600*/  BSYNC B0 ;  /* 0x0000000000007941 */ /* 0x000fea0003800000 */
.L_x_4743:
[----:B------:R-:W-:Y:S01]  /*8610*/  FADD.FTZ R5, R4, R8 ;  /* 0x0000000804057221 */ /* 0x000fe20000010000 */
[----:B------:R-:W-:Y:S02]  /*8620*/  IMAD.MOV.U32 R2, RZ, RZ, 0x8 ;  /* 0x00000008ff027424 */ /* 0x000fe400078e00ff */
[----:B------:R-:W-:Y:S02]  /*8630*/  IMAD.MOV.U32 R3, RZ, RZ, 0x1f ;  /* 0x0000001fff037424 */ /* 0x000fe400078e00ff */
[----:B------:R-:W-:-:S07]  /*8640*/  IMAD.MOV.U32 R6, RZ, RZ, -0x1 ;  /* 0xffffffffff067424 */ /* 0x000fce00078e00ff */
[----:B------:R-:W-:Y:S05]  /*8650*/  WARPSYNC.COLLECTIVE R6, `(.L_x_4745) ;  /* 0x0000000006087348 */ /* 0x000fea0003c00000 */
[----:B------:R0:W1:Y:S02]  /*8660*/  SHFL.BFLY P0, R4, R5, R2, R3 ;  /* 0x0c00000205047389 */ /* 0x0000640000000003 */
[----:B01----:R-:W-:Y:S01]  /*8670*/  ENDCOLLECTIVE ;  /* 0x000000000000791b */ /* 0x003fe20003800000 */
.L_x_4745:
[----:B------:R-:W-:Y:S02]  /*8680*/  IMAD.MOV.U32 R2, RZ, RZ, 0x4 ;  /* 0x00000004ff027424 */ /* 0x000fe400078e00ff */
[----:B------:R-:W-:-:S04]  /*8690*/  FADD.FTZ R10, R5, R4 ;  /* 0x00000004050a7221 */ /* 0x000fc80000010000 */
[----:B------:R-:W-:-:S07]  /*86a0*/  IMAD.MOV.U32 R5, RZ, RZ, R10 ;  /* 0x000000ffff057224 */ /* 0x000fce00078e000a */
[----:B------:R-:W-:Y:S05]  /*86b0*/  WARPSYNC.COLLECTIVE R6, `(.L_x_4746) ;  /* 0x0000000006087348 */ /* 0x000fea0003c00000 */
[----:B------:R0:W1:Y:S02]  /*86c0*/  SHFL.BFLY P0, R4, R5, R2, R3 ;  /* 0x0c00000205047389 */ /* 0x0000640000000003 */
[----:B01----:R-:W-:Y:S01]  /*86d0*/  ENDCOLLECTIVE ;  /* 0x000000000000791b */ /* 0x003fe20003800000 */
.L_x_4746:
[----:B------:R-:W-:Y:S02]  /*86e0*/  IMAD.MOV.U32 R2, RZ, RZ, 0x2 ;  /* 0x00000002ff027424 */ /* 0x000fe400078e00ff */
[----:B------:R-:W-:-:S04]  /*86f0*/  FADD.FTZ R11, R10, R4 ;  /* 0x000000040a0b7221 */ /* 0x000fc80000010000 */
[----:B------:R-:W-:-:S07]  /*8700*/  IMAD.MOV.U32 R5, RZ, RZ, R11 ;  /* 0x000000ffff057224 */ /* 0x000fce00078e000b */
[----:B------:R-:W-:Y:S05]  /*8710*/  WARPSYNC.COLLECTIVE R6, `(.L_x_4747) ;  /* 0x0000000006087348 */ /* 0x000fea0003c00000 */
[----:B------:R0:W1:Y:S02]  /*8720*/  SHFL.BFLY P0, R4, R5, R2, R3 ;  /* 0x0c00000205047389 */ /* 0x0000640000000003 */
[----:B01----:R-:W-:Y:S01]  /*8730*/  ENDCOLLECTIVE ;  /* 0x000000000000791b */ /* 0x003fe20003800000 */
.L_x_4747:
[----:B------:R-:W-:Y:S02]  /*8740*/  IMAD.MOV.U32 R2, RZ, RZ, 0x1 ;  /* 0x00000001ff027424 */ /* 0x000fe400078e00ff */
[----:B------:R-:W-:-:S04]  /*8750*/  FADD.FTZ R12, R11, R4 ;  /* 0x000000040b0c7221 */ /* 0x000fc80000010000 */
[----:B------:R-:W-:-:S07]  /*8760*/  IMAD.MOV.U32 R5, RZ, RZ, R12 ;  /* 0x000000ffff057224 */ /* 0x000fce00078e000c */
[----:B------:R-:W-:Y:S05]  /*8770*/  WARPSYNC.COLLECTIVE R6, `(.L_x_4748) ;  /* 0x0000000006087348 */ /* 0x000fea0003c00000 */
[----:B------:R0:W1:Y:S02]  /*8780*/  SHFL.BFLY P0, R4, R5, R2, R3 ;  /* 0x0c00000205047389 */ /* 0x0000640000000003 */
[----:B01----:R-:W-:Y:S01]  /*8790*/  ENDCOLLECTIVE ;  /* 0x000000000000791b */ /* 0x003fe20003800000 */
.L_x_4748:
[----:B------:R-:W-:Y:S05]  /*87a0*/  BRA `(.L_x_4749) ;  /* 0xffffffdc00887947 */ /* 0x000fea000383ffff */
.L_x_4750:
        /* <DEDUP_REMOVED lines=13> */
.L_x_5038:


//--------------------- .text._ZN4vllm3moe44grouped_topk_fused_small_expert_count_kernelIffiLNS0_11ScoringFuncE1ELi128ELb0ELi8EEEvPT_PfPT1_PKT0_llllllbd --------------------------
	.section	.text._ZN4vllm3moe44grouped_topk_fused_small_expert_count_kernelIffiLNS0_11ScoringFuncE1ELi128ELb0ELi8EEEvPT_PfPT1_PKT0_llllllbd,"ax",@progbits
	.align	128
        .global         _ZN4vllm3moe44grouped_topk_fused_small_expert_count_kernelIffiLNS0_11ScoringFuncE1ELi128ELb0ELi8EEEvPT_PfPT1_PKT0_llllllbd
        .type           _ZN4vllm3moe44grouped_topk_fused_small_expert_count_kernelIffiLNS0_11ScoringFuncE1ELi128ELb0ELi8EEEvPT_PfPT1_PKT0_llllllbd,@function
        .size           _ZN4vllm3moe44grouped_topk_fused_small_expert_count_kernelIffiLNS0_11ScoringFuncE1ELi128ELb0ELi8EEEvPT_PfPT1_PKT0_llllllbd,(.L_x_4931 - _ZN4vllm3moe44grouped_topk_fused_small_expert_count_kernelIffiLNS0_11ScoringFuncE1ELi128ELb0ELi8EEEvPT_PfPT1_PKT0_llllllbd)
        .other          _ZN4vllm3moe44grouped_topk_fused_small_expert_count_kernelIffiLNS0_11ScoringFuncE1ELi128ELb0ELi8EEEvPT_PfPT1_PKT0_llllllbd,@"STO_CUDA_ENTRY STV_DEFAULT"
_ZN4vllm3moe44grouped_topk_fused_small_expert_count_kernelIffiLNS0_11ScoringFuncE1ELi128ELb0ELi8EEEvPT_PfPT1_PKT0_llllllbd:
.text._ZN4vllm3moe44grouped_topk_fused_small_expert_count_kernelIffiLNS0_11ScoringFuncE1ELi128ELb0ELi8EEEvPT_PfPT1_PKT0_llllllbd:
        /* <DEDUP_REMOVED lines=18> */
[----:B------:R-:W-:Y:S01]  /*0120*/  @!P0 LEA.HI.X R3, R4, R9, RZ, 0x2, P1 ;  /* 0x0000000904038211 */ /* 0x000fe200008f14ff */
[----:B------:R-:W-:-:S06]  /*0130*/  IMAD.MOV.U32 R9, RZ, RZ, -0x800000 ;  /* 0xff800000ff097424 */ /* 0x000fcc00078e00ff */
[----:B------:R1:W3:Y:S01]  /*0140*/  @!P0 LDG.E R9, desc[UR6][R2.64] ;  /* 0x0000000602098981 */ /* 0x0002e2000c1e1900 */
[----:B------:R-:W-:Y:S01]  /*0150*/  IMAD.MOV.U32 R8, RZ, RZ, -0x800000 ;  /* 0xff800000ff087424 */ /* 0x000fe200078e00ff */
[----:B------:R-:W-:Y:S01]  /*0160*/  SHF.R.U32.HI R0, RZ, 0x5, R4 ;  /* 0x00000005ff007819 */ /* 0x000fe20000011604 */
[----:B------:R-:W-:Y:S01]  /*0170*/  IMAD.MOV.U32 R13, RZ, RZ, 0x3f000000 ;  /* 0x3f000000ff0d7424 */ /* 0x000fe200078e00ff */
[----:B------:R-:W1:Y:S01]  /*0180*/  @!P0 S2R R11, SR_CgaCtaId ;  /* 0x00000000000b8919 */ /* 0x000e620000008800 */
[----:B------:R-:W-:Y:S01]  /*0190*/  @!P0 MOV R10, 0x400 ;  /* 0x00000400000a8802 */ /* 0x000fe20000000f00 */
[----:B------:R-:W4:Y:S04]  /*01a0*/  @!P0 S2R R12, SR_CgaCtaId ;  /* 0x00000000000c8919 */ /* 0x000f280000008800 */
[----:B0-----:R-:W-:Y:S01]  /*01b0*/  @!P0 VIADD R7, R10, 0x200 ;  /* 0x000002000a078836 */ /* 0x001fe20000000000 */
[----:B------:R-:W0:Y:S04]  /*01c0*/  SHFL.IDX PT, R0, R0, RZ, 0x1f ;  /* 0x00001fff00007589 */ /* 0x000e2800000e0000 */
[----:B----4-:R-:W-:-:S05]  /*01d0*/  @!P0 LEA R7, R12, R7, 0x18 ;  /* 0x000000070c078211 */ /* 0x010fca00078ec0ff */
[----:B------:R-:W-:Y:S02]  /*01e0*/  @!P0 IMAD R7, R4, 0x4, R7 ;  /* 0x0000000404078824 */ /* 0x000fe400078e0207 */
[----:B--2---:R-:W-:Y:S01]  /*01f0*/  @!P0 FMUL.FTZ R8, R6, 0.5 ;  /* 0x3f00000006088820 */ /* 0x004fe20000410000 */
[----:B------:R-:W-:-:S04]  /*0200*/  @!P0 MOV R6, 0x400 ;  /* 0x0000040000068802 */ /* 0x000fc80000000f00 */
[----:B-1----:R-:W-:Y:S01]  /*0210*/  @!P0 LEA R3, R11, R6, 0x18 ;  /* 0x000000060b038211 */ /* 0x002fe200078ec0ff */
[----:B------:R-:W1:Y:S04]  /*0220*/  MUFU.TANH R8, R8 ;  /* 0x0000000800087308 */ /* 0x000e680000002400 */
[----:B------:R-:W-:Y:S02]  /*0230*/  @!P0 IMAD R3, R4, 0x4, R3 ;  /* 0x0000000404038824 */ /* 0x000fe400078e0203 */
[----:B-1----:R-:W-:-:S04]  /*0240*/  FFMA.FTZ R2, R8, R13, 0.5 ;  /* 0x3f00000008027423 */ /* 0x002fc8000001000d */
[----:B---3--:R-:W-:Y:S01]  /*0250*/  FADD.FTZ R6, R2, R9 ;  /* 0x0000000902067221 */ /* 0x008fe20000010000 */
[----:B------:R1:W-:Y:S04]  /*0260*/  @!P0 STS [R3], R2 ;  /* 0x0000000203008388 */ /* 0x0003e80000000800 */
[----:B------:R1:W-:Y:S01]  /*0270*/  @!P0 STS [R7], R6 ;  /* 0x0000000607008388 */ /* 0x0003e20000000800 */
[----:B------:R-:W-:Y:S01]  /*0280*/  BAR.SYNC.DEFER_BLOCKING 0x0 ;  /* 0x0000000000007b1d */ /* 0x000fe20000010000 */
[----:B0-----:R-:W-:-:S13]  /*0290*/  ISETP.NE.AND P0, PT, R0, RZ, PT ;  /* 0x000000ff0000720c */ /* 0x001fda0003f05270 */
[----:B-1----:R-:W-:Y:S05]  /*02a0*/  @P0 BRA `(.L_x_4751) ;  /* 0x0000001000c00947 */ /* 0x002fea0003800000 */
        /* <DEDUP_REMOVED lines=96> */
.L_x_4754:
        /* <DEDUP_REMOVED lines=89> */
.L_x_4753:
        /* <DEDUP_REMOVED lines=38> */
.L_x_4752:
        /* <DEDUP_REMOVED lines=56> */
[----:B------:R-:W-:Y:S05]  /*1420*/  CALL.REL.NOINC `($__internal_85_$__cuda_sm20_div_rn_f64_full) ;  /* 0x0000000000687944 */ /* 0x000fea0003c00000 */
.L_x_4757:
[----:B------:R-:W-:Y:S05]  /*1430*/  BSYNC B0 ;  /* 0x0000000000007941 */ /* 0x000fea0003800000 */
.L_x_4756:
[----:B------:R-:W-:Y:S01]  /*1440*/  UMOV UR4, 0xf0000000 ;  /* 0xf000000000047882 */ /* 0x000fe20000000000 */
[----:B------:R-:W-:Y:S01]  /*1450*/  UMOV UR5, 0x380fffff ;  /* 0x380fffff00057882 */ /* 0x000fe20000000000 */
[----:B------:R-:W0:Y:S01]  /*1460*/  F2F.F32.F64 R8, R2 ;  /* 0x0000000200087310 */ /* 0x000e220000301000 */
[----:B------:R-:W-:-:S14]  /*1470*/  DSETP.GEU.AND P1, PT, |R2|, UR4, PT ;  /* 0x0000000402007e2a */ /* 0x000fdc000bf2e200 */
[----:B0-----:R-:W-:-:S07]  /*1480*/  @!P1 FMUL R8, R8, 1.175494350822287508e-38 ;  /* 0x0080000008089820 */ /* 0x001fce0000400000 */
.L_x_4755:
        /* <DEDUP_REMOVED lines=17> */
.L_x_4758:
[----:B------:R-:W-:Y:S05]  /*15a0*/  BSYNC B0 ;  /* 0x0000000000007941 */ /* 0x000fea0003800000 */
.L_x_4751:
[----:B------:R-:W-:Y:S01]  /*15b0*/  PREEXIT ;  /* 0x000000000000782d */ /* 0x000fe20000000000 */
[----:B------:R-:W-:Y:S05]  /*15c0*/  EXIT ;  /* 0x000000000000794d */ /* 0x000fea0003800000 */
        .weak           $__internal_85_$__cuda_sm20_div_rn_f64_full
        .type           $__internal_85_$__cuda_sm20_div_rn_f64_full,@function
        .size           $__internal_85_$__cuda_sm20_div_rn_f64_full,(.L_x_4931 - $__internal_85_$__cuda_sm20_div_rn_f64_full)
$__internal_85_$__cuda_sm20_div_rn_f64_full:
        /* <DEDUP_REMOVED lines=67> */
.L_x_4760:
        /* <DEDUP_REMOVED lines=16> */
.L_x_4763:
[----:B------:R-:W-:Y:S01]  /*1b00*/  LOP3.LUT R15, R7, 0x80000, RZ, 0xfc, !PT ;  /* 0x00080000070f7812 */ /* 0x000fe200078efcff */
[----:B------:R-:W-:Y:S01]  /*1b10*/  IMAD.MOV.U32 R14, RZ, RZ, R6 ;  /* 0x000000ffff0e7224 */ /* 0x000fe200078e0006 */
[----:B------:R-:W-:Y:S06]  /*1b20*/  BRA `(.L_x_4761) ;  /* 0x0000000000087947 */ /* 0x000fec0003800000 */
.L_x_4762:
[----:B------:R-:W-:Y:S01]  /*1b30*/  LOP3.LUT R15, R9, 0x80000, RZ, 0xfc, !PT ;  /* 0x00080000090f7812 */ /* 0x000fe200078efcff */
[----:B------:R-:W-:-:S07]  /*1b40*/  IMAD.MOV.U32 R14, RZ, RZ, R8 ;  /* 0x000000ffff0e7224 */ /* 0x000fce00078e0008 */
.L_x_4761:
[----:B------:R-:W-:Y:S05]  /*1b50*/  BSYNC B1 ;  /* 0x0000000000017941 */ /* 0x000fea0003800000 */
.L_x_4759:
[----:B------:R-:W-:Y:S02]  /*1b60*/  IMAD.MOV.U32 R13, RZ, RZ, 0x0 ;  /* 0x00000000ff0d7424 */ /* 0x000fe400078e00ff */
[----:B------:R-:W-:Y:S02]  /*1b70*/  IMAD.MOV.U32 R2, RZ, RZ, R14 ;  /* 0x000000ffff027224 */ /* 0x000fe400078e000e */
[----:B------:R-:W-:Y:S01]  /*1b80*/  IMAD.MOV.U32 R3, RZ, RZ, R15 ;  /* 0x000000ffff037224 */ /* 0x000fe200078e000f */
[----:B------:R-:W-:Y:S06]  /*1b90*/  RET.REL.NODEC R12 `(_ZN4vllm3moe44grouped_topk_fused_small_expert_count_kernelIffiLNS0_11ScoringFuncE1ELi128ELb0ELi8EEEvPT_PfPT1_PKT0_llllllbd) ;  /* 0xffffffe40c187950 */ /* 0x000fec0003c3ffff */
.L_x_4764:
        /* <DEDUP_REMOVED lines=14> */
.L_x_4931:


//--------------------- .text._ZN4vllm3moe44grouped_topk_fused_small_expert_count_kernelIffiLNS0_11ScoringFuncE1ELi384ELb0ELi8EEEvPT_PfPT1_PKT0_llllllbd --------------------------
	.section	.text._ZN4vllm3moe44grouped_topk_fused_small_expert_count_kernelIffiLNS0_11ScoringFuncE1ELi384ELb0ELi8EEEvPT_PfPT1_PKT0_llllllbd,"ax",@progbits
	.align	128
        .global         _ZN4vllm3moe44grouped_topk_fused_small_expert_count_kernelIffiLNS0_11ScoringFuncE1ELi384ELb0ELi8EEEvPT_PfPT1_PKT0_llllllbd
        .type           _ZN4vllm3moe44grouped_topk_fused_small_expert_count_kernelIffiLNS0_11ScoringFuncE1ELi384ELb0ELi8EEEvPT_PfPT1_PKT0_llllllbd,@function
        .size           _ZN4vllm3moe44grouped_topk_fused_small_expert_count_kernelIffiLNS0_11ScoringFuncE1ELi384ELb0ELi8EEEvPT_PfPT1_PKT0_llllllbd,(.L_x_4932 - _ZN4vllm3moe44grouped_topk_fused_small_expert_count_kernelIffiLNS0_11ScoringFuncE1ELi384ELb0ELi8EEEvPT_PfPT1_PKT0_llllllbd)
        .other          _ZN4vllm3moe44grouped_topk_fused_small_expert_count_kernelIffiLNS0_11ScoringFuncE1ELi384ELb0ELi8EEEvPT_PfPT1_PKT0_llllllbd,@"STO_CUDA_ENTRY STV_DEFAULT"
_ZN4vllm3moe44grouped_topk_fused_small_expert_count_kernelIffiLNS0_11ScoringFuncE1ELi384ELb0ELi8EEEvPT_PfPT1_PKT0_llllllbd:
.text._ZN4vllm3moe44grouped_topk_fused_small_expert_count_kernelIffiLNS0_11ScoringFuncE1ELi384ELb0ELi8EEEvPT_PfPT1_PKT0_llllllbd:
        /* <DEDUP_REMOVED lines=17> */
[----:B-1----:R-:W-:Y:S01]  /*0110*/  @!P0 LEA R2, P1, R4, R8, 0x2 ;  /* 0x0000000804028211 */ /* 0x002fe200078210ff */
[----:B------:R-:W-:-:S03]  /*0120*/  IMAD.MOV.U32 R8, RZ, RZ, -0x800000 ;  /* 0xff800000ff087424 */ /* 0x000fc600078e00ff */
[----:B------:R-:W-:-:S05]  /*0130*/  @!P0 LEA.HI.X R3, R4, R9, RZ, 0x2, P1 ;  /* 0x0000000904038211 */ /* 0x000fca00008f14ff */
        /* <DEDUP_REMOVED lines=15> */
[C---:B------:R-:W-:Y:S01]  /*0230*/  @!P0 IMAD R2, R4.reuse, 0x4, R3 ;  /* 0x0000000404028824 */ /* 0x040fe200078e0203 */
[----:B------:R-:W-:Y:S01]  /*0240*/  LOP3.LUT R4, R4, 0x1f, RZ, 0xc0, !PT ;  /* 0x0000001f04047812 */ /* 0x000fe200078ec0ff */
[----:B------:R-:W-:Y:S02]  /*0250*/  VIADD R3, R1, 0x20 ;  /* 0x0000002001037836 */ /* 0x000fe40000000000 */
[----:B-1----:R-:W-:-:S04]  /*0260*/  FFMA.FTZ R11, R0, R11, 0.5 ;  /* 0x3f000000000b7423 */ /* 0x002fc8000001000b */
[----:B---3--:R-:W-:Y:S01]  /*0270*/  FADD.FTZ R8, R11, R8 ;  /* 0x000000080b087221 */ /* 0x008fe20000010000 */
        /* <DEDUP_REMOVED lines=111> */
.L_x_4768:
        /* <DEDUP_REMOVED lines=98> */
.L_x_4767:
        /* <DEDUP_REMOVED lines=43> */
.L_x_4766:
        /* <DEDUP_REMOVED lines=18> */
.L_x_4769:
[----:B------:R-:W2:Y:S04]  /*1360*/  LDL R2, [R9] ;  /* 0x0000000009027983 */ /* 0x000ea80000100800 */
[----:B-1----:R-:W3:Y:S04]  /*1370*/  LDL R11, [R9+0x20] ;  /* 0x00002000090b7983 */ /* 0x002ee80000100800 */
[----:B--2---:R1:W-:Y:S04]  /*1380*/  STS [R7], R2 ;  /* 0x0000000207007388 */ /* 0x0043e80000000800 */
[----:B---3--:R1:W-:Y:S02]  /*1390*/  STS [R0], R11 ;  /* 0x0000000b00007388 */ /* 0x0083e40000000800 */
.L_x_4770:
[----:B------:R-:W-:Y:S05]  /*13a0*/  BSYNC B0 ;  /* 0x0000000000007941 */ /* 0x000fea0003800000 */
.L_x_4765:
        /* <DEDUP_REMOVED lines=24> */
.L_x_4773:
[----:B------:R-:W-:Y:S05]  /*1530*/  BSYNC B0 ;  /* 0x0000000000007941 */ /* 0x000fea0003800000 */
.L_x_4772:
        /* <DEDUP_REMOVED lines=19> */
.L_x_4776:
        /* <DEDUP_REMOVED lines=166> */
.L_x_4775:
[----:B------:R-:W-:Y:S05]  /*20d0*/  @!P1 BRA `(.L_x_4774) ;  /* 0x0000000000cc9947 */ /* 0x000fea0003800000 */
[----:B------:R-:W-:Y:S02]  /*20e0*/  IMAD.MOV.U32 R13, RZ, RZ, R8 ;  /* 0x000000ffff0d7224 */ /* 0x000fe400078e0008 */
[C---:B------:R-:W-:Y:S02]  /*20f0*/  IMAD R10, R0.reuse, 0x4, R1 ;  /* 0x00000004000a7824 */ /* 0x040fe400078e0201 */
[----:B------:R-:W-:-:S07]  /*2100*/  IMAD R8, R0, 0x4, R3 ;  /* 0x0000000400087824 */ /* 0x000fce00078e0203 */
.L_x_4777:
        /* <DEDUP_REMOVED lines=48> */
.L_x_4774:
        /* <DEDUP_REMOVED lines=58> */
[----:B0-----:R-:W-:Y:S05]  /*27b0*/  CALL.REL.NOINC `($__internal_86_$__cuda_sm20_div_rn_f64_full) ;  /* 0x0000000000687944 */ /* 0x001fea0003c00000 */
.L_x_4780:
[----:B------:R-:W-:Y:S05]  /*27c0*/  BSYNC B0 ;  /* 0x0000000000007941 */ /* 0x000fea0003800000 */
.L_x_4779:
[----:B------:R-:W-:Y:S01]  /*27d0*/  UMOV UR4, 0xf0000000 ;  /* 0xf000000000047882 */ /* 0x000fe20000000000 */
[----:B------:R-:W-:Y:S01]  /*27e0*/  UMOV UR5, 0x380fffff ;  /* 0x380fffff00057882 */ /* 0x000fe20000000000 */
[----:B------:R-:W1:Y:S01]  /*27f0*/  F2F.F32.F64 R8, R2 ;  /* 0x0000000200087310 */ /* 0x000e620000301000 */
[----:B------:R-:W-:-:S14]  /*2800*/  DSETP.GEU.AND P1, PT, |R2|, UR4, PT ;  /* 0x0000000402007e2a */ /* 0x000fdc000bf2e200 */
[----:B-1----:R-:W-:-:S07]  /*2810*/  @!P1 FMUL R8, R8, 1.175494350822287508e-38 ;  /* 0x0080000008089820 */ /* 0x002fce0000400000 */
.L_x_4778:
        /* <DEDUP_REMOVED lines=17> */
.L_x_4781:
[----:B------:R-:W-:Y:S05]  /*2930*/  BSYNC B0 ;  /* 0x0000000000007941 */ /* 0x000fea0003800000 */
.L_x_4771:
[----:B------:R-:W-:Y:S01]  /*2940*/  PREEXIT ;  /* 0x000000000000782d */ /* 0x000fe20000000000 */
[----:B------:R-:W-:Y:S05]  /*2950*/  EXIT ;  /* 0x000000000000794d */ /* 0x000fea0003800000 */
        .weak           $__internal_86_$__cuda_sm20_div_rn_f64_full
        .type           $__internal_86_$__cuda_sm20_div_rn_f64_full,@function
        .size           $__internal_86_$__cuda_sm20_div_rn_f64_full,(.L_x_4932 - $__internal_86_$__cuda_sm20_div_rn_f64_full)
$__internal_86_$__cuda_sm20_div_rn_f64_full:
        /* <DEDUP_REMOVED lines=67> */
.L_x_4783:
        /* <DEDUP_REMOVED lines=16> */
.L_x_4786:
[----:B------:R-:W-:Y:S01]  /*2e90*/  LOP3.LUT R15, R7, 0x80000, RZ, 0xfc, !PT ;  /* 0x00080000070f7812 */ /* 0x000fe200078efcff */
[----:B------:R-:W-:Y:S01]  /*2ea0*/  IMAD.MOV.U32 R14, RZ, RZ, R6 ;  /* 0x000000ffff0e7224 */ /* 0x000fe200078e0006 */
[----:B------:R-:W-:Y:S06]  /*2eb0*/  BRA `(.L_x_4784) ;  /* 0x0000000000087947 */ /* 0x000fec0003800000 */
.L_x_4785:
[----:B------:R-:W-:Y:S01]  /*2ec0*/  LOP3.LUT R15, R9, 0x80000, RZ, 0xfc, !PT ;  /* 0x00080000090f7812 */ /* 0x000fe200078efcff */
[----:B------:R-:W-:-:S07]  /*2ed0*/  IMAD.MOV.U32 R14, RZ, RZ, R8 ;  /* 0x000000ffff0e7224 */ /* 0x000fce00078e0008 */
.L_x_4784:
[----:B------:R-:W-:Y:S05]  /*2ee0*/  BSYNC B1 ;  /* 0x0000000000017941 */ /* 0x000fea0003800000 */
.L_x_4782:
[----:B------:R-:W-:Y:S02]  /*2ef0*/  IMAD.MOV.U32 R13, RZ, RZ, 0x0 ;  /* 0x00000000ff0d7424 */ /* 0x000fe400078e00ff */
[----:B------:R-:W-:Y:S02]  /*2f00*/  IMAD.MOV.U32 R2, RZ, RZ, R14 ;  /* 0x000000ffff027224 */ /* 0x000fe400078e000e */
[----:B------:R-:W-:Y:S01]  /*2f10*/  IMAD.MOV.U32 R3, RZ, RZ, R15 ;  /* 0x000000ffff037224 */ /* 0x000fe200078e000f */
[----:B------:R-:W-:Y:S06]  /*2f20*/  RET.REL.NODEC R12 `(_ZN4vllm3moe44grouped_topk_fused_small_expert_count_kernelIffiLNS0_11ScoringFuncE1ELi384ELb0ELi8EEEvPT_PfPT1_PKT0_llllllbd) ;  /* 0xffffffd00c347950 */ /* 0x000fec0003c3ffff */
.L_x_4787:
        /* <DEDUP_REMOVED lines=13> */
.L_x_4932:


//--------------------- .text._ZN4vllm3moe44grouped_topk_fused_small_expert_count_kernelIffiLNS0_11ScoringFuncE1ELi512ELb0ELi8EEEvPT_PfPT1_PKT0_llllllbd --------------------------
	.section	.text._ZN4vllm3moe44grouped_topk_fused_small_expert_count_kernelIffiLNS0_11ScoringFuncE1ELi512ELb0ELi8EEEvPT_PfPT1_PKT0_llllllbd,"ax",@progbits
	.align	128
        .global         _ZN4vllm3moe44grouped_topk_fused_small_expert_count_kernelIffiLNS0_11ScoringFuncE1ELi512ELb0ELi8EEEvPT_PfPT1_PKT0_llllllbd
        .type           _ZN4vllm3moe44grouped_topk_fused_small_expert_count_kernelIffiLNS0_11ScoringFuncE1ELi512ELb0ELi8EEEvPT_PfPT1_PKT0_llllllbd,@function
        .size           _ZN4vllm3moe44grouped_topk_fused_small_expert_count_kernelIffiLNS0_11ScoringFuncE1ELi512ELb0ELi8EEEvPT_PfPT1_PKT0_llllllbd,(.L_x_4933 - _ZN4vllm3moe44grouped_topk_fused_small_expert_count_kernelIffiLNS0_11ScoringFuncE1ELi512ELb0ELi8EEEvPT_PfPT1_PKT0_llllllbd)
        .other          _ZN4vllm3moe44grouped_topk_fused_small_expert_count_kernelIffiLNS0_11ScoringFuncE1ELi512ELb0ELi8EEEvPT_PfPT1_PKT0_llllllbd,@"STO_CUDA_ENTRY STV_DEFAULT"
_ZN4vllm3moe44grouped_topk_fused_small_expert_count_kernelIffiLNS0_11ScoringFuncE1ELi512ELb0ELi8EEEvPT_PfPT1_PKT0_llllllbd:
.text._ZN4vllm3moe44grouped_topk_fused_small_expert_count_kernelIffiLNS0_11ScoringFuncE1ELi512ELb0ELi8EEEvPT_PfPT1_PKT0_llllllbd:
        /* <DEDUP_REMOVED lines=151> */
.L_x_4791:
        /* <DEDUP_REMOVED lines=98> */
.L_x_4790:
        /* <DEDUP_REMOVED lines=43> */
.L_x_4789:
        /* <DEDUP_REMOVED lines=18> */
.L_x_4792:
[----:B------:R-:W2:Y:S04]  /*1360*/  LDL R2, [R9] ;  /* 0x0000000009027983 */ /* 0x000ea80000100800 */
[----:B-1----:R-:W3:Y:S04]  /*1370*/  LDL R11, [R9+0x20] ;  /* 0x00002000090b7983 */ /* 0x002ee80000100800 */
[----:B--2---:R1:W-:Y:S04]  /*1380*/  STS [R7], R2 ;  /* 0x0000000207007388 */ /* 0x0043e80000000800 */
[----:B---3--:R1:W-:Y:S02]  /*1390*/  STS [R0], R11 ;  /* 0x0000000b00007388 */ /* 0x0083e40000000800 */
.L_x_4793:
[----:B------:R-:W-:Y:S05]  /*13a0*/  BSYNC B0 ;  /* 0x0000000000007941 */ /* 0x000fea0003800000 */
.L_x_4788:
        /* <DEDUP_REMOVED lines=36> */
.L_x_4797:
        /* <DEDUP_REMOVED lines=167> */
.L_x_4796:
[----:B------:R-:W-:Y:S05]  /*2060*/  @!P1 BRA `(.L_x_4795) ;  /* 0x0000000000cc9947 */ /* 0x000fea0003800000 */
[----:B------:R-:W-:Y:S02]  /*2070*/  IMAD.MOV.U32 R14, RZ, RZ, R10 ;  /* 0x000000ffff0e7224 */ /* 0x000fe400078e000a */
[C---:B------:R-:W-:Y:S02]  /*2080*/  IMAD R12, R0.reuse, 0x4, R1 ;  /* 0x00000004000c7824 */ /* 0x040fe400078e0201 */
[----:B------:R-:W-:-:S07]  /*2090*/  IMAD R10, R0, 0x4, R3 ;  /* 0x00000004000a7824 */ /* 0x000fce00078e0203 */
.L_x_4798:
        /* <DEDUP_REMOVED lines=48> */
.L_x_4795:
        /* <DEDUP_REMOVED lines=56> */
[----:B0---4-:R-:W-:Y:S05]  /*2720*/  CALL.REL.NOINC `($__internal_87_$__cuda_sm20_div_rn_f64_full) ;  /* 0x0000000000687944 */ /* 0x011fea0003c00000 */
.L_x_4801:
[----:B------:R-:W-:Y:S05]  /*2730*/  BSYNC B0 ;  /* 0x0000000000007941 */ /* 0x000fea0003800000 */
.L_x_4800:
[----:B------:R-:W-:Y:S01]  /*2740*/  UMOV UR4, 0xf0000000 ;  /* 0xf000000000047882 */ /* 0x000fe20000000000 */
[----:B------:R-:W-:Y:S01]  /*2750*/  UMOV UR5, 0x380fffff ;  /* 0x380fffff00057882 */ /* 0x000fe20000000000 */
[----:B------:R-:W1:Y:S01]  /*2760*/  F2F.F32.F64 R8, R2 ;  /* 0x0000000200087310 */ /* 0x000e620000301000 */
[----:B------:R-:W-:-:S14]  /*2770*/  DSETP.GEU.AND P1, PT, |R2|, UR4, PT ;  /* 0x0000000402007e2a */ /* 0x000fdc000bf2e200 */
[----:B-1----:R-:W-:-:S07]  /*2780*/  @!P1 FMUL R8, R8, 1.175494350822287508e-38 ;  /* 0x0080000008089820 */ /* 0x002fce0000400000 */
.L_x_4799:
        /* <DEDUP_REMOVED lines=17> */
.L_x_4802:
[----:B------:R-:W-:Y:S05]  /*28a0*/  BSYNC B0 ;  /* 0x0000000000007941 */ /* 0x000fea0003800000 */
.L_x_4794:
[----:B------:R-:W-:Y:S01]  /*28b0*/  PREEXIT ;  /* 0x000000000000782d */ /* 0x000fe20000000000 */
[----:B------:R-:W-:Y:S05]  /*28c0*/  EXIT ;  /* 0x000000000000794d */ /* 0x000fea0003800000 */
        .weak           $__internal_87_$__cuda_sm20_div_rn_f64_full
        .type           $__internal_87_$__cuda_sm20_div_rn_f64_full,@function
        .size           $__internal_87_$__cuda_sm20_div_rn_f64_full,(.L_x_4933 - $__internal_87_$__cuda_sm20_div_rn_f64_full)
$__internal_87_$__cuda_sm20_div_rn_f64_full:
        /* <DEDUP_REMOVED lines=67> */
.L_x_4804:
        /* <DEDUP_REMOVED lines=16> */
.L_x_4807:
[----:B------:R-:W-:Y:S01]  /*2e00*/  LOP3.LUT R15, R7, 0x80000, RZ, 0xfc, !PT ;  /* 0x00080000070f7812 */ /* 0x000fe200078efcff */
[----:B------:R-:W-:Y:S01]  /*2e10*/  IMAD.MOV.U32 R14, RZ, RZ, R6 ;  /* 0x000000ffff0e7224 */ /* 0x000fe200078e0006 */
[----:B------:R-:W-:Y:S06]  /*2e20*/  BRA `(.L_x_4805) ;  /* 0x0000000000087947 */ /* 0x000fec0003800000 */
.L_x_4806:
[----:B------:R-:W-:Y:S01]  /*2e30*/  LOP3.LUT R15, R9, 0x80000, RZ, 0xfc, !PT ;  /* 0x00080000090f7812 */ /* 0x000fe200078efcff */
[----:B------:R-:W-:-:S07]  /*2e40*/  IMAD.MOV.U32 R14, RZ, RZ, R8 ;  /* 0x000000ffff0e7224 */ /* 0x000fce00078e0008 */
.L_x_4805:
[----:B------:R-:W-:Y:S05]  /*2e50*/  BSYNC B1 ;  /* 0x0000000000017941 */ /* 0x000fea0003800000 */
.L_x_4803:
[----:B------:R-:W-:Y:S02]  /*2e60*/  IMAD.MOV.U32 R13, RZ, RZ, 0x0 ;  /* 0x00000000ff0d7424 */ /* 0x000fe400078e00ff */
[----:B------:R-:W-:Y:S02]  /*2e70*/  IMAD.MOV.U32 R2, RZ, RZ, R14 ;  /* 0x000000ffff027224 */ /* 0x000fe400078e000e */
[----:B------:R-:W-:Y:S01]  /*2e80*/  IMAD.MOV.U32 R3, RZ, RZ, R15 ;  /* 0x000000ffff037224 */ /* 0x000fe200078e000f */
[----:B------:R-:W-:Y:S06]  /*2e90*/  RET.REL.NODEC R12 `(_ZN4vllm3moe44grouped_topk_fused_small_expert_count_kernelIffiLNS0_11ScoringFuncE1ELi512ELb0ELi8EEEvPT_PfPT1_PKT0_llllllbd) ;  /* 0xffffffd00c587950 */ /* 0x000fec0003c3ffff */
.L_x_4808:
        /* <DEDUP_REMOVED lines=14> */
.L_x_4933:


//--------------------- .text._ZN4vllm3moe44grouped_topk_fused_small_expert_count_kernelIffiLNS0_11ScoringFuncE1ELi512ELb0ELi22EEEvPT_PfPT1_PKT0_llllllbd --------------------------
	.section	.text._ZN4vllm3moe44grouped_topk_fused_small_expert_count_kernelIffiLNS0_11ScoringFuncE1ELi512ELb0ELi22EEEvPT_PfPT1_PKT0_llllllbd,"ax",@progbits
	.align	128
        .global         _ZN4vllm3moe44grouped_topk_fused_small_expert_count_kernelIffiLNS0_11ScoringFuncE1ELi512ELb0ELi22EEEvPT_PfPT1_PKT0_llllllbd
        .type           _ZN4vllm3moe44grouped_topk_fused_small_expert_count_kernelIffiLNS0_11ScoringFuncE1ELi512ELb0ELi22EEEvPT_PfPT1_PKT0_llllllbd,@function
        .size           _ZN4vllm3moe44grouped_topk_fused_small_expert_count_kernelIffiLNS0_11ScoringFuncE1ELi512ELb0ELi22EEEvPT_PfPT1_PKT0_llllllbd,(.L_x_4934 - _ZN4vllm3moe44grouped_topk_fused_small_expert_count_kernelIffiLNS0_11ScoringFuncE1ELi512ELb0ELi22EEEvPT_PfPT1_PKT0_llllllbd)
        .other          _ZN4vllm3moe44grouped_topk_fused_small_expert_count_kernelIffiLNS0_11ScoringFuncE1ELi512ELb0ELi22EEEvPT_PfPT1_PKT0_llllllbd,@"STO_CUDA_ENTRY STV_DEFAULT"
_ZN4vllm3moe44grouped_topk_fused_small_expert_count_kernelIffiLNS0_11ScoringFuncE1ELi512ELb0ELi22EEEvPT_PfPT1_PKT0_llllllbd:
.text._ZN4vllm3moe44grouped_topk_fused_small_expert_count_kernelIffiLNS0_11ScoringFuncE1ELi512ELb0ELi22EEEvPT_PfPT1_PKT0_llllllbd:
        /* <DEDUP_REMOVED lines=150> */
.L_x_4812:
        /* <DEDUP_REMOVED lines=98> */
.L_x_4811:
        /* <DEDUP_REMOVED lines=43> */
.L_x_4810:
        /* <DEDUP_REMOVED lines=18> */
.L_x_4813:
[C---:B------:R-:W-:Y:S02]  /*1350*/  IMAD R2, R4.reuse, 0x4, R1 ;  /* 0x0000000404027824 */ /* 0x040fe400078e0201 */
[----:B------:R-:W-:-:S04]  /*1360*/  IMAD R0, R4, 0x4, R3 ;  /* 0x0000000404007824 */ /* 0x000fc800078e0203 */
[----:B------:R-:W3:Y:S04]  /*1370*/  LDL R2, [R2] ;  /* 0x0000000002027983 */ /* 0x000ee80000100800 */
[----:B0-----:R-:W4:Y:S04]  /*1380*/  LDL R9, [R0] ;  /* 0x0000000000097983 */ /* 0x001f280000100800 */
[----:B---3--:R0:W-:Y:S04]  /*1390*/  STS [R7], R2 ;  /* 0x0000000207007388 */ /* 0x0081e80000000800 */
[----:B----4-:R0:W-:Y:S02]  /*13a0*/  STS [R8], R9 ;  /* 0x0000000908007388 */ /* 0x0101e40000000800 */
.L_x_4814:
[----:B------:R-:W-:Y:S05]  /*13b0*/  BSYNC B0 ;  /* 0x0000000000007941 */ /* 0x000fea0003800000 */
.L_x_4809:
        /* <DEDUP_REMOVED lines=78> */
.L_x_4818:
        /* <DEDUP_REMOVED lines=94> */
.L_x_4817:
        /* <DEDUP_REMOVED lines=43> */
.L_x_4816:
        /* <DEDUP_REMOVED lines=56> */
[----:B--2---:R-:W-:Y:S05]  /*24b0*/  CALL.REL.NOINC `($__internal_88_$__cuda_sm20_div_rn_f64_full) ;  /* 0x0000000000687944 */ /* 0x004fea0003c00000 */
.L_x_4821:
[----:B------:R-:W-:Y:S05]  /*24c0*/  BSYNC B0 ;  /* 0x0000000000007941 */ /* 0x000fea0003800000 */
.L_x_4820:
[----:B------:R-:W-:Y:S01]  /*24d0*/  UMOV UR4, 0xf0000000 ;  /* 0xf000000000047882 */ /* 0x000fe20000000000 */
[----:B------:R-:W-:Y:S01]  /*24e0*/  UMOV UR5, 0x380fffff ;  /* 0x380fffff00057882 */ /* 0x000fe20000000000 */
[----:B------:R-:W0:Y:S01]  /*24f0*/  F2F.F32.F64 R8, R2 ;  /* 0x0000000200087310 */ /* 0x000e220000301000 */
[----:B------:R-:W-:-:S14]  /*2500*/  DSETP.GEU.AND P1, PT, |R2|, UR4, PT ;  /* 0x0000000402007e2a */ /* 0x000fdc000bf2e200 */
[----:B0-----:R-:W-:-:S07]  /*2510*/  @!P1 FMUL R8, R8, 1.175494350822287508e-38 ;  /* 0x0080000008089820 */ /* 0x001fce0000400000 */
.L_x_4819:
        /* <DEDUP_REMOVED lines=17> */
.L_x_4822:
[----:B------:R-:W-:Y:S05]  /*2630*/  BSYNC B0 ;  /* 0x0000000000007941 */ /* 0x000fea0003800000 */
.L_x_4815:
[----:B------:R-:W-:Y:S01]  /*2640*/  PREEXIT ;  /* 0x000000000000782d */ /* 0x000fe20000000000 */
[----:B------:R-:W-:Y:S05]  /*2650*/  EXIT ;  /* 0x000000000000794d */ /* 0x000fea0003800000 */
        .weak           $__internal_88_$__cuda_sm20_div_rn_f64_full
        .type           $__internal_88_$__cuda_sm20_div_rn_f64_full,@function
        .size           $__internal_88_$__cuda_sm20_div_rn_f64_full,(.L_x_4934 - $__internal_88_$__cuda_sm20_div_rn_f64_full)
$__internal_88_$__cuda_sm20_div_rn_f64_full:
        /* <DEDUP_REMOVED lines=67> */
.L_x_4824:
        /* <DEDUP_REMOVED lines=16> */
.L_x_4827:
[----:B------:R-:W-:Y:S01]  /*2b90*/  LOP3.LUT R15, R7, 0x80000, RZ, 0xfc, !PT ;  /* 0x00080000070f7812 */ /* 0x000fe200078efcff */
[----:B------:R-:W-:Y:S01]  /*2ba0*/  IMAD.MOV.U32 R14, RZ, RZ, R6 ;  /* 0x000000ffff0e7224 */ /* 0x000fe200078e0006 */
[----:B------:R-:W-:Y:S06]  /*2bb0*/  BRA `(.L_x_4825) ;  /* 0x0000000000087947 */ /* 0x000fec0003800000 */
.L_x_4826:
[----:B------:R-:W-:Y:S01]  /*2bc0*/  LOP3.LUT R15, R9, 0x80000, RZ, 0xfc, !PT ;  /* 0x00080000090f7812 */ /* 0x000fe200078efcff */
[----:B------:R-:W-:-:S07]  /*2bd0*/  IMAD.MOV.U32 R14, RZ, RZ, R8 ;  /* 0x000000ffff0e7224 */ /* 0x000fce00078e0008 */
.L_x_4825:
[----:B------:R-:W-:Y:S05]  /*2be0*/  BSYNC B1 ;  /* 0x0000000000017941 */ /* 0x000fea0003800000 */
.L_x_4823:
[----:B------:R-:W-:Y:S02]  /*2bf0*/  IMAD.MOV.U32 R13, RZ, RZ, 0x0 ;  /* 0x00000000ff0d7424 */ /* 0x000fe400078e00ff */
[----:B------:R-:W-:Y:S02]  /*2c00*/  IMAD.MOV.U32 R2, RZ, RZ, R14 ;  /* 0x000000ffff027224 */ /* 0x000fe400078e000e */
[----:B------:R-:W-:Y:S01]  /*2c10*/  IMAD.MOV.U32 R3, RZ, RZ, R15 ;  /* 0x000000ffff037224 */ /* 0x000fe200078e000f */
[----:B------:R-:W-:Y:S06]  /*2c20*/  RET.REL.NODEC R12 `(_ZN4vllm3moe44grouped_topk_fused_small_expert_count_kernelIffiLNS0_11ScoringFuncE1ELi512ELb0ELi22EEEvPT_PfPT1_PKT0_llllllbd) ;  /* 0xffffffd00cf47950 */ /* 0x000fec0003c3ffff */
.L_x_4828:
        /* <DEDUP_REMOVED lines=13> */
.L_x_4934:


//--------------------- .text._ZN4vllm3moe44grouped_topk_fused_small_expert_count_kernelIffiLNS0_11ScoringFuncE1ELi256ELb1ELi8EEEvPT_PfPT1_PKT0_llllllbd --------------------------
	.section	.text._ZN4vllm3moe44grouped_topk_fused_small_expert_count_kernelIffiLNS0_11ScoringFuncE1ELi256ELb1ELi8EEEvPT_PfPT1_PKT0_llllllbd,"ax",@progbits
	.align	128
        .global         _ZN4vllm3moe44grouped_topk_fused_small_expert_count_kernelIffiLNS0_11ScoringFuncE1ELi256ELb1ELi8EEEvPT_PfPT1_PKT0_llllllbd
        .type           _ZN4vllm3moe44grouped_topk_fused_small_expert_count_kernelIffiLNS0_11ScoringFuncE1ELi256ELb1ELi8EEEvPT_PfPT1_PKT0_llllllbd,@function
        .size           _ZN4vllm3moe44grouped_topk_fused_small_expert_count_kernelIffiLNS0_11ScoringFuncE1ELi256ELb1ELi8EEEvPT_PfPT1_PKT0_llllllbd,(.L_x_4935 - _ZN4vllm3moe44grouped_topk_fused_small_expert_count_kernelIffiLNS0_11ScoringFuncE1ELi256ELb1ELi8EEEvPT_PfPT1_PKT0_llllllbd)
        .other          _ZN4vllm3moe44grouped_topk_fused_small_expert_count_kernelIffiLNS0_11ScoringFuncE1ELi256ELb1ELi8EEEvPT_PfPT1_PKT0_llllllbd,@"STO_CUDA_ENTRY STV_DEFAULT"
_ZN4vllm3moe44grouped_topk_fused_small_expert_count_kernelIffiLNS0_11ScoringFuncE1ELi256ELb1ELi8EEEvPT_PfPT1_PKT0_llllllbd:
.text._ZN4vllm3moe44grouped_topk_fused_small_expert_count_kernelIffiLNS0_11ScoringFuncE1ELi256ELb1ELi8EEEvPT_PfPT1_PKT0_llllllbd:
        /* <DEDUP_REMOVED lines=22> */
[----:B------:R-:W-:-:S03]  /*0160*/  @!P0 IMAD R0, R11, UR4, R9 ;  /* 0x000000040b008c24 */ /* 0x000fc6000f8e0209 */
[----:B------:R-:W0:Y:S01]  /*0170*/  @!P0 LDC.64 R10, c[0x0][0x228] ;  /* 0x00008a00ff0a8b82 */ /* 0x000e220000000a00 */
[----:B-1----:R-:W-:-:S04]  /*0180*/  @!P0 LEA R12, P1, R8, R12, 0x2 ;  /* 0x0000000c080c8211 */ /* 0x002fc800078210ff */
[----:B------:R-:W-:-:S05]  /*0190*/  @!P0 LEA.HI.X R13, R8, R13, R0, 0x2, P1 ;  /* 0x0000000d080d8211 */ /* 0x000fca00008f1400 */
[----:B------:R-:W2:Y:S01]  /*01a0*/  @!P0 LDG.E R12, desc[UR6][R12.64] ;  /* 0x000000060c0c8981 */ /* 0x000ea2000c1e1900 */
[----:B------:R-:W-:Y:S01]  /*01b0*/  IMAD.MOV.U32 R0, RZ, RZ, -0x800000 ;  /* 0xff800000ff007424 */ /* 0x000fe200078e00ff */
[----:B0-----:R-:W-:-:S04]  /*01c0*/  @!P0 LEA R10, P1, R2, R10, 0x2 ;  /* 0x0000000a020a8211 */ /* 0x001fc800078210ff */
[----:B------:R-:W-:-:S05]  /*01d0*/  @!P0 LEA.HI.X R11, R2, R11, RZ, 0x2, P1 ;  /* 0x0000000b020b8211 */ /* 0x000fca00008f14ff */
[----:B------:R-:W3:Y:S01]  /*01e0*/  @!P0 LDG.E R0, desc[UR6][R10.64] ;  /* 0x000000060a008981 */ /* 0x000ee2000c1e1900 */
[----:B------:R-:W-:Y:S01]  /*01f0*/  IMAD.MOV.U32 R8, RZ, RZ, -0x800000 ;  /* 0xff800000ff087424 */ /* 0x000fe200078e00ff */
[----:B------:R-:W-:Y:S01]  /*0200*/  IADD3 R9, -R2, 0xffff, RZ ;  /* 0x0000ffff02097810 */ /* 0x000fe20007ffe1ff */
[----:B------:R-:W-:Y:S01]  /*0210*/  IMAD.MOV.U32 R14, RZ, RZ, 0x3f000000 ;  /* 0x3f000000ff0e7424 */ /* 0x000fe200078e00ff */
[----:B------:R-:W-:Y:S01]  /*0220*/  ULDC UR4, c[0x0][0x4] ;  /* 0x0000010000047ab9 */ /* 0x000fe20000000800 */
[----:B------:R-:W-:Y:S01]  /*0230*/  BSSY B0, `(.L_x_4829) ;  /* 0x0000065000007945 */ /* 0x000fe20003800000 */
[----:B------:R-:W-:Y:S01]  /*0240*/  LOP3.LUT R9, R9, 0xffff, RZ, 0xc0, !PT ;  /* 0x0000ffff09097812 */ /* 0x000fe200078ec0ff */
[----:B--2---:R-:W-:-:S04]  /*0250*/  @!P0 FMUL.FTZ R8, R12, 0.5 ;  /* 0x3f0000000c088820 */ /* 0x004fc80000410000 */
[----:B------:R-:W0:Y:S02]  /*0260*/  MUFU.TANH R3, R8 ;  /* 0x0000000800037308 */ /* 0x000e240000002400 */
[----:B0-----:R-:W-:-:S04]  /*0270*/  FFMA.FTZ R3, R3, R14, 0.5 ;  /* 0x3f00000003037423 */ /* 0x001fc8000001000e */
[----:B---3--:R-:W-:Y:S01]  /*0280*/  FADD.FTZ R7, R3, R0 ;  /* 0x0000000003077221 */ /* 0x008fe20000010000 */
[----:B------:R-:W-:-:S04]  /*0290*/  IMAD.MOV.U32 R0, RZ, RZ, -0x1 ;  /* 0xffffffffff007424 */ /* 0x000fc800078e00ff */
[----:B------:R-:W-:-:S04]  /*02a0*/  ISETP.GE.AND P1, PT, R7, RZ, PT ;  /* 0x000000ff0700720c */ /* 0x000fc80003f26270 */
        /* <DEDUP_REMOVED lines=93> */
.L_x_4830:
[----:B------:R-:W-:Y:S05]  /*0880*/  BSYNC B0 ;  /* 0x0000000000007941 */ /* 0x000fea0003800000 */
.L_x_4829:
        /* <DEDUP_REMOVED lines=257> */
.L_x_4834:
        /* <DEDUP_REMOVED lines=89> */
.L_x_4833:
        /* <DEDUP_REMOVED lines=38> */
.L_x_4832:
        /* <DEDUP_REMOVED lines=58> */
[----:B------:R-:W-:Y:S05]  /*2430*/  CALL.REL.NOINC `($__internal_89_$__cuda_sm20_div_rn_f64_full) ;  /* 0x0000000000687944 */ /* 0x000fea0003c00000 */
.L_x_4837:
[----:B------:R-:W-:Y:S05]  /*2440*/  BSYNC B0 ;  /* 0x0000000000007941 */ /* 0x000fea0003800000 */
.L_x_4836:
[----:B------:R-:W-:Y:S01]  /*2450*/  UMOV UR4, 0xf0000000 ;  /* 0xf000000000047882 */ /* 0x000fe20000000000 */
[----:B------:R-:W-:Y:S01]  /*2460*/  UMOV UR5, 0x380fffff ;  /* 0x380fffff00057882 */ /* 0x000fe20000000000 */
[----:B------:R-:W0:Y:S01]  /*2470*/  F2F.F32.F64 R8, R2 ;  /* 0x0000000200087310 */ /* 0x000e220000301000 */
[----:B------:R-:W-:-:S14]  /*2480*/  DSETP.GEU.AND P1, PT, |R2|, UR4, PT ;  /* 0x0000000402007e2a */ /* 0x000fdc000bf2e200 */
[----:B0-----:R-:W-:-:S07]  /*2490*/  @!P1 FMUL R8, R8, 1.175494350822287508e-38 ;  /* 0x0080000008089820 */ /* 0x001fce0000400000 */
.L_x_4835:
        /* <DEDUP_REMOVED lines=17> */
.L_x_4838:
[----:B------:R-:W-:Y:S05]  /*25b0*/  BSYNC B0 ;  /* 0x0000000000007941 */ /* 0x000fea0003800000 */
.L_x_4831:
[----:B------:R-:W-:Y:S01]  /*25c0*/  PREEXIT ;  /* 0x000000000000782d */ /* 0x000fe20000000000 */
[----:B------:R-:W-:Y:S05]  /*25d0*/  EXIT ;  /* 0x000000000000794d */ /* 0x000fea0003800000 */
        .weak           $__internal_89_$__cuda_sm20_div_rn_f64_full
        .type           $__internal_89_$__cuda_sm20_div_rn_f64_full,@function
        .size           $__internal_89_$__cuda_sm20_div_rn_f64_full,(.L_x_4935 - $__internal_89_$__cuda_sm20_div_rn_f64_full)
$__internal_89_$__cuda_sm20_div_rn_f64_full:
        /* <DEDUP_REMOVED lines=67> */
.L_x_4840:
        /* <DEDUP_REMOVED lines=16> */
.L_x_4843:
[----:B------:R-:W-:Y:S01]  /*2b10*/  LOP3.LUT R15, R7, 0x80000, RZ, 0xfc, !PT ;  /* 0x00080000070f7812 */ /* 0x000fe200078efcff */
[----:B------:R-:W-:Y:S01]  /*2b20*/  IMAD.MOV.U32 R14, RZ, RZ, R6 ;  /* 0x000000ffff0e7224 */ /* 0x000fe200078e0006 */
[----:B------:R-:W-:Y:S06]  /*2b30*/  BRA `(.L_x_4841) ;  /* 0x0000000000087947 */ /* 0x000fec0003800000 */
.L_x_4842:
[----:B------:R-:W-:Y:S01]  /*2b40*/  LOP3.LUT R15, R9, 0x80000, RZ, 0xfc, !PT ;  /* 0x00080000090f7812 */ /* 0x000fe200078efcff */
[----:B------:R-:W-:-:S07]  /*2b50*/  IMAD.MOV.U32 R14, RZ, RZ, R8 ;  /* 0x000000ffff0e7224 */ /* 0x000fce00078e0008 */
.L_x_4841:
[----:B------:R-:W-:Y:S05]  /*2b60*/  BSYNC B1 ;  /* 0x0000000000017941 */ /* 0x000fea0003800000 */
.L_x_4839:
[----:B------:R-:W-:Y:S02]  /*2b70*/  IMAD.MOV.U32 R13, RZ, RZ, 0x0 ;  /* 0x00000000ff0d7424 */ /* 0x000fe400078e00ff */
[----:B------:R-:W-:Y:S02]  /*2b80*/  IMAD.MOV.U32 R2, RZ, RZ, R14 ;  /* 0x000000ffff027224 */ /* 0x000fe400078e000e */
[----:B------:R-:W-:Y:S01]  /*2b90*/  IMAD.MOV.U32 R3, RZ, RZ, R15 ;  /* 0x000000ffff037224 */ /* 0x000fe200078e000f */
[----:B------:R-:W-:Y:S06]  /*2ba0*/  RET.REL.NODEC R12 `(_ZN4vllm3moe44grouped_topk_fused_small_expert_count_kernelIffiLNS0_11ScoringFuncE1ELi256ELb1ELi8EEEvPT_PfPT1_PKT0_llllllbd) ;  /* 0xffffffd40c147950 */ /* 0x000fec0003c3ffff */
.L_x_4844:
        /* <DEDUP_REMOVED lines=13> */
.L_x_4935:


//--------------------- .text._ZN3cub17CUB_300001_SM_9006detail11EmptyKernelIvEEvv --------------------------
	.section	.text._ZN3cub17CUB_300001_SM_9006detail11EmptyKernelIvEEvv,"ax",@progbits
	.align	128
        .global         _ZN3cub17CUB_300001_SM_9006detail11EmptyKernelIvEEvv
        .type           _ZN3cub17CUB_300001_SM_9006detail11EmptyKernelIvEEvv,@function
        .size           _ZN3cub17CUB_300001_SM_9006detail11EmptyKernelIvEEvv,(.L_x_5044 - _ZN3cub17CUB_300001_SM_9006detail11EmptyKernelIvEEvv)
        .other          _ZN3cub17CUB_300001_SM_9006detail11EmptyKernelIvEEvv,@"STO_CUDA_ENTRY STV_DEFAULT"
_ZN3cub17CUB_300001_SM_9006detail11EmptyKernelIvEEvv:
.text._ZN3cub17CUB_300001_SM_9006detail11EmptyKernelIvEEvv:
[----:B------:R-:W-:Y:S01]  /*0000*/  LDC R1, c[0x0][0x28] ;  /* 0x00000a00ff017b82 */ /* 0x000fe20000000800 */
[----:B------:R-:W-:Y:S05]  /*0010*/  EXIT ;  /* 0x000000000000794d */ /* 0x000fea0003800000 */
.L_x_4845:
        /* <DEDUP_REMOVED lines=14> */
.L_x_5044:


//--------------------- .nv.shared._ZN4vllm3moe25grouped_topk_fused_kernelI13__nv_bfloat16S2_iLNS0_11ScoringFuncE0EEEvPT_PfPT1_PKT0_lllllbd --------------------------
	.section	.nv.shared._ZN4vllm3moe25grouped_topk_fused_kernelI13__nv_bfloat16S2_iLNS0_11ScoringFuncE0EEEvPT_PfPT1_PKT0_lllllbd,"aw",@nobits
	.sectionflags	@""
	.align	16
	.zero		1024


//--------------------- .nv.shared.reserved.0     --------------------------
	.section	.nv.shared.reserved.0,"aw",@nobits
	.weak		__nv_reservedSMEM_offset_0_alias
	.size		__nv_reservedSMEM_offset_0_alias, 0, 0
	.other		__nv_reservedSMEM_offset_0_alias,@"STO_CUDA_RESERVED_SHARED STV_DEFAULT"
__nv_reservedSMEM_offset_0_alias:
	.zero		0


//--------------------- .nv.global                --------------------------
	.section	.nv.global,"aw",@nobits
.nv.global:
	.type		_ZN54_INTERNAL_95194923_23_grouped_topk_kernels_cu_d08404146thrust23THRUST_300001_SM_900_NS12placeholders2_5E,@object
	.size		_ZN54_INTERNAL_95194923_23_grouped_topk_kernels_cu_d08404146thrust23THRUST_300001_SM_900_NS12placeholders2_5E,(_ZN54_INTERNAL_95194923_23_grouped_topk_kernels_cu_d08404144cuda3std3__45__cpo3endE - _ZN54_INTERNAL_95194923_23_grouped_topk_kernels_cu_d08404146thrust23THRUST_300001_SM_900_NS12placeholders2_5E)
_ZN54_INTERNAL_95194923_23_grouped_topk_kernels_cu_d08404146thrust23THRUST_300001_SM_900_NS12placeholders2_5E:
	.zero		1
	.type		_ZN54_INTERNAL_95194923_23_grouped_topk_kernels_cu_d08404144cuda3std3__45__cpo3endE,@object
	.size		_ZN54_INTERNAL_95194923_23_grouped_topk_kernels_cu_d08404144cuda3std3__45__cpo3endE,(_ZN54_INTERNAL_95194923_23_grouped_topk_kernels_cu_d08404144cuda3std6ranges3__45__cpo3endE - _ZN54_INTERNAL_95194923_23_grouped_topk_kernels_cu_d08404144cuda3std3__45__cpo3endE)
_ZN54_INTERNAL_95194923_23_grouped_topk_kernels_cu_d08404144cuda3std3__45__cpo3endE:
	.zero		1
	.type		_ZN54_INTERNAL_95194923_23_grouped_topk_kernels_cu_d08404144cuda3std6ranges3__45__cpo3endE,@object
	.size		_ZN54_INTERNAL_95194923_23_grouped_topk_kernels_cu_d08404144cuda3std6ranges3__45__cpo3endE,(_ZN54_INTERNAL_95194923_23_grouped_topk_kernels_cu_d08404144cuda3std3__48in_placeE - _ZN54_INTERNAL_95194923_23_grouped_topk_kernels_cu_d08404144cuda3std6ranges3__45__cpo3endE)
_ZN54_INTERNAL_95194923_23_grouped_topk_kernels_cu_d08404144cuda3std6ranges3__45__cpo3endE:
	.zero		1
	.type		_ZN54_INTERNAL_95194923_23_grouped_topk_kernels_cu_d08404144cuda3std3__48in_placeE,@object
	.size		_ZN54_INTERNAL_95194923_23_grouped_topk_kernels_cu_d08404144cuda3std3__48in_placeE,(_ZN54_INTERNAL_95194923_23_grouped_topk_kernels_cu_d08404144cuda3std6ranges3__45__cpo4sizeE - _ZN54_INTERNAL_95194923_23_grouped_topk_kernels_cu_d08404144cuda3std3__48in_placeE)
_ZN54_INTERNAL_95194923_23_grouped_topk_kernels_cu_d08404144cuda3std3__48in_placeE:
	.zero		1
	.type		_ZN54_INTERNAL_95194923_23_grouped_topk_kernels_cu_d08404144cuda3std6ranges3__45__cpo4sizeE,@object
	.size		_ZN54_INTERNAL_95194923_23_grouped_topk_kernels_cu_d08404144cuda3std6ranges3__45__cpo4sizeE,(_ZN54_INTERNAL_95194923_23_grouped_topk_kernels_cu_d08404146thrust23THRUST_300001_SM_900_NS12placeholders2_9E - _ZN54_INTERNAL_95194923_23_grouped_topk_kernels_cu_d08404144cuda3std6ranges3__45__cpo4sizeE)
_ZN54_INTERNAL_95194923_23_grouped_topk_kernels_cu_d08404144cuda3std6ranges3__45__cpo4sizeE:
	.zero		1
	.type		_ZN54_INTERNAL_95194923_23_grouped_topk_kernels_cu_d08404146thrust23THRUST_300001_SM_900_NS12placeholders2_9E,@object
	.size		_ZN54_INTERNAL_95194923_23_grouped_topk_kernels_cu_d08404146thrust23THRUST_300001_SM_900_NS12placeholders2_9E,(_ZN54_INTERNAL_95194923_23_grouped_topk_kernels_cu_d08404144cuda3std3__45__cpo4rendE - _ZN54_INTERNAL_95194923_23_grouped_topk_kernels_cu_d08404146thrust23THRUST_300001_SM_900_NS12placeholders2_9E)
_ZN54_INTERNAL_95194923_23_grouped_topk_kernels_cu_d08404146thrust23THRUST_300001_SM_900_NS12placeholders2_9E:
	.zero		1
	.type		_ZN54_INTERNAL_95194923_23_grouped_topk_kernels_cu_d08404144cuda3std3__45__cpo4rendE,@object
	.size		_ZN54_INTERNAL_95194923_23_grouped_topk_kernels_cu_d08404144cuda3std3__45__cpo4rendE,(_ZN54_INTERNAL_95194923_23_grouped_topk_kernels_cu_d08404144cuda3std6ranges3__45__cpo4nextE - _ZN54_INTERNAL_95194923_23_grouped_topk_kernels_cu_d08404144cuda3std3__45__cpo4rendE)
_ZN54_INTERNAL_95194923_23_grouped_topk_kernels_cu_d08404144cuda3std3__45__cpo4rendE:
	.zero		1
	.type		_ZN54_INTERNAL_95194923_23_grouped_topk_kernels_cu_d08404144cuda3std6ranges3__45__cpo4nextE,@object
	.size		_ZN54_INTERNAL_95194923_23_grouped_topk_kernels_cu_d08404144cuda3std6ranges3__45__cpo4nextE,(_ZN54_INTERNAL_95194923_23_grouped_topk_kernels_cu_d08404144cuda3std6ranges3__45__cpo4swapE - _ZN54_INTERNAL_95194923_23_grouped_topk_kernels_cu_d08404144cuda3std6ranges3__45__cpo4nextE)
_ZN54_INTERNAL_95194923_23_grouped_topk_kernels_cu_d08404144cuda3std6ranges3__45__cpo4nextE:
	.zero		1
	.type		_ZN54_INTERNAL_95194923_23_grouped_topk_kernels_cu_d08404144cuda3std6ranges3__45__cpo4swapE,@object
	.size		_ZN54_INTERNAL_95194923_23_grouped_topk_kernels_cu_d08404144cuda3std6ranges3__45__cpo4swapE,(_ZN54_INTERNAL_95194923_23_grouped_topk_kernels_cu_d08404146thrust23THRUST_300001_SM_900_NS12placeholders2_1E - _ZN54_INTERNAL_95194923_23_grouped_topk_kernels_cu_d08404144cuda3std6ranges3__45__cpo4swapE)
_ZN54_INTERNAL_95194923_23_grouped_topk_kernels_cu_d08404144cuda3std6ranges3__45__cpo4swapE:
	.zero		1
	.type		_ZN54_INTERNAL_95194923_23_grouped_topk_kernels_cu_d08404146thrust23THRUST_300001_SM_900_NS12placeholders2_1E,@object
	.size		_ZN54_INTERNAL_95194923_23_grouped_topk_kernels_cu_d08404146thrust23THRUST_300001_SM_900_NS12placeholders2_1E,(_ZN54_INTERNAL_95194923_23_grouped_topk_kernels_cu_d08404146thrust23THRUST_300001_SM_900_NS12placeholders2_3E - _ZN54_INTERNAL_95194923_23_grouped_topk_kernels_cu_d08404146thrust23THRUST_300001_SM_900_NS12placeholders2_1E)
_ZN54_INTERNAL_95194923_23_grouped_topk_kernels_cu_d08404146thrust23THRUST_300001_SM_900_NS12placeholders2_1E:
	.zero		1
	.type		_ZN54_INTERNAL_95194923_23_grouped_topk_kernels_cu_d08404146thrust23THRUST_300001_SM_900_NS12placeholders2_3E,@object
	.size		_ZN54_INTERNAL_95194923_23_grouped_topk_kernels_cu_d08404146thrust23THRUST_300001_SM_900_NS12placeholders2_3E,(_ZN54_INTERNAL_95194923_23_grouped_topk_kernels_cu_d08404144cuda3std3__456_GLOBAL__N__95194923_23_grouped_topk_kernels_cu_d08404146ignoreE - _ZN54_INTERNAL_95194923_23_grouped_topk_kernels_cu_d08404146thrust23THRUST_300001_SM_900_NS12placeholders2_3E)
_ZN54_INTERNAL_95194923_23_grouped_topk_kernels_cu_d08404146thrust23THRUST_300001_SM_900_NS12placeholders2_3E:
	.zero		1
	.type		_ZN54_INTERNAL_95194923_23_grouped_topk_kernels_cu_d08404144cuda3std3__456_GLOBAL__N__95194923_23_grouped_topk_kernels_cu_d08404146ignoreE,@object
	.size		_ZN54_INTERNAL_95194923_23_grouped_topk_kernels_cu_d08404144cuda3std3__456_GLOBAL__N__95194923_23_grouped_topk_kernels_cu_d08404146ignoreE,(_ZN54_INTERNAL_95194923_23_grouped_topk_kernels_cu_d08404144cuda3std6ranges3__45__cpo7advanceE - _ZN54_INTERNAL_95194923_23_grouped_topk_kernels_cu_d08404144cuda3std3__456_GLOBAL__N__95194923_23_grouped_topk_kernels_cu_d08404146ignoreE)
_ZN54_INTERNAL_95194923_23_grouped_topk_kernels_cu_d08404144cuda3std3__456_GLOBAL__N__95194923_23_grouped_topk_kernels_cu_d08404146ignoreE:
	.zero		1
	.type		_ZN54_INTERNAL_95194923_23_grouped_topk_kernels_cu_d08404144cuda3std6ranges3__45__cpo7advanceE,@object
	.size		_ZN54_INTERNAL_95194923_23_grouped_topk_kernels_cu_d08404144cuda3std6ranges3__45__cpo7advanceE,(_ZN54_INTERNAL_95194923_23_grouped_topk_kernels_cu_d08404144cuda3std3__45__cpo5crendE - _ZN54_INTERNAL_95194923_23_grouped_topk_kernels_cu_d08404144cuda3std6ranges3__45__cpo7advanceE)
_ZN54_INTERNAL_95194923_23_grouped_topk_kernels_cu_d08404144cuda3std6ranges3__45__cpo7advanceE:
	.zero		1
	.type		_ZN54_INTERNAL_95194923_23_grouped_topk_kernels_cu_d08404144cuda3std3__45__cpo5crendE,@object
	.size		_ZN54_INTERNAL_95194923_23_grouped_topk_kernels_cu_d08404144cuda3std3__45__cpo5crendE,(_ZN54_INTERNAL_95194923_23_grouped_topk_kernels_cu_d08404144cuda3std6ranges3__45__cpo4dataE - _ZN54_INTERNAL_95194923_23_grouped_topk_kernels_cu_d08404144cuda3std3__45__cpo5crendE)
_ZN54_INTERNAL_95194923_23_grouped_topk_kernels_cu_d08404144cuda3std3__45__cpo5crendE:
	.zero		1
	.type		_ZN54_INTERNAL_95194923_23_grouped_topk_kernels_cu_d08404144cuda3std6ranges3__45__cpo4dataE,@object
	.size		_ZN54_INTERNAL_95194923_23_grouped_topk_kernels_cu_d08404144cuda3std6ranges3__45__cpo4dataE,(_ZN54_INTERNAL_95194923_23_grouped_topk_kernels_cu_d08404146thrust23THRUST_300001_SM_900_NS12placeholders2_7E - _ZN54_INTERNAL_95194923_23_grouped_topk_kernels_cu_d08404144cuda3std6ranges3__45__cpo4dataE)
_ZN54_INTERNAL_95194923_23_grouped_topk_kernels_cu_d08404144cuda3std6ranges3__45__cpo4dataE:
	.zero		1
	.type		_ZN54_INTERNAL_95194923_23_grouped_topk_kernels_cu_d08404146thrust23THRUST_300001_SM_900_NS12placeholders2_7E,@object
	.size		_ZN54_INTERNAL_95194923_23_grouped_topk_kernels_cu_d08404146thrust23THRUST_300001_SM_900_NS12placeholders2_7E,(_ZN54_INTERNAL_95194923_23_grouped_topk_kernels_cu_d08404144cuda3std3__45__cpo4cendE - _ZN54_INTERNAL_95194923_23_grouped_topk_kernels_cu_d08404146thrust23THRUST_300001_SM_900_NS12placeholders2_7E)
_ZN54_INTERNAL_95194923_23_grouped_topk_kernels_cu_d08404146thrust23THRUST_300001_SM_900_NS12placeholders2_7E:
	.zero		1
	.type		_ZN54_INTERNAL_95194923_23_grouped_topk_kernels_cu_d08404144cuda3std3__45__cpo4cendE,@object
	.size		_ZN54_INTERNAL_95194923_23_grouped_topk_kernels_cu_d08404144cuda3std3__45__cpo4cendE,(_ZN54_INTERNAL_95194923_23_grouped_topk_kernels_cu_d08404144cuda3std6ranges3__45__cpo4cendE - _ZN54_INTERNAL_95194923_23_grouped_topk_kernels_cu_d08404144cuda3std3__45__cpo4cendE)
_ZN54_INTERNAL_95194923_23_grouped_topk_kernels_cu_d08404144cuda3std3__45__cpo4cendE:
	.zero		1
	.type		_ZN54_INTERNAL_95194923_23_grouped_topk_kernels_cu_d08404144cuda3std6ranges3__45__cpo4cendE,@object
	.size		_ZN54_INTERNAL_95194923_23_grouped_topk_kernels_cu_d08404144cuda3std6ranges3__45__cpo4cendE,(_ZN54_INTERNAL_95194923_23_grouped_topk_kernels_cu_d08404144cuda3std3__47nulloptE - _ZN54_INTERNAL_95194923_23_grouped_topk_kernels_cu_d08404144cuda3std6ranges3__45__cpo4cendE)
_ZN54_INTERNAL_95194923_23_grouped_topk_kernels_cu_d08404144cuda3std6ranges3__45__cpo4cendE:
	.zero		1
	.type		_ZN54_INTERNAL_95194923_23_grouped_topk_kernels_cu_d08404144cuda3std3__47nulloptE,@object
	.size		_ZN54_INTERNAL_95194923_23_grouped_topk_kernels_cu_d08404144cuda3std3__47nulloptE,(_ZN54_INTERNAL_95194923_23_grouped_topk_kernels_cu_d08404144cuda3std6ranges3__45__cpo8distanceE - _ZN54_INTERNAL_95194923_23_grouped_topk_kernels_cu_d08404144cuda3std3__47nulloptE)
_ZN54_INTERNAL_95194923_23_grouped_topk_kernels_cu_d08404144cuda3std3__47nulloptE:
	.zero		1
	.type		_ZN54_INTERNAL_95194923_23_grouped_topk_kernels_cu_d08404144cuda3std6ranges3__45__cpo8distanceE,@object
	.size		_ZN54_INTERNAL_95194923_23_grouped_topk_kernels_cu_d08404144cuda3std6ranges3__45__cpo8distanceE,(_ZN54_INTERNAL_95194923_23_grouped_topk_kernels_cu_d08404146thrust23THRUST_300001_SM_900_NS12placeholders2_6E - _ZN54_INTERNAL_95194923_23_grouped_topk_kernels_cu_d08404144cuda3std6ranges3__45__cpo8distanceE)
_ZN54_INTERNAL_95194923_23_grouped_topk_kernels_cu_d08404144cuda3std6ranges3__45__cpo8distanceE:
	.zero		1
	.type		_ZN54_INTERNAL_95194923_23_grouped_topk_kernels_cu_d08404146thrust23THRUST_300001_SM_900_NS12placeholders2_6E,@object
	.size		_ZN54_INTERNAL_95194923_23_grouped_topk_kernels_cu_d08404146thrust23THRUST_300001_SM_900_NS12placeholders2_6E,(_ZN54_INTERNAL_95194923_23_grouped_topk_kernels_cu_d08404144cuda3std3__45__cpo6cbeginE - _ZN54_INTERNAL_95194923_23_grouped_topk_kernels_cu_d08404146thrust23THRUST_300001_SM_900_NS12placeholders2_6E)
_ZN54_INTERNAL_95194923_23_grouped_topk_kernels_cu_d08404146thrust23THRUST_300001_SM_900_NS12placeholders2_6E:
	.zero		1
	.type		_ZN54_INTERNAL_95194923_23_grouped_topk_kernels_cu_d08404144cuda3std3__45__cpo6cbeginE,@object
	.size		_ZN54_INTERNAL_95194923_23_grouped_topk_kernels_cu_d08404144cuda3std3__45__cpo6cbeginE,(_ZN54_INTERNAL_95194923_23_grouped_topk_kernels_cu_d08404144cuda3std6ranges3__45__cpo6cbeginE - _ZN54_INTERNAL_95194923_23_grouped_topk_kernels_cu_d08404144cuda3std3__45__cpo6cbeginE)
_ZN54_INTERNAL_95194923_23_grouped_topk_kernels_cu_d08404144cuda3std3__45__cpo6cbeginE:
	.zero		1
	.type		_ZN54_INTERNAL_95194923_23_grouped_topk_kernels_cu_d08404144cuda3std6ranges3__45__cpo6cbeginE,@object
	.size		_ZN54_INTERNAL_95194923_23_grouped_topk_kernels_cu_d08404144cuda3std6ranges3__45__cpo6cbeginE,(_ZN54_INTERNAL_95194923_23_grouped_topk_kernels_cu_d08404144cuda3std3__420unreachable_sentinelE - _ZN54_INTERNAL_95194923_23_grouped_topk_kernels_cu_d08404144cuda3std6ranges3__45__cpo6cbeginE)
_ZN54_INTERNAL_95194923_23_grouped_topk_kernels_cu_d08404144cuda3std6ranges3__45__cpo6cbeginE:
	.zero		1
	.type		_ZN54_INTERNAL_95194923_23_grouped_topk_kernels_cu_d08404144cuda3std3__420unreachable_sentinelE,@object
	.size		_ZN54_INTERNAL_95194923_23_grouped_topk_kernels_cu_d08404144cuda3std3__420unreachable_sentinelE,(_ZN54_INTERNAL_95194923_23_grouped_topk_kernels_cu_d08404144cuda3std6ranges3__45__cpo5ssizeE - _ZN54_INTERNAL_95194923_23_grouped_topk_kernels_cu_d08404144cuda3std3__420unreachable_sentinelE)
_ZN54_INTERNAL_95194923_23_grouped_topk_kernels_cu_d08404144cuda3std3__420unreachable_sentinelE:
	.zero		1
	.type		_ZN54_INTERNAL_95194923_23_grouped_topk_kernels_cu_d08404144cuda3std6ranges3__45__cpo5ssizeE,@object
	.size		_ZN54_INTERNAL_95194923_23_grouped_topk_kernels_cu_d08404144cuda3std6ranges3__45__cpo5ssizeE,(_ZN54_INTERNAL_95194923_23_grouped_topk_kernels_cu_d08404146thrust23THRUST_300001_SM_900_NS12placeholders3_10E - _ZN54_INTERNAL_95194923_23_grouped_topk_kernels_cu_d08404144cuda3std6ranges3__45__cpo5ssizeE)
_ZN54_INTERNAL_95194923_23_grouped_topk_kernels_cu_d08404144cuda3std6ranges3__45__cpo5ssizeE:
	.zero		1
	.type		_ZN54_INTERNAL_95194923_23_grouped_topk_kernels_cu_d08404146thrust23THRUST_300001_SM_900_NS12placeholders3_10E,@object
	.size		_ZN54_INTERNAL_95194923_23_grouped_topk_kernels_cu_d08404146thrust23THRUST_300001_SM_900_NS12placeholders3_10E,(_ZN54_INTERNAL_95194923_23_grouped_topk_kernels_cu_d08404144cuda3std3__45__cpo7crbeginE - _ZN54_INTERNAL_95194923_23_grouped_topk_kernels_cu_d08404146thrust23THRUST_300001_SM_900_NS12placeholders3_10E)
_ZN54_INTERNAL_95194923_23_grouped_topk_kernels_cu_d08404146thrust23THRUST_300001_SM_900_NS12placeholders3_10E:
	.zero		1
	.type		_ZN54_INTERNAL_95194923_23_grouped_topk_kernels_cu_d08404144cuda3std3__45__cpo7crbeginE,@object
	.size		_ZN54_INTERNAL_95194923_23_grouped_topk_kernels_cu_d08404144cuda3std3__45__cpo7crbeginE,(_ZN54_INTERNAL_95194923_23_grouped_topk_kernels_cu_d08404144cuda3std6ranges3__45__cpo4prevE - _ZN54_INTERNAL_95194923_23_grouped_topk_kernels_cu_d08404144cuda3std3__45__cpo7crbeginE)
_ZN54_INTERNAL_95194923_23_grouped_topk_kernels_cu_d08404144cuda3std3__45__cpo7crbeginE:
	.zero		1
	.type		_ZN54_INTERNAL_95194923_23_grouped_topk_kernels_cu_d08404144cuda3std6ranges3__45__cpo4prevE,@object
	.size		_ZN54_INTERNAL_95194923_23_grouped_topk_kernels_cu_d08404144cuda3std6ranges3__45__cpo4prevE,(_ZN54_INTERNAL_95194923_23_grouped_topk_kernels_cu_d08404144cuda3std6ranges3__45__cpo9iter_moveE - _ZN54_INTERNAL_95194923_23_grouped_topk_kernels_cu_d08404144cuda3std6ranges3__45__cpo4prevE)
_ZN54_INTERNAL_95194923_23_grouped_topk_kernels_cu_d08404144cuda3std6ranges3__45__cpo4prevE:
	.zero		1
	.type		_ZN54_INTERNAL_95194923_23_grouped_topk_kernels_cu_d08404144cuda3std6ranges3__45__cpo9iter_moveE,@object
	.size		_ZN54_INTERNAL_95194923_23_grouped_topk_kernels_cu_d08404144cuda3std6ranges3__45__cpo9iter_moveE,(_ZN54_INTERNAL_95194923_23_grouped_topk_kernels_cu_d08404146thrust23THRUST_300001_SM_900_NS12placeholders2_2E - _ZN54_INTERNAL_95194923_23_grouped_topk_kernels_cu_d08404144cuda3std6ranges3__45__cpo9iter_moveE)
_ZN54_INTERNAL_95194923_23_grouped_topk_kernels_cu_d08404144cuda3std6ranges3__45__cpo9iter_moveE:
	.zero		1
	.type		_ZN54_INTERNAL_95194923_23_grouped_topk_kernels_cu_d08404146thrust23THRUST_300001_SM_900_NS12placeholders2_2E,@object
	.size		_ZN54_INTERNAL_95194923_23_grouped_topk_kernels_cu_d08404146thrust23THRUST_300001_SM_900_NS12placeholders2_2E,(_ZN54_INTERNAL_95194923_23_grouped_topk_kernels_cu_d08404146thrust23THRUST_300001_SM_900_NS12placeholders2_4E - _ZN54_INTERNAL_95194923_23_grouped_topk_kernels_cu_d08404146thrust23THRUST_300001_SM_900_NS12placeholders2_2E)
_ZN54_INTERNAL_95194923_23_grouped_topk_kernels_cu_d08404146thrust23THRUST_300001_SM_900_NS12placeholders2_2E:
	.zero		1
	.type		_ZN54_INTERNAL_95194923_23_grouped_topk_kernels_cu_d08404146thrust23THRUST_300001_SM_900_NS12placeholders2_4E,@object
	.size		_ZN54_INTERNAL_95194923_23_grouped_topk_kernels_cu_d08404146thrust23THRUST_300001_SM_900_NS12placeholders2_4E,(_ZN54_INTERNAL_95194923_23_grouped_topk_kernels_cu_d08404144cuda3std3__45__cpo5beginE - _ZN54_INTERNAL_95194923_23_grouped_topk_kernels_cu_d08404146thrust23THRUST_300001_SM_900_NS12placeholders2_4E)
_ZN54_INTERNAL_95194923_23_grouped_topk_kernels_cu_d08404146thrust23THRUST_300001_SM_900_NS12placeholders2_4E:
	.zero		1
	.type		_ZN54_INTERNAL_95194923_23_grouped_topk_kernels_cu_d08404144cuda3std3__45__cpo5beginE,@object
	.size		_ZN54_INTERNAL_95194923_23_grouped_topk_kernels_cu_d08404144cuda3std3__45__cpo5beginE,(_ZN54_INTERNAL_95194923_23_grouped_topk_kernels_cu_d08404144cuda3std6ranges3__45__cpo5beginE - _ZN54_INTERNAL_95194923_23_grouped_topk_kernels_cu_d08404144cuda3std3__45__cpo5beginE)
_ZN54_INTERNAL_95194923_23_grouped_topk_kernels_cu_d08404144cuda3std3__45__cpo5beginE:
	.zero		1
	.type		_ZN54_INTERNAL_95194923_23_grouped_topk_kernels_cu_d08404144cuda3std6ranges3__45__cpo5beginE,@object
	.size		_ZN54_INTERNAL_95194923_23_grouped_topk_kernels_cu_d08404144cuda3std6ranges3__45__cpo5beginE,(_ZN54_INTERNAL_95194923_23_grouped_topk_kernels_cu_d08404144cuda3std3__419piecewise_constructE - _ZN54_INTERNAL_95194923_23_grouped_topk_kernels_cu_d08404144cuda3std6ranges3__45__cpo5beginE)
_ZN54_INTERNAL_95194923_23_grouped_topk_kernels_cu_d08404144cuda3std6ranges3__45__cpo5beginE:
	.zero		1
	.type		_ZN54_INTERNAL_95194923_23_grouped_topk_kernels_cu_d08404144cuda3std3__419piecewise_constructE,@object
	.size		_ZN54_INTERNAL_95194923_23_grouped_topk_kernels_cu_d08404144cuda3std3__419piecewise_constructE,(_ZN54_INTERNAL_95194923_23_grouped_topk_kernels_cu_d08404144cuda3std6ranges3__45__cpo5cdataE - _ZN54_INTERNAL_95194923_23_grouped_topk_kernels_cu_d08404144cuda3std3__419piecewise_constructE)
_ZN54_INTERNAL_95194923_23_grouped_topk_kernels_cu_d08404144cuda3std3__419piecewise_constructE:
	.zero		1
	.type		_ZN54_INTERNAL_95194923_23_grouped_topk_kernels_cu_d08404144cuda3std6ranges3__45__cpo5cdataE,@object
	.size		_ZN54_INTERNAL_95194923_23_grouped_topk_kernels_cu_d08404144cuda3std6ranges3__45__cpo5cdataE,(_ZN54_INTERNAL_95194923_23_grouped_topk_kernels_cu_d08404146thrust23THRUST_300001_SM_900_NS12placeholders2_8E - _ZN54_INTERNAL_95194923_23_grouped_topk_kernels_cu_d08404144cuda3std6ranges3__45__cpo5cdataE)
_ZN54_INTERNAL_95194923_23_grouped_topk_kernels_cu_d08404144cuda3std6ranges3__45__cpo5cdataE:
	.zero		1
	.type		_ZN54_INTERNAL_95194923_23_grouped_topk_kernels_cu_d08404146thrust23THRUST_300001_SM_900_NS12placeholders2_8E,@object
	.size		_ZN54_INTERNAL_95194923_23_grouped_topk_kernels_cu_d08404146thrust23THRUST_300001_SM_900_NS12placeholders2_8E,(_ZN54_INTERNAL_95194923_23_grouped_topk_kernels_cu_d08404144cuda3std3__45__cpo6rbeginE - _ZN54_INTERNAL_95194923_23_grouped_topk_kernels_cu_d08404146thrust23THRUST_300001_SM_900_NS12placeholders2_8E)
_ZN54_INTERNAL_95194923_23_grouped_topk_kernels_cu_d08404146thrust23THRUST_300001_SM_900_NS12placeholders2_8E:
	.zero		1
	.type		_ZN54_INTERNAL_95194923_23_grouped_topk_kernels_cu_d08404144cuda3std3__45__cpo6rbeginE,@object
	.size		_ZN54_INTERNAL_95194923_23_grouped_topk_kernels_cu_d08404144cuda3std3__45__cpo6rbeginE,(_ZN54_INTERNAL_95194923_23_grouped_topk_kernels_cu_d08404144cuda3std6ranges3__45__cpo9iter_swapE - _ZN54_INTERNAL_95194923_23_grouped_topk_kernels_cu_d08404144cuda3std3__45__cpo6rbeginE)
_ZN54_INTERNAL_95194923_23_grouped_topk_kernels_cu_d08404144cuda3std3__45__cpo6rbeginE:
	.zero		1
	.type		_ZN54_INTERNAL_95194923_23_grouped_topk_kernels_cu_d08404144cuda3std6ranges3__45__cpo9iter_swapE,@object
	.size		_ZN54_INTERNAL_95194923_23_grouped_topk_kernels_cu_d08404144cuda3std6ranges3__45__cpo9iter_swapE,(_ZN54_INTERNAL_95194923_23_grouped_topk_kernels_cu_d08404144cuda3std3__48unexpectE - _ZN54_INTERNAL_95194923_23_grouped_topk_kernels_cu_d08404144cuda3std6ranges3__45__cpo9iter_swapE)
_ZN54_INTERNAL_95194923_23_grouped_topk_kernels_cu_d08404144cuda3std6ranges3__45__cpo9iter_swapE:
	.zero		1
	.type		_ZN54_INTERNAL_95194923_23_grouped_topk_kernels_cu_d08404144cuda3std3__48unexpectE,@object
	.size		_ZN54_INTERNAL_95194923_23_grouped_topk_kernels_cu_d08404144cuda3std3__48unexpectE,(_ZN54_INTERNAL_95194923_23_grouped_topk_kernels_cu_d08404146thrust23THRUST_300001_SM_900_NS6system6detail10sequential3seqE - _ZN54_INTERNAL_95194923_23_grouped_topk_kernels_cu_d08404144cuda3std3__48unexpectE)
_ZN54_INTERNAL_95194923_23_grouped_topk_kernels_cu_d08404144cuda3std3__48unexpectE:
	.zero		1
	.type		_ZN54_INTERNAL_95194923_23_grouped_topk_kernels_cu_d08404146thrust23THRUST_300001_SM_900_NS6system6detail10sequential3seqE,@object
	.size		_ZN54_INTERNAL_95194923_23_grouped_topk_kernels_cu_d08404146thrust23THRUST_300001_SM_900_NS6system6detail10sequential3seqE,(.L_29 - _ZN54_INTERNAL_95194923_23_grouped_topk_kernels_cu_d08404146thrust23THRUST_300001_SM_900_NS6system6detail10sequential3seqE)
_ZN54_INTERNAL_95194923_23_grouped_topk_kernels_cu_d08404146thrust23THRUST_300001_SM_900_NS6system6detail10sequential3seqE:
	.zero		1
.L_29:


//--------------------- .nv.shared._ZN4vllm3moe44grouped_topk_fused_small_expert_count_kernelI13__nv_bfloat16S2_iLNS0_11ScoringFuncE0ELi128ELb0ELi8EEEvPT_PfPT1_PKT0_llllllbd --------------------------
	.section	.nv.shared._ZN4vllm3moe44grouped_topk_fused_small_expert_count_kernelI13__nv_bfloat16S2_iLNS0_11ScoringFuncE0ELi128ELb0ELi8EEEvPT_PfPT1_PKT0_llllllbd,"aw",@nobits
	.sectionflags	@""
	.align	128
.nv.shared._ZN4vllm3moe44grouped_topk_fused_small_expert_count_kernelI13__nv_bfloat16S2_iLNS0_11ScoringFuncE0ELi128ELb0ELi8EEEvPT_PfPT1_PKT0_llllllbd:
	.zero		2048


//--------------------- .nv.shared._ZN4vllm3moe44grouped_topk_fused_small_expert_count_kernelI13__nv_bfloat16S2_iLNS0_11ScoringFuncE0ELi384ELb0ELi8EEEvPT_PfPT1_PKT0_llllllbd --------------------------
	.section	.nv.shared._ZN4vllm3moe44grouped_topk_fused_small_expert_count_kernelI13__nv_bfloat16S2_iLNS0_11ScoringFuncE0ELi384ELb0ELi8EEEvPT_PfPT1_PKT0_llllllbd,"aw",@nobits
	.sectionflags	@""
	.align	128
.nv.shared._ZN4vllm3moe44grouped_topk_fused_small_expert_count_kernelI13__nv_bfloat16S2_iLNS0_11ScoringFuncE0ELi384ELb0ELi8EEEvPT_PfPT1_PKT0_llllllbd:
	.zero		4320


//--------------------- .nv.shared._ZN4vllm3moe44grouped_topk_fused_small_expert_count_kernelI13__nv_bfloat16S2_iLNS0_11ScoringFuncE0ELi512ELb0ELi8EEEvPT_PfPT1_PKT0_llllllbd --------------------------
	.section	.nv.shared._ZN4vllm3moe44grouped_topk_fused_small_expert_count_kernelI13__nv_bfloat16S2_iLNS0_11ScoringFuncE0ELi512ELb0ELi8EEEvPT_PfPT1_PKT0_llllllbd,"aw",@nobits
	.sectionflags	@""
	.align	128
.nv.shared._ZN4vllm3moe44grouped_topk_fused_small_expert_count_kernelI13__nv_bfloat16S2_iLNS0_11ScoringFuncE0ELi512ELb0ELi8EEEvPT_PfPT1_PKT0_llllllbd:
	.zero		5376


//--------------------- .nv.shared._ZN4vllm3moe44grouped_topk_fused_small_expert_count_kernelI13__nv_bfloat16S2_iLNS0_11ScoringFuncE0ELi512ELb0ELi22EEEvPT_PfPT1_PKT0_llllllbd --------------------------
	.section	.nv.shared._ZN4vllm3moe44grouped_topk_fused_small_expert_count_kernelI13__nv_bfloat16S2_iLNS0_11ScoringFuncE0ELi512ELb0ELi22EEEvPT_PfPT1_PKT0_llllllbd,"aw",@nobits
	.sectionflags	@""
	.align	128
.nv.shared._ZN4vllm3moe44grouped_topk_fused_small_expert_count_kernelI13__nv_bfloat16S2_iLNS0_11ScoringFuncE0ELi512ELb0ELi22EEEvPT_PfPT1_PKT0_llllllbd:
	.zero		5856


//--------------------- .nv.shared._ZN4vllm3moe44grouped_topk_fused_small_expert_count_kernelI13__nv_bfloat16S2_iLNS0_11ScoringFuncE0ELi256ELb1ELi8EEEvPT_PfPT1_PKT0_llllllbd --------------------------
	.section	.nv.shared._ZN4vllm3moe44grouped_topk_fused_small_expert_count_kernelI13__nv_bfloat16S2_iLNS0_11ScoringFuncE0ELi256ELb1ELi8EEEvPT_PfPT1_PKT0_llllllbd,"aw",@nobits
	.sectionflags	@""
	.align	128
.nv.shared._ZN4vllm3moe44grouped_topk_fused_small_expert_count_kernelI13__nv_bfloat16S2_iLNS0_11ScoringFuncE0ELi256ELb1ELi8EEEvPT_PfPT1_PKT0_llllllbd:
	.zero		3104


//--------------------- .nv.shared._ZN4vllm3moe25grouped_topk_fused_kernelI13__nv_bfloat166__halfiLNS0_11ScoringFuncE0EEEvPT_PfPT1_PKT0_lllllbd --------------------------
	.section	.nv.shared._ZN4vllm3moe25grouped_topk_fused_kernelI13__nv_bfloat166__halfiLNS0_11ScoringFuncE0EEEvPT_PfPT1_PKT0_lllllbd,"aw",@nobits
	.sectionflags	@""
	.align	16
	.zero		1024


//--------------------- .nv.shared._ZN4vllm3moe44grouped_topk_fused_small_expert_count_kernelI13__nv_bfloat166__halfiLNS0_11ScoringFuncE0ELi128ELb0ELi8EEEvPT_PfPT1_PKT0_llllllbd --------------------------
	.section	.nv.shared._ZN4vllm3moe44grouped_topk_fused_small_expert_count_kernelI13__nv_bfloat166__halfiLNS0_11ScoringFuncE0ELi128ELb0ELi8EEEvPT_PfPT1_PKT0_llllllbd,"aw",@nobits
	.sectionflags	@""
	.align	128
.nv.shared._ZN4vllm3moe44grouped_topk_fused_small_expert_count_kernelI13__nv_bfloat166__halfiLNS0_11ScoringFuncE0ELi128ELb0ELi8EEEvPT_PfPT1_PKT0_llllllbd:
	.zero		2048


//--------------------- .nv.shared._ZN4vllm3moe44grouped_topk_fused_small_expert_count_kernelI13__nv_bfloat166__halfiLNS0_11ScoringFuncE0ELi384ELb0ELi8EEEvPT_PfPT1_PKT0_llllllbd --------------------------
	.section	.nv.shared._ZN4vllm3moe44grouped_topk_fused_small_expert_count_kernelI13__nv_bfloat166__halfiLNS0_11ScoringFuncE0ELi384ELb0ELi8EEEvPT_PfPT1_PKT0_llllllbd,"aw",@nobits
	.sectionflags	@""
	.align	128
.nv.shared._ZN4vllm3moe44grouped_topk_fused_small_expert_count_kernelI13__nv_bfloat166__halfiLNS0_11ScoringFuncE0ELi384ELb0ELi8EEEvPT_PfPT1_PKT0_llllllbd:
	.zero		4320


//--------------------- .nv.shared._ZN4vllm3moe44grouped_topk_fused_small_expert_count_kernelI13__nv_bfloat166__halfiLNS0_11ScoringFuncE0ELi512ELb0ELi8EEEvPT_PfPT1_PKT0_llllllbd --------------------------
	.section	.nv.shared._ZN4vllm3moe44grouped_topk_fused_small_expert_count_kernelI13__nv_bfloat166__halfiLNS0_11ScoringFuncE0ELi512ELb0ELi8EEEvPT_PfPT1_PKT0_llllllbd,"aw",@nobits
	.sectionflags	@""
	.align	128
.nv.shared._ZN4vllm3moe44grouped_topk_fused_small_expert_count_kernelI13__nv_bfloat166__halfiLNS0_11ScoringFuncE0ELi512ELb0ELi8EEEvPT_PfPT1_PKT0_llllllbd:
	.zero		5376


//--------------------- .nv.shared._ZN4vllm3moe44grouped_topk_fused_small_expert_count_kernelI13__nv_bfloat166__halfiLNS0_11ScoringFuncE0ELi512ELb0ELi22EEEvPT_PfPT1_PKT0_llllllbd --------------------------
	.section	.nv.shared._ZN4vllm3moe44grouped_topk_fused_small_expert_count_kernelI13__nv_bfloat166__halfiLNS0_11ScoringFuncE0ELi512ELb0ELi22EEEvPT_PfPT1_PKT0_llllllbd,"aw",@nobits
	.sectionflags	@""
	.align	128
.nv.shared._ZN4vllm3moe44grouped_topk_fused_small_expert_count_kernelI13__nv_bfloat166__halfiLNS0_11ScoringFuncE0ELi512ELb0ELi22EEEvPT_PfPT1_PKT0_llllllbd:
	.zero		5856


//--------------------- .nv.shared._ZN4vllm3moe44grouped_topk_fused_small_expert_count_kernelI13__nv_bfloat166__halfiLNS0_11ScoringFuncE0ELi256ELb1ELi8EEEvPT_PfPT1_PKT0_llllllbd --------------------------
	.section	.nv.shared._ZN4vllm3moe44grouped_topk_fused_small_expert_count_kernelI13__nv_bfloat166__halfiLNS0_11ScoringFuncE0ELi256ELb1ELi8EEEvPT_PfPT1_PKT0_llllllbd,"aw",@nobits
	.sectionflags	@""
	.align	128
.nv.shared._ZN4vllm3moe44grouped_topk_fused_small_expert_count_kernelI13__nv_bfloat166__halfiLNS0_11ScoringFuncE0ELi256ELb1ELi8EEEvPT_PfPT1_PKT0_llllllbd:
	.zero		3104


//--------------------- .nv.shared._ZN4vllm3moe25grouped_topk_fused_kernelI13__nv_bfloat16fiLNS0_11ScoringFuncE0EEEvPT_PfPT1_PKT0_lllllbd --------------------------
	.section	.nv.shared._ZN4vllm3moe25grouped_topk_fused_kernelI13__nv_bfloat16fiLNS0_11ScoringFuncE0EEEvPT_PfPT1_PKT0_lllllbd,"aw",@nobits
	.sectionflags	@""
	.align	16
	.zero		1024


//--------------------- .nv.shared._ZN4vllm3moe44grouped_topk_fused_small_expert_count_kernelI13__nv_bfloat16fiLNS0_11ScoringFuncE0ELi128ELb0ELi8EEEvPT_PfPT1_PKT0_llllllbd --------------------------
	.section	.nv.shared._ZN4vllm3moe44grouped_topk_fused_small_expert_count_kernelI13__nv_bfloat16fiLNS0_11ScoringFuncE0ELi128ELb0ELi8EEEvPT_PfPT1_PKT0_llllllbd,"aw",@nobits
	.sectionflags	@""
	.align	128
.nv.shared._ZN4vllm3moe44grouped_topk_fused_small_expert_count_kernelI13__nv_bfloat16fiLNS0_11ScoringFuncE0ELi128ELb0ELi8EEEvPT_PfPT1_PKT0_llllllbd:
	.zero		2048


//--------------------- .nv.shared._ZN4vllm3moe44grouped_topk_fused_small_expert_count_kernelI13__nv_bfloat16fiLNS0_11ScoringFuncE0ELi384ELb0ELi8EEEvPT_PfPT1_PKT0_llllllbd --------------------------
	.section	.nv.shared._ZN4vllm3moe44grouped_topk_fused_small_expert_count_kernelI13__nv_bfloat16fiLNS0_11ScoringFuncE0ELi384ELb0ELi8EEEvPT_PfPT1_PKT0_llllllbd,"aw",@nobits
	.sectionflags	@""
	.align	128
.nv.shared._ZN4vllm3moe44grouped_topk_fused_small_expert_count_kernelI13__nv_bfloat16fiLNS0_11ScoringFuncE0ELi384ELb0ELi8EEEvPT_PfPT1_PKT0_llllllbd:
	.zero		4320


//--------------------- .nv.shared._ZN4vllm3moe44grouped_topk_fused_small_expert_count_kernelI13__nv_bfloat16fiLNS0_11ScoringFuncE0ELi512ELb0ELi8EEEvPT_PfPT1_PKT0_llllllbd --------------------------
	.section	.nv.shared._ZN4vllm3moe44grouped_topk_fused_small_expert_count_kernelI13__nv_bfloat16fiLNS0_11ScoringFuncE0ELi512ELb0ELi8EEEvPT_PfPT1_PKT0_llllllbd,"aw",@nobits
	.sectionflags	@""
	.align	128
.nv.shared._ZN4vllm3moe44grouped_topk_fused_small_expert_count_kernelI13__nv_bfloat16fiLNS0_11ScoringFuncE0ELi512ELb0ELi8EEEvPT_PfPT1_PKT0_llllllbd:
	.zero		5376


//--------------------- .nv.shared._ZN4vllm3moe44grouped_topk_fused_small_expert_count_kernelI13__nv_bfloat16fiLNS0_11ScoringFuncE0ELi512ELb0ELi22EEEvPT_PfPT1_PKT0_llllllbd --------------------------
	.section	.nv.shared._ZN4vllm3moe44grouped_topk_fused_small_expert_count_kernelI13__nv_bfloat16fiLNS0_11ScoringFuncE0ELi512ELb0ELi22EEEvPT_PfPT1_PKT0_llllllbd,"aw",@nobits
	.sectionflags	@""
	.align	128
.nv.shared._ZN4vllm3moe44grouped_topk_fused_small_expert_count_kernelI13__nv_bfloat16fiLNS0_11ScoringFuncE0ELi512ELb0ELi22EEEvPT_PfPT1_PKT0_llllllbd:
	.zero		5856


//--------------------- .nv.shared._ZN4vllm3moe44grouped_topk_fused_small_expert_count_kernelI13__nv_bfloat16fiLNS0_11ScoringFuncE0ELi256ELb1ELi8EEEvPT_PfPT1_PKT0_llllllbd --------------------------
	.section	.nv.shared._ZN4vllm3moe44grouped_topk_fused_small_expert_count_kernelI13__nv_bfloat16fiLNS0_11ScoringFuncE0ELi256ELb1ELi8EEEvPT_PfPT1_PKT0_llllllbd,"aw",@nobits
	.sectionflags	@""
	.align	128
.nv.shared._ZN4vllm3moe44grouped_topk_fused_small_expert_count_kernelI13__nv_bfloat16fiLNS0_11ScoringFuncE0ELi256ELb1ELi8EEEvPT_PfPT1_PKT0_llllllbd:
	.zero		3104


//--------------------- .nv.shared._ZN4vllm3moe25grouped_topk_fused_kernelI6__half13__nv_bfloat16iLNS0_11ScoringFuncE0EEEvPT_PfPT1_PKT0_lllllbd --------------------------
	.section	.nv.shared._ZN4vllm3moe25grouped_topk_fused_kernelI6__half13__nv_bfloat16iLNS0_11ScoringFuncE0EEEvPT_PfPT1_PKT0_lllllbd,"aw",@nobits
	.sectionflags	@""
	.align	16
	.zero		1024


//--------------------- .nv.shared._ZN4vllm3moe44grouped_topk_fused_small_expert_count_kernelI6__half13__nv_bfloat16iLNS0_11ScoringFuncE0ELi128ELb0ELi8EEEvPT_PfPT1_PKT0_llllllbd --------------------------
	.section	.nv.shared._ZN4vllm3moe44grouped_topk_fused_small_expert_count_kernelI6__half13__nv_bfloat16iLNS0_11ScoringFuncE0ELi128ELb0ELi8EEEvPT_PfPT1_PKT0_llllllbd,"aw",@nobits
	.sectionflags	@""
	.align	128
.nv.shared._ZN4vllm3moe44grouped_topk_fused_small_expert_count_kernelI6__half13__nv_bfloat16iLNS0_11ScoringFuncE0ELi128ELb0ELi8EEEvPT_PfPT1_PKT0_llllllbd:
	.zero		2048


//--------------------- .nv.shared._ZN4vllm3moe44grouped_topk_fused_small_expert_count_kernelI6__half13__nv_bfloat16iLNS0_11ScoringFuncE0ELi384ELb0ELi8EEEvPT_PfPT1_PKT0_llllllbd --------------------------
	.section	.nv.shared._ZN4vllm3moe44grouped_topk_fused_small_expert_count_kernelI6__half13__nv_bfloat16iLNS0_11ScoringFuncE0ELi384ELb0ELi8EEEvPT_PfPT1_PKT0_llllllbd,"aw",@nobits
	.sectionflags	@""
	.align	128
.nv.shared._ZN4vllm3moe44grouped_topk_fused_small_expert_count_kernelI6__half13__nv_bfloat16iLNS0_11ScoringFuncE0ELi384ELb0ELi8EEEvPT_PfPT1_PKT0_llllllbd:
	.zero		4320


//--------------------- .nv.shared._ZN4vllm3moe44grouped_topk_fused_small_expert_count_kernelI6__half13__nv_bfloat16iLNS0_11ScoringFuncE0ELi512ELb0ELi8EEEvPT_PfPT1_PKT0_llllllbd --------------------------
	.section	.nv.shared._ZN4vllm3moe44grouped_topk_fused_small_expert_count_kernelI6__half13__nv_bfloat16iLNS0_11ScoringFuncE0ELi512ELb0ELi8EEEvPT_PfPT1_PKT0_llllllbd,"aw",@nobits
	.sectionflags	@""
	.align	128
.nv.shared._ZN4vllm3moe44grouped_topk_fused_small_expert_count_kernelI6__half13__nv_bfloat16iLNS0_11ScoringFuncE0ELi512ELb0ELi8EEEvPT_PfPT1_PKT0_llllllbd:
	.zero		5376


//--------------------- .nv.shared._ZN4vllm3moe44grouped_topk_fused_small_expert_count_kernelI6__half13__nv_bfloat16iLNS0_11ScoringFuncE0ELi512ELb0ELi22EEEvPT_PfPT1_PKT0_llllllbd --------------------------
	.section	.nv.shared._ZN4vllm3moe44grouped_topk_fused_small_expert_count_kernelI6__half13__nv_bfloat16iLNS0_11ScoringFuncE0ELi512ELb0ELi22EEEvPT_PfPT1_PKT0_llllllbd,"aw",@nobits
	.sectionflags	@""
	.align	128
.nv.shared._ZN4vllm3moe44grouped_topk_fused_small_expert_count_kernelI6__half13__nv_bfloat16iLNS0_11ScoringFuncE0ELi512ELb0ELi22EEEvPT_PfPT1_PKT0_llllllbd:
	.zero		5856


//--------------------- .nv.shared._ZN4vllm3moe44grouped_topk_fused_small_expert_count_kernelI6__half13__nv_bfloat16iLNS0_11ScoringFuncE0ELi256ELb1ELi8EEEvPT_PfPT1_PKT0_llllllbd --------------------------
	.section	.nv.shared._ZN4vllm3moe44grouped_topk_fused_small_expert_count_kernelI6__half13__nv_bfloat16iLNS0_11ScoringFuncE0ELi256ELb1ELi8EEEvPT_PfPT1_PKT0_llllllbd,"aw",@nobits
	.sectionflags	@""
	.align	128
.nv.shared._ZN4vllm3moe44grouped_topk_fused_small_expert_count_kernelI6__half13__nv_bfloat16iLNS0_11ScoringFuncE0ELi256ELb1ELi8EEEvPT_PfPT1_PKT0_llllllbd:
	.zero		3104


//--------------------- .nv.shared._ZN4vllm3moe25grouped_topk_fused_kernelI6__halfS2_iLNS0_11ScoringFuncE0EEEvPT_PfPT1_PKT0_lllllbd --------------------------
	.section	.nv.shared._ZN4vllm3moe25grouped_topk_fused_kernelI6__halfS2_iLNS0_11ScoringFuncE0EEEvPT_PfPT1_PKT0_lllllbd,"aw",@nobits
	.sectionflags	@""
	.align	16
	.zero		1024


//--------------------- .nv.shared._ZN4vllm3moe44grouped_topk_fused_small_expert_count_kernelI6__halfS2_iLNS0_11ScoringFuncE0ELi128ELb0ELi8EEEvPT_PfPT1_PKT0_llllllbd --------------------------
	.section	.nv.shared._ZN4vllm3moe44grouped_topk_fused_small_expert_count_kernelI6__halfS2_iLNS0_11ScoringFuncE0ELi128ELb0ELi8EEEvPT_PfPT1_PKT0_llllllbd,"aw",@nobits
	.sectionflags	@""
	.align	128
.nv.shared._ZN4vllm3moe44grouped_topk_fused_small_expert_count_kernelI6__halfS2_iLNS0_11ScoringFuncE0ELi128ELb0ELi8EEEvPT_PfPT1_PKT0_llllllbd:
	.zero		2048


//--------------------- .nv.shared._ZN4vllm3moe44grouped_topk_fused_small_expert_count_kernelI6__halfS2_iLNS0_11ScoringFuncE0ELi384ELb0ELi8EEEvPT_PfPT1_PKT0_llllllbd --------------------------
	.section	.nv.shared._ZN4vllm3moe44grouped_topk_fused_small_expert_count_kernelI6__halfS2_iLNS0_11ScoringFuncE0ELi384ELb0ELi8EEEvPT_PfPT1_PKT0_llllllbd,"aw",@nobits
	.sectionflags	@""
	.align	128
.nv.shared._ZN4vllm3moe44grouped_topk_fused_small_expert_count_kernelI6__halfS2_iLNS0_11ScoringFuncE0ELi384ELb0ELi8EEEvPT_PfPT1_PKT0_llllllbd:
	.zero		4320


//--------------------- .nv.shared._ZN4vllm3moe44grouped_topk_fused_small_expert_count_kernelI6__halfS2_iLNS0_11ScoringFuncE0ELi512ELb0ELi8EEEvPT_PfPT1_PKT0_llllllbd --------------------------
	.section	.nv.shared._ZN4vllm3moe44grouped_topk_fused_small_expert_count_kernelI6__halfS2_iLNS0_11ScoringFuncE0ELi512ELb0ELi8EEEvPT_PfPT1_PKT0_llllllbd,"aw",@nobits
	.sectionflags	@""
	.align	128
.nv.shared._ZN4vllm3moe44grouped_topk_fused_small_expert_count_kernelI6__halfS2_iLNS0_11ScoringFuncE0ELi512ELb0ELi8EEEvPT_PfPT1_PKT0_llllllbd:
	.zero		5376


//--------------------- .nv.shared._ZN4vllm3moe44grouped_topk_fused_small_expert_count_kernelI6__halfS2_iLNS0_11ScoringFuncE0ELi512ELb0ELi22EEEvPT_PfPT1_PKT0_llllllbd --------------------------
	.section	.nv.shared._ZN4vllm3moe44grouped_topk_fused_small_expert_count_kernelI6__halfS2_iLNS0_11ScoringFuncE0ELi512ELb0ELi22EEEvPT_PfPT1_PKT0_llllllbd,"aw",@nobits
	.sectionflags	@""
	.align	128
.nv.shared._ZN4vllm3moe44grouped_topk_fused_small_expert_count_kernelI6__halfS2_iLNS0_11ScoringFuncE0ELi512ELb0ELi22EEEvPT_PfPT1_PKT0_llllllbd:
	.zero		5856


//--------------------- .nv.shared._ZN4vllm3moe44grouped_topk_fused_small_expert_count_kernelI6__halfS2_iLNS0_11ScoringFuncE0ELi256ELb1ELi8EEEvPT_PfPT1_PKT0_llllllbd --------------------------
	.section	.nv.shared._ZN4vllm3moe44grouped_topk_fused_small_expert_count_kernelI6__halfS2_iLNS0_11ScoringFuncE0ELi256ELb1ELi8EEEvPT_PfPT1_PKT0_llllllbd,"aw",@nobits
	.sectionflags	@""
	.align	128
.nv.shared._ZN4vllm3moe44grouped_topk_fused_small_expert_count_kernelI6__halfS2_iLNS0_11ScoringFuncE0ELi256ELb1ELi8EEEvPT_PfPT1_PKT0_llllllbd:
	.zero		3104


//--------------------- .nv.shared._ZN4vllm3moe25grouped_topk_fused_kernelI6__halffiLNS0_11ScoringFuncE0EEEvPT_PfPT1_PKT0_lllllbd --------------------------
	.section	.nv.shared._ZN4vllm3moe25grouped_topk_fused_kernelI6__halffiLNS0_11ScoringFuncE0EEEvPT_PfPT1_PKT0_lllllbd,"aw",@nobits
	.sectionflags	@""
	.align	16
	.zero		1024


//--------------------- .nv.shared._ZN4vllm3moe44grouped_topk_fused_small_expert_count_kernelI6__halffiLNS0_11ScoringFuncE0ELi128ELb0ELi8EEEvPT_PfPT1_PKT0_llllllbd --------------------------
	.section	.nv.shared._ZN4vllm3moe44grouped_topk_fused_small_expert_count_kernelI6__halffiLNS0_11ScoringFuncE0ELi128ELb0ELi8EEEvPT_PfPT1_PKT0_llllllbd,"aw",@nobits
	.sectionflags	@""
	.align	128
.nv.shared._ZN4vllm3moe44grouped_topk_fused_small_expert_count_kernelI6__halffiLNS0_11ScoringFuncE0ELi128ELb0ELi8EEEvPT_PfPT1_PKT0_llllllbd:
	.zero		2048


//--------------------- .nv.shared._ZN4vllm3moe44grouped_topk_fused_small_expert_count_kernelI6__halffiLNS0_11ScoringFuncE0ELi384ELb0ELi8EEEvPT_PfPT1_PKT0_llllllbd --------------------------
	.section	.nv.shared._ZN4vllm3moe44grouped_topk_fused_small_expert_count_kernelI6__halffiLNS0_11ScoringFuncE0ELi384ELb0ELi8EEEvPT_PfPT1_PKT0_llllllbd,"aw",@nobits
	.sectionflags	@""
	.align	128
.nv.shared._ZN4vllm3moe44grouped_topk_fused_small_expert_count_kernelI6__halffiLNS0_11ScoringFuncE0ELi384ELb0ELi8EEEvPT_PfPT1_PKT0_llllllbd:
	.zero		4320


//--------------------- .nv.shared._ZN4vllm3moe44grouped_topk_fused_small_expert_count_kernelI6__halffiLNS0_11ScoringFuncE0ELi512ELb0ELi8EEEvPT_PfPT1_PKT0_llllllbd --------------------------
	.section	.nv.shared._ZN4vllm3moe44grouped_topk_fused_small_expert_count_kernelI6__halffiLNS0_11ScoringFuncE0ELi512ELb0ELi8EEEvPT_PfPT1_PKT0_llllllbd,"aw",@nobits
	.sectionflags	@""
	.align	128
.nv.shared._ZN4vllm3moe44grouped_topk_fused_small_expert_count_kernelI6__halffiLNS0_11ScoringFuncE0ELi512ELb0ELi8EEEvPT_PfPT1_PKT0_llllllbd:
	.zero		5376


//--------------------- .nv.shared._ZN4vllm3moe44grouped_topk_fused_small_expert_count_kernelI6__halffiLNS0_11ScoringFuncE0ELi512ELb0ELi22EEEvPT_PfPT1_PKT0_llllllbd --------------------------
	.section	.nv.shared._ZN4vllm3moe44grouped_topk_fused_small_expert_count_kernelI6__halffiLNS0_11ScoringFuncE0ELi512ELb0ELi22EEEvPT_PfPT1_PKT0_llllllbd,"aw",@nobits
	.sectionflags	@""
	.align	128
.nv.shared._ZN4vllm3moe44grouped_topk_fused_small_expert_count_kernelI6__halffiLNS0_11ScoringFuncE0ELi512ELb0ELi22EEEvPT_PfPT1_PKT0_llllllbd:
	.zero		5856


//--------------------- .nv.shared._ZN4vllm3moe44grouped_topk_fused_small_expert_count_kernelI6__halffiLNS0_11ScoringFuncE0ELi256ELb1ELi8EEEvPT_PfPT1_PKT0_llllllbd --------------------------
	.section	.nv.shared._ZN4vllm3moe44grouped_topk_fused_small_expert_count_kernelI6__halffiLNS0_11ScoringFuncE0ELi256ELb1ELi8EEEvPT_PfPT1_PKT0_llllllbd,"aw",@nobits
	.sectionflags	@""
	.align	128
.nv.shared._ZN4vllm3moe44grouped_topk_fused_small_expert_count_kernelI6__halffiLNS0_11ScoringFuncE0ELi256ELb1ELi8EEEvPT_PfPT1_PKT0_llllllbd:
	.zero		3104


//--------------------- .nv.shared._ZN4vllm3moe25grouped_topk_fused_kernelIf13__nv_bfloat16iLNS0_11ScoringFuncE0EEEvPT_PfPT1_PKT0_lllllbd --------------------------
	.section	.nv.shared._ZN4vllm3moe25grouped_topk_fused_kernelIf13__nv_bfloat16iLNS0_11ScoringFuncE0EEEvPT_PfPT1_PKT0_lllllbd,"aw",@nobits
	.sectionflags	@""
	.align	16
	.zero		1024


//--------------------- .nv.shared._ZN4vllm3moe44grouped_topk_fused_small_expert_count_kernelIf13__nv_bfloat16iLNS0_11ScoringFuncE0ELi128ELb0ELi8EEEvPT_PfPT1_PKT0_llllllbd --------------------------
	.section	.nv.shared._ZN4vllm3moe44grouped_topk_fused_small_expert_count_kernelIf13__nv_bfloat16iLNS0_11ScoringFuncE0ELi128ELb0ELi8EEEvPT_PfPT1_PKT0_llllllbd,"aw",@nobits
	.sectionflags	@""
	.align	128
.nv.shared._ZN4vllm3moe44grouped_topk_fused_small_expert_count_kernelIf13__nv_bfloat16iLNS0_11ScoringFuncE0ELi128ELb0ELi8EEEvPT_PfPT1_PKT0_llllllbd:
	.zero		2048


//--------------------- .nv.shared._ZN4vllm3moe44grouped_topk_fused_small_expert_count_kernelIf13__nv_bfloat16iLNS0_11ScoringFuncE0ELi384ELb0ELi8EEEvPT_PfPT1_PKT0_llllllbd --------------------------
	.section	.nv.shared._ZN4vllm3moe44grouped_topk_fused_small_expert_count_kernelIf13__nv_bfloat16iLNS0_11ScoringFuncE0ELi384ELb0ELi8EEEvPT_PfPT1_PKT0_llllllbd,"aw",@nobits
	.sectionflags	@""
	.align	128
.nv.shared._ZN4vllm3moe44grouped_topk_fused_small_expert_count_kernelIf13__nv_bfloat16iLNS0_11ScoringFuncE0ELi384ELb0ELi8EEEvPT_PfPT1_PKT0_llllllbd:
	.zero		4320


//--------------------- .nv.shared._ZN4vllm3moe44grouped_topk_fused_small_expert_count_kernelIf13__nv_bfloat16iLNS0_11ScoringFuncE0ELi512ELb0ELi8EEEvPT_PfPT1_PKT0_llllllbd --------------------------
	.section	.nv.shared._ZN4vllm3moe44grouped_topk_fused_small_expert_count_kernelIf13__nv_bfloat16iLNS0_11ScoringFuncE0ELi512ELb0ELi8EEEvPT_PfPT1_PKT0_llllllbd,"aw",@nobits
	.sectionflags	@""
	.align	128
.nv.shared._ZN4vllm3moe44grouped_topk_fused_small_expert_count_kernelIf13__nv_bfloat16iLNS0_11ScoringFuncE0ELi512ELb0ELi8EEEvPT_PfPT1_PKT0_llllllbd:
	.zero		5376


//--------------------- .nv.shared._ZN4vllm3moe44grouped_topk_fused_small_expert_count_kernelIf13__nv_bfloat16iLNS0_11ScoringFuncE0ELi512ELb0ELi22EEEvPT_PfPT1_PKT0_llllllbd --------------------------
	.section	.nv.shared._ZN4vllm3moe44grouped_topk_fused_small_expert_count_kernelIf13__nv_bfloat16iLNS0_11ScoringFuncE0ELi512ELb0ELi22EEEvPT_PfPT1_PKT0_llllllbd,"aw",@nobits
	.sectionflags	@""
	.align	128
.nv.shared._ZN4vllm3moe44grouped_topk_fused_small_expert_count_kernelIf13__nv_bfloat16iLNS0_11ScoringFuncE0ELi512ELb0ELi22EEEvPT_PfPT1_PKT0_llllllbd:
	.zero		5856


//--------------------- .nv.shared._ZN4vllm3moe44grouped_topk_fused_small_expert_count_kernelIf13__nv_bfloat16iLNS0_11ScoringFuncE0ELi256ELb1ELi8EEEvPT_PfPT1_PKT0_llllllbd --------------------------
	.section	.nv.shared._ZN4vllm3moe44grouped_topk_fused_small_expert_count_kernelIf13__nv_bfloat16iLNS0_11ScoringFuncE0ELi256ELb1ELi8EEEvPT_PfPT1_PKT0_llllllbd,"aw",@nobits
	.sectionflags	@""
	.align	128
.nv.shared._ZN4vllm3moe44grouped_topk_fused_small_expert_count_kernelIf13__nv_bfloat16iLNS0_11ScoringFuncE0ELi256ELb1ELi8EEEvPT_PfPT1_PKT0_llllllbd:
	.zero		3104


//--------------------- .nv.shared._ZN4vllm3moe25grouped_topk_fused_kernelIf6__halfiLNS0_11ScoringFuncE0EEEvPT_PfPT1_PKT0_lllllbd --------------------------
	.section	.nv.shared._ZN4vllm3moe25grouped_topk_fused_kernelIf6__halfiLNS0_11ScoringFuncE0EEEvPT_PfPT1_PKT0_lllllbd,"aw",@nobits
	.sectionflags	@""
	.align	16
	.zero		1024


//--------------------- .nv.shared._ZN4vllm3moe44grouped_topk_fused_small_expert_count_kernelIf6__halfiLNS0_11ScoringFuncE0ELi128ELb0ELi8EEEvPT_PfPT1_PKT0_llllllbd --------------------------
	.section	.nv.shared._ZN4vllm3moe44grouped_topk_fused_small_expert_count_kernelIf6__halfiLNS0_11ScoringFuncE0ELi128ELb0ELi8EEEvPT_PfPT1_PKT0_llllllbd,"aw",@nobits
	.sectionflags	@""
	.align	128
.nv.shared._ZN4vllm3moe44grouped_topk_fused_small_expert_count_kernelIf6__halfiLNS0_11ScoringFuncE0ELi128ELb0ELi8EEEvPT_PfPT1_PKT0_llllllbd:
	.zero		2048


//--------------------- .nv.shared._ZN4vllm3moe44grouped_topk_fused_small_expert_count_kernelIf6__halfiLNS0_11ScoringFuncE0ELi384ELb0ELi8EEEvPT_PfPT1_PKT0_llllllbd --------------------------
	.section	.nv.shared._ZN4vllm3moe44grouped_topk_fused_small_expert_count_kernelIf6__halfiLNS0_11ScoringFuncE0ELi384ELb0ELi8EEEvPT_PfPT1_PKT0_llllllbd,"aw",@nobits
	.sectionflags	@""
	.align	128
.nv.shared._ZN4vllm3moe44grouped_topk_fused_small_expert_count_kernelIf6__halfiLNS0_11ScoringFuncE0ELi384ELb0ELi8EEEvPT_PfPT1_PKT0_llllllbd:
	.zero		4320


//--------------------- .nv.shared._ZN4vllm3moe44grouped_topk_fused_small_expert_count_kernelIf6__halfiLNS0_11ScoringFuncE0ELi512ELb0ELi8EEEvPT_PfPT1_PKT0_llllllbd --------------------------
	.section	.nv.shared._ZN4vllm3moe44grouped_topk_fused_small_expert_count_kernelIf6__halfiLNS0_11ScoringFuncE0ELi512ELb0ELi8EEEvPT_PfPT1_PKT0_llllllbd,"aw",@nobits
	.sectionflags	@""
	.align	128
.nv.shared._ZN4vllm3moe44grouped_topk_fused_small_expert_count_kernelIf6__halfiLNS0_11ScoringFuncE0ELi512ELb0ELi8EEEvPT_PfPT1_PKT0_llllllbd:
	.zero		5376


//--------------------- .nv.shared._ZN4vllm3moe44grouped_topk_fused_small_expert_count_kernelIf6__halfiLNS0_11ScoringFuncE0ELi512ELb0ELi22EEEvPT_PfPT1_PKT0_llllllbd --------------------------
	.section	.nv.shared._ZN4vllm3moe44grouped_topk_fused_small_expert_count_kernelIf6__halfiLNS0_11ScoringFuncE0ELi512ELb0ELi22EEEvPT_PfPT1_PKT0_llllllbd,"aw",@nobits
	.sectionflags	@""
	.align	128
.nv.shared._ZN4vllm3moe44grouped_topk_fused_small_expert_count_kernelIf6__halfiLNS0_11ScoringFuncE0ELi512ELb0ELi22EEEvPT_PfPT1_PKT0_llllllbd:
	.zero		5856


//--------------------- .nv.shared._ZN4vllm3moe44grouped_topk_fused_small_expert_count_kernelIf6__halfiLNS0_11ScoringFuncE0ELi256ELb1ELi8EEEvPT_PfPT1_PKT0_llllllbd --------------------------
	.section	.nv.shared._ZN4vllm3moe44grouped_topk_fused_small_expert_count_kernelIf6__halfiLNS0_11ScoringFuncE0ELi256ELb1ELi8EEEvPT_PfPT1_PKT0_llllllbd,"aw",@nobits
	.sectionflags	@""
	.align	128
.nv.shared._ZN4vllm3moe44grouped_topk_fused_small_expert_count_kernelIf6__halfiLNS0_11ScoringFuncE0ELi256ELb1ELi8EEEvPT_PfPT1_PKT0_llllllbd:
	.zero		3104


//--------------------- .nv.shared._ZN4vllm3moe25grouped_topk_fused_kernelIffiLNS0_11ScoringFuncE0EEEvPT_PfPT1_PKT0_lllllbd --------------------------
	.section	.nv.shared._ZN4vllm3moe25grouped_topk_fused_kernelIffiLNS0_11ScoringFuncE0EEEvPT_PfPT1_PKT0_lllllbd,"aw",@nobits
	.sectionflags	@""
	.align	16
	.zero		1024


//--------------------- .nv.shared._ZN4vllm3moe44grouped_topk_fused_small_expert_count_kernelIffiLNS0_11ScoringFuncE0ELi128ELb0ELi8EEEvPT_PfPT1_PKT0_llllllbd --------------------------
	.section	.nv.shared._ZN4vllm3moe44grouped_topk_fused_small_expert_count_kernelIffiLNS0_11ScoringFuncE0ELi128ELb0ELi8EEEvPT_PfPT1_PKT0_llllllbd,"aw",@nobits
	.sectionflags	@""
	.align	128
.nv.shared._ZN4vllm3moe44grouped_topk_fused_small_expert_count_kernelIffiLNS0_11ScoringFuncE0ELi128ELb0ELi8EEEvPT_PfPT1_PKT0_llllllbd:
	.zero		2048


//--------------------- .nv.shared._ZN4vllm3moe44grouped_topk_fused_small_expert_count_kernelIffiLNS0_11ScoringFuncE0ELi384ELb0ELi8EEEvPT_PfPT1_PKT0_llllllbd --------------------------
	.section	.nv.shared._ZN4vllm3moe44grouped_topk_fused_small_expert_count_kernelIffiLNS0_11ScoringFuncE0ELi384ELb0ELi8EEEvPT_PfPT1_PKT0_llllllbd,"aw",@nobits
	.sectionflags	@""
	.align	128
.nv.shared._ZN4vllm3moe44grouped_topk_fused_small_expert_count_kernelIffiLNS0_11ScoringFuncE0ELi384ELb0ELi8EEEvPT_PfPT1_PKT0_llllllbd:
	.zero		4320


//--------------------- .nv.shared._ZN4vllm3moe44grouped_topk_fused_small_expert_count_kernelIffiLNS0_11ScoringFuncE0ELi512ELb0ELi8EEEvPT_PfPT1_PKT0_llllllbd --------------------------
	.section	.nv.shared._ZN4vllm3moe44grouped_topk_fused_small_expert_count_kernelIffiLNS0_11ScoringFuncE0ELi512ELb0ELi8EEEvPT_PfPT1_PKT0_llllllbd,"aw",@nobits
	.sectionflags	@""
	.align	128
.nv.shared._ZN4vllm3moe44grouped_topk_fused_small_expert_count_kernelIffiLNS0_11ScoringFuncE0ELi512ELb0ELi8EEEvPT_PfPT1_PKT0_llllllbd:
	.zero		5376


//--------------------- .nv.shared._ZN4vllm3moe44grouped_topk_fused_small_expert_count_kernelIffiLNS0_11ScoringFuncE0ELi512ELb0ELi22EEEvPT_PfPT1_PKT0_llllllbd --------------------------
	.section	.nv.shared._ZN4vllm3moe44grouped_topk_fused_small_expert_count_kernelIffiLNS0_11ScoringFuncE0ELi512ELb0ELi22EEEvPT_PfPT1_PKT0_llllllbd,"aw",@nobits
	.sectionflags	@""
	.align	128
.nv.shared._ZN4vllm3moe44grouped_topk_fused_small_expert_count_kernelIffiLNS0_11ScoringFuncE0ELi512ELb0ELi22EEEvPT_PfPT1_PKT0_llllllbd:
	.zero		5856


//--------------------- .nv.shared._ZN4vllm3moe44grouped_topk_fused_small_expert_count_kernelIffiLNS0_11ScoringFuncE0ELi256ELb1ELi8EEEvPT_PfPT1_PKT0_llllllbd --------------------------
	.section	.nv.shared._ZN4vllm3moe44grouped_topk_fused_small_expert_count_kernelIffiLNS0_11ScoringFuncE0ELi256ELb1ELi8EEEvPT_PfPT1_PKT0_llllllbd,"aw",@nobits
	.sectionflags	@""
	.align	128
.nv.shared._ZN4vllm3moe44grouped_topk_fused_small_expert_count_kernelIffiLNS0_11ScoringFuncE0ELi256ELb1ELi8EEEvPT_PfPT1_PKT0_llllllbd:
	.zero		3104


//--------------------- .nv.shared._ZN4vllm3moe25grouped_topk_fused_kernelI13__nv_bfloat16S2_iLNS0_11ScoringFuncE1EEEvPT_PfPT1_PKT0_lllllbd --------------------------
	.section	.nv.shared._ZN4vllm3moe25grouped_topk_fused_kernelI13__nv_bfloat16S2_iLNS0_11ScoringFuncE1EEEvPT_PfPT1_PKT0_lllllbd,"aw",@nobits
	.sectionflags	@""
	.align	16
	.zero		1024


//--------------------- .nv.shared._ZN4vllm3moe44grouped_topk_fused_small_expert_count_kernelI13__nv_bfloat16S2_iLNS0_11ScoringFuncE1ELi128ELb0ELi8EEEvPT_PfPT1_PKT0_llllllbd --------------------------
	.section	.nv.shared._ZN4vllm3moe44grouped_topk_fused_small_expert_count_kernelI13__nv_bfloat16S2_iLNS0_11ScoringFuncE1ELi128ELb0ELi8EEEvPT_PfPT1_PKT0_llllllbd,"aw",@nobits
	.sectionflags	@""
	.align	128
.nv.shared._ZN4vllm3moe44grouped_topk_fused_small_expert_count_kernelI13__nv_bfloat16S2_iLNS0_11ScoringFuncE1ELi128ELb0ELi8EEEvPT_PfPT1_PKT0_llllllbd:
	.zero		2048


//--------------------- .nv.shared._ZN4vllm3moe44grouped_topk_fused_small_expert_count_kernelI13__nv_bfloat16S2_iLNS0_11ScoringFuncE1ELi384ELb0ELi8EEEvPT_PfPT1_PKT0_llllllbd --------------------------
	.section	.nv.shared._ZN4vllm3moe44grouped_topk_fused_small_expert_count_kernelI13__nv_bfloat16S2_iLNS0_11ScoringFuncE1ELi384ELb0ELi8EEEvPT_PfPT1_PKT0_llllllbd,"aw",@nobits
	.sectionflags	@""
	.align	128
.nv.shared._ZN4vllm3moe44grouped_topk_fused_small_expert_count_kernelI13__nv_bfloat16S2_iLNS0_11ScoringFuncE1ELi384ELb0ELi8EEEvPT_PfPT1_PKT0_llllllbd:
	.zero		4320


//--------------------- .nv.shared._ZN4vllm3moe44grouped_topk_fused_small_expert_count_kernelI13__nv_bfloat16S2_iLNS0_11ScoringFuncE1ELi512ELb0ELi8EEEvPT_PfPT1_PKT0_llllllbd --------------------------
	.section	.nv.shared._ZN4vllm3moe44grouped_topk_fused_small_expert_count_kernelI13__nv_bfloat16S2_iLNS0_11ScoringFuncE1ELi512ELb0ELi8EEEvPT_PfPT1_PKT0_llllllbd,"aw",@nobits
	.sectionflags	@""
	.align	128
.nv.shared._ZN4vllm3moe44grouped_topk_fused_small_expert_count_kernelI13__nv_bfloat16S2_iLNS0_11ScoringFuncE1ELi512ELb0ELi8EEEvPT_PfPT1_PKT0_llllllbd:
	.zero		5376


//--------------------- .nv.shared._ZN4vllm3moe44grouped_topk_fused_small_expert_count_kernelI13__nv_bfloat16S2_iLNS0_11ScoringFuncE1ELi512ELb0ELi22EEEvPT_PfPT1_PKT0_llllllbd --------------------------
	.section	.nv.shared._ZN4vllm3moe44grouped_topk_fused_small_expert_count_kernelI13__nv_bfloat16S2_iLNS0_11ScoringFuncE1ELi512ELb0ELi22EEEvPT_PfPT1_PKT0_llllllbd,"aw",@nobits
	.sectionflags	@""
	.align	128
.nv.shared._ZN4vllm3moe44grouped_topk_fused_small_expert_count_kernelI13__nv_bfloat16S2_iLNS0_11ScoringFuncE1ELi512ELb0ELi22EEEvPT_PfPT1_PKT0_llllllbd:
	.zero		5856


//--------------------- .nv.shared._ZN4vllm3moe44grouped_topk_fused_small_expert_count_kernelI13__nv_bfloat16S2_iLNS0_11ScoringFuncE1ELi256ELb1ELi8EEEvPT_PfPT1_PKT0_llllllbd --------------------------
	.section	.nv.shared._ZN4vllm3moe44grouped_topk_fused_small_expert_count_kernelI13__nv_bfloat16S2_iLNS0_11ScoringFuncE1ELi256ELb1ELi8EEEvPT_PfPT1_PKT0_llllllbd,"aw",@nobits
	.sectionflags	@""
	.align	128
.nv.shared._ZN4vllm3moe44grouped_topk_fused_small_expert_count_kernelI13__nv_bfloat16S2_iLNS0_11ScoringFuncE1ELi256ELb1ELi8EEEvPT_PfPT1_PKT0_llllllbd:
	.zero		3104


//--------------------- .nv.shared._ZN4vllm3moe25grouped_topk_fused_kernelI13__nv_bfloat166__halfiLNS0_11ScoringFuncE1EEEvPT_PfPT1_PKT0_lllllbd --------------------------
	.section	.nv.shared._ZN4vllm3moe25grouped_topk_fused_kernelI13__nv_bfloat166__halfiLNS0_11ScoringFuncE1EEEvPT_PfPT1_PKT0_lllllbd,"aw",@nobits
	.sectionflags	@""
	.align	16
	.zero		1024


//--------------------- .nv.shared._ZN4vllm3moe44grouped_topk_fused_small_expert_count_kernelI13__nv_bfloat166__halfiLNS0_11ScoringFuncE1ELi128ELb0ELi8EEEvPT_PfPT1_PKT0_llllllbd --------------------------
	.section	.nv.shared._ZN4vllm3moe44grouped_topk_fused_small_expert_count_kernelI13__nv_bfloat166__halfiLNS0_11ScoringFuncE1ELi128ELb0ELi8EEEvPT_PfPT1_PKT0_llllllbd,"aw",@nobits
	.sectionflags	@""
	.align	128
.nv.shared._ZN4vllm3moe44grouped_topk_fused_small_expert_count_kernelI13__nv_bfloat166__halfiLNS0_11ScoringFuncE1ELi128ELb0ELi8EEEvPT_PfPT1_PKT0_llllllbd:
	.zero		2048


//--------------------- .nv.shared._ZN4vllm3moe44grouped_topk_fused_small_expert_count_kernelI13__nv_bfloat166__halfiLNS0_11ScoringFuncE1ELi384ELb0ELi8EEEvPT_PfPT1_PKT0_llllllbd --------------------------
	.section	.nv.shared._ZN4vllm3moe44grouped_topk_fused_small_expert_count_kernelI13__nv_bfloat166__halfiLNS0_11ScoringFuncE1ELi384ELb0ELi8EEEvPT_PfPT1_PKT0_llllllbd,"aw",@nobits
	.sectionflags	@""
	.align	128
.nv.shared._ZN4vllm3moe44grouped_topk_fused_small_expert_count_kernelI13__nv_bfloat166__halfiLNS0_11ScoringFuncE1ELi384ELb0ELi8EEEvPT_PfPT1_PKT0_llllllbd:
	.zero		4320


//--------------------- .nv.shared._ZN4vllm3moe44grouped_topk_fused_small_expert_count_kernelI13__nv_bfloat166__halfiLNS0_11ScoringFuncE1ELi512ELb0ELi8EEEvPT_PfPT1_PKT0_llllllbd --------------------------
	.section	.nv.shared._ZN4vllm3moe44grouped_topk_fused_small_expert_count_kernelI13__nv_bfloat166__halfiLNS0_11ScoringFuncE1ELi512ELb0ELi8EEEvPT_PfPT1_PKT0_llllllbd,"aw",@nobits
	.sectionflags	@""
	.align	128
.nv.shared._ZN4vllm3moe44grouped_topk_fused_small_expert_count_kernelI13__nv_bfloat166__halfiLNS0_11ScoringFuncE1ELi512ELb0ELi8EEEvPT_PfPT1_PKT0_llllllbd:
	.zero		5376


//--------------------- .nv.shared._ZN4vllm3moe44grouped_topk_fused_small_expert_count_kernelI13__nv_bfloat166__halfiLNS0_11ScoringFuncE1ELi512ELb0ELi22EEEvPT_PfPT1_PKT0_llllllbd --------------------------
	.section	.nv.shared._ZN4vllm3moe44grouped_topk_fused_small_expert_count_kernelI13__nv_bfloat166__halfiLNS0_11ScoringFuncE1ELi512ELb0ELi22EEEvPT_PfPT1_PKT0_llllllbd,"aw",@nobits
	.sectionflags	@""
	.align	128
.nv.shared._ZN4vllm3moe44grouped_topk_fused_small_expert_count_kernelI13__nv_bfloat166__halfiLNS0_11ScoringFuncE1ELi512ELb0ELi22EEEvPT_PfPT1_PKT0_llllllbd:
	.zero		5856


//--------------------- .nv.shared._ZN4vllm3moe44grouped_topk_fused_small_expert_count_kernelI13__nv_bfloat166__halfiLNS0_11ScoringFuncE1ELi256ELb1ELi8EEEvPT_PfPT1_PKT0_llllllbd --------------------------
	.section	.nv.shared._ZN4vllm3moe44grouped_topk_fused_small_expert_count_kernelI13__nv_bfloat166__halfiLNS0_11ScoringFuncE1ELi256ELb1ELi8EEEvPT_PfPT1_PKT0_llllllbd,"aw",@nobits
	.sectionflags	@""
	.align	128
.nv.shared._ZN4vllm3moe44grouped_topk_fused_small_expert_count_kernelI13__nv_bfloat166__halfiLNS0_11ScoringFuncE1ELi256ELb1ELi8EEEvPT_PfPT1_PKT0_llllllbd:
	.zero		3104


//--------------------- .nv.shared._ZN4vllm3moe25grouped_topk_fused_kernelI13__nv_bfloat16fiLNS0_11ScoringFuncE1EEEvPT_PfPT1_PKT0_lllllbd --------------------------
	.section	.nv.shared._ZN4vllm3moe25grouped_topk_fused_kernelI13__nv_bfloat16fiLNS0_11ScoringFuncE1EEEvPT_PfPT1_PKT0_lllllbd,"aw",@nobits
	.sectionflags	@""
	.align	16
	.zero		1024


//--------------------- .nv.shared._ZN4vllm3moe44grouped_topk_fused_small_expert_count_kernelI13__nv_bfloat16fiLNS0_11ScoringFuncE1ELi128ELb0ELi8EEEvPT_PfPT1_PKT0_llllllbd --------------------------
	.section	.nv.shared._ZN4vllm3moe44grouped_topk_fused_small_expert_count_kernelI13__nv_bfloat16fiLNS0_11ScoringFuncE1ELi128ELb0ELi8EEEvPT_PfPT1_PKT0_llllllbd,"aw",@nobits
	.sectionflags	@""
	.align	128
.nv.shared._ZN4vllm3moe44grouped_topk_fused_small_expert_count_kernelI13__nv_bfloat16fiLNS0_11ScoringFuncE1ELi128ELb0ELi8EEEvPT_PfPT1_PKT0_llllllbd:
	.zero		2048


//--------------------- .nv.shared._ZN4vllm3moe44grouped_topk_fused_small_expert_count_kernelI13__nv_bfloat16fiLNS0_11ScoringFuncE1ELi384ELb0ELi8EEEvPT_PfPT1_PKT0_llllllbd --------------------------
	.section	.nv.shared._ZN4vllm3moe44grouped_topk_fused_small_expert_count_kernelI13__nv_bfloat16fiLNS0_11ScoringFuncE1ELi384ELb0ELi8EEEvPT_PfPT1_PKT0_llllllbd,"aw",@nobits
	.sectionflags	@""
	.align	128
.nv.shared._ZN4vllm3moe44grouped_topk_fused_small_expert_count_kernelI13__nv_bfloat16fiLNS0_11ScoringFuncE1ELi384ELb0ELi8EEEvPT_PfPT1_PKT0_llllllbd:
	.zero		4320


//--------------------- .nv.shared._ZN4vllm3moe44grouped_topk_fused_small_expert_count_kernelI13__nv_bfloat16fiLNS0_11ScoringFuncE1ELi512ELb0ELi8EEEvPT_PfPT1_PKT0_llllllbd --------------------------
	.section	.nv.shared._ZN4vllm3moe44grouped_topk_fused_small_expert_count_kernelI13__nv_bfloat16fiLNS0_11ScoringFuncE1ELi512ELb0ELi8EEEvPT_PfPT1_PKT0_llllllbd,"aw",@nobits
	.sectionflags	@""
	.align	128
.nv.shared._ZN4vllm3moe44grouped_topk_fused_small_expert_count_kernelI13__nv_bfloat16fiLNS0_11ScoringFuncE1ELi512ELb0ELi8EEEvPT_PfPT1_PKT0_llllllbd:
	.zero		5376


//--------------------- .nv.shared._ZN4vllm3moe44grouped_topk_fused_small_expert_count_kernelI13__nv_bfloat16fiLNS0_11ScoringFuncE1ELi512ELb0ELi22EEEvPT_PfPT1_PKT0_llllllbd --------------------------
	.section	.nv.shared._ZN4vllm3moe44grouped_topk_fused_small_expert_count_kernelI13__nv_bfloat16fiLNS0_11ScoringFuncE1ELi512ELb0ELi22EEEvPT_PfPT1_PKT0_llllllbd,"aw",@nobits
	.sectionflags	@""
	.align	128
.nv.shared._ZN4vllm3moe44grouped_topk_fused_small_expert_count_kernelI13__nv_bfloat16fiLNS0_11ScoringFuncE1ELi512ELb0ELi22EEEvPT_PfPT1_PKT0_llllllbd:
	.zero		5856


//--------------------- .nv.shared._ZN4vllm3moe44grouped_topk_fused_small_expert_count_kernelI13__nv_bfloat16fiLNS0_11ScoringFuncE1ELi256ELb1ELi8EEEvPT_PfPT1_PKT0_llllllbd --------------------------
	.section	.nv.shared._ZN4vllm3moe44grouped_topk_fused_small_expert_count_kernelI13__nv_bfloat16fiLNS0_11ScoringFuncE1ELi256ELb1ELi8EEEvPT_PfPT1_PKT0_llllllbd,"aw",@nobits
	.sectionflags	@""
	.align	128
.nv.shared._ZN4vllm3moe44grouped_topk_fused_small_expert_count_kernelI13__nv_bfloat16fiLNS0_11ScoringFuncE1ELi256ELb1ELi8EEEvPT_PfPT1_PKT0_llllllbd:
	.zero		3104


//--------------------- .nv.shared._ZN4vllm3moe25grouped_topk_fused_kernelI6__half13__nv_bfloat16iLNS0_11ScoringFuncE1EEEvPT_PfPT1_PKT0_lllllbd --------------------------
	.section	.nv.shared._ZN4vllm3moe25grouped_topk_fused_kernelI6__half13__nv_bfloat16iLNS0_11ScoringFuncE1EEEvPT_PfPT1_PKT0_lllllbd,"aw",@nobits
	.sectionflags	@""
	.align	16
	.zero		1024


//--------------------- .nv.shared._ZN4vllm3moe44grouped_topk_fused_small_expert_count_kernelI6__half13__nv_bfloat16iLNS0_11ScoringFuncE1ELi128ELb0ELi8EEEvPT_PfPT1_PKT0_llllllbd --------------------------
	.section	.nv.shared._ZN4vllm3moe44grouped_topk_fused_small_expert_count_kernelI6__half13__nv_bfloat16iLNS0_11ScoringFuncE1ELi128ELb0ELi8EEEvPT_PfPT1_PKT0_llllllbd,"aw",@nobits
	.sectionflags	@""
	.align	128
.nv.shared._ZN4vllm3moe44grouped_topk_fused_small_expert_count_kernelI6__half13__nv_bfloat16iLNS0_11ScoringFuncE1ELi128ELb0ELi8EEEvPT_PfPT1_PKT0_llllllbd:
	.zero		2048


//--------------------- .nv.shared._ZN4vllm3moe44grouped_topk_fused_small_expert_count_kernelI6__half13__nv_bfloat16iLNS0_11ScoringFuncE1ELi384ELb0ELi8EEEvPT_PfPT1_PKT0_llllllbd --------------------------
	.section	.nv.shared._ZN4vllm3moe44grouped_topk_fused_small_expert_count_kernelI6__half13__nv_bfloat16iLNS0_11ScoringFuncE1ELi384ELb0ELi8EEEvPT_PfPT1_PKT0_llllllbd,"aw",@nobits
	.sectionflags	@""
	.align	128
.nv.shared._ZN4vllm3moe44grouped_topk_fused_small_expert_count_kernelI6__half13__nv_bfloat16iLNS0_11ScoringFuncE1ELi384ELb0ELi8EEEvPT_PfPT1_PKT0_llllllbd:
	.zero		4320


//--------------------- .nv.shared._ZN4vllm3moe44grouped_topk_fused_small_expert_count_kernelI6__half13__nv_bfloat16iLNS0_11ScoringFuncE1ELi512ELb0ELi8EEEvPT_PfPT1_PKT0_llllllbd --------------------------
	.section	.nv.shared._ZN4vllm3moe44grouped_topk_fused_small_expert_count_kernelI6__half13__nv_bfloat16iLNS0_11ScoringFuncE1ELi512ELb0ELi8EEEvPT_PfPT1_PKT0_llllllbd,"aw",@nobits
	.sectionflags	@""
	.align	128
.nv.shared._ZN4vllm3moe44grouped_topk_fused_small_expert_count_kernelI6__half13__nv_bfloat16iLNS0_11ScoringFuncE1ELi512ELb0ELi8EEEvPT_PfPT1_PKT0_llllllbd:
	.zero		5376


//--------------------- .nv.shared._ZN4vllm3moe44grouped_topk_fused_small_expert_count_kernelI6__half13__nv_bfloat16iLNS0_11ScoringFuncE1ELi512ELb0ELi22EEEvPT_PfPT1_PKT0_llllllbd --------------------------
	.section	.nv.shared._ZN4vllm3moe44grouped_topk_fused_small_expert_count_kernelI6__half13__nv_bfloat16iLNS0_11ScoringFuncE1ELi512ELb0ELi22EEEvPT_PfPT1_PKT0_llllllbd,"aw",@nobits
	.sectionflags	@""
	.align	128
.nv.shared._ZN4vllm3moe44grouped_topk_fused_small_expert_count_kernelI6__half13__nv_bfloat16iLNS0_11ScoringFuncE1ELi512ELb0ELi22EEEvPT_PfPT1_PKT0_llllllbd:
	.zero		5856


//--------------------- .nv.shared._ZN4vllm3moe44grouped_topk_fused_small_expert_count_kernelI6__half13__nv_bfloat16iLNS0_11ScoringFuncE1ELi256ELb1ELi8EEEvPT_PfPT1_PKT0_llllllbd --------------------------
	.section	.nv.shared._ZN4vllm3moe44grouped_topk_fused_small_expert_count_kernelI6__half13__nv_bfloat16iLNS0_11ScoringFuncE1ELi256ELb1ELi8EEEvPT_PfPT1_PKT0_llllllbd,"aw",@nobits
	.sectionflags	@""
	.align	128
.nv.shared._ZN4vllm3moe44grouped_topk_fused_small_expert_count_kernelI6__half13__nv_bfloat16iLNS0_11ScoringFuncE1ELi256ELb1ELi8EEEvPT_PfPT1_PKT0_llllllbd:
	.zero		3104


//--------------------- .nv.shared._ZN4vllm3moe25grouped_topk_fused_kernelI6__halfS2_iLNS0_11ScoringFuncE1EEEvPT_PfPT1_PKT0_lllllbd --------------------------
	.section	.nv.shared._ZN4vllm3moe25grouped_topk_fused_kernelI6__halfS2_iLNS0_11ScoringFuncE1EEEvPT_PfPT1_PKT0_lllllbd,"aw",@nobits
	.sectionflags	@""
	.align	16
	.zero		1024


//--------------------- .nv.shared._ZN4vllm3moe44grouped_topk_fused_small_expert_count_kernelI6__halfS2_iLNS0_11ScoringFuncE1ELi128ELb0ELi8EEEvPT_PfPT1_PKT0_llllllbd --------------------------
	.section	.nv.shared._ZN4vllm3moe44grouped_topk_fused_small_expert_count_kernelI6__halfS2_iLNS0_11ScoringFuncE1ELi128ELb0ELi8EEEvPT_PfPT1_PKT0_llllllbd,"aw",@nobits
	.sectionflags	@""
	.align	128
.nv.shared._ZN4vllm3moe44grouped_topk_fused_small_expert_count_kernelI6__halfS2_iLNS0_11ScoringFuncE1ELi128ELb0ELi8EEEvPT_PfPT1_PKT0_llllllbd:
	.zero		2048


//--------------------- .nv.shared._ZN4vllm3moe44grouped_topk_fused_small_expert_count_kernelI6__halfS2_iLNS0_11ScoringFuncE1ELi384ELb0ELi8EEEvPT_PfPT1_PKT0_llllllbd --------------------------
	.section	.nv.shared._ZN4vllm3moe44grouped_topk_fused_small_expert_count_kernelI6__halfS2_iLNS0_11ScoringFuncE1ELi384ELb0ELi8EEEvPT_PfPT1_PKT0_llllllbd,"aw",@nobits
	.sectionflags	@""
	.align	128
.nv.shared._ZN4vllm3moe44grouped_topk_fused_small_expert_count_kernelI6__halfS2_iLNS0_11ScoringFuncE1ELi384ELb0ELi8EEEvPT_PfPT1_PKT0_llllllbd:
	.zero		4320


//--------------------- .nv.shared._ZN4vllm3moe44grouped_topk_fused_small_expert_count_kernelI6__halfS2_iLNS0_11ScoringFuncE1ELi512ELb0ELi8EEEvPT_PfPT1_PKT0_llllllbd --------------------------
	.section	.nv.shared._ZN4vllm3moe44grouped_topk_fused_small_expert_count_kernelI6__halfS2_iLNS0_11ScoringFuncE1ELi512ELb0ELi8EEEvPT_PfPT1_PKT0_llllllbd,"aw",@nobits
	.sectionflags	@""
	.align	128
.nv.shared._ZN4vllm3moe44grouped_topk_fused_small_expert_count_kernelI6__halfS2_iLNS0_11ScoringFuncE1ELi512ELb0ELi8EEEvPT_PfPT1_PKT0_llllllbd:
	.zero		5376


//--------------------- .nv.shared._ZN4vllm3moe44grouped_topk_fused_small_expert_count_kernelI6__halfS2_iLNS0_11ScoringFuncE1ELi512ELb0ELi22EEEvPT_PfPT1_PKT0_llllllbd --------------------------
	.section	.nv.shared._ZN4vllm3moe44grouped_topk_fused_small_expert_count_kernelI6__halfS2_iLNS0_11ScoringFuncE1ELi512ELb0ELi22EEEvPT_PfPT1_PKT0_llllllbd,"aw",@nobits
	.sectionflags	@""
	.align	128
.nv.shared._ZN4vllm3moe44grouped_topk_fused_small_expert_count_kernelI6__halfS2_iLNS0_11ScoringFuncE1ELi512ELb0ELi22EEEvPT_PfPT1_PKT0_llllllbd:
	.zero		5856


//--------------------- .nv.shared._ZN4vllm3moe44grouped_topk_fused_small_expert_count_kernelI6__halfS2_iLNS0_11ScoringFuncE1ELi256ELb1ELi8EEEvPT_PfPT1_PKT0_llllllbd --------------------------
	.section	.nv.shared._ZN4vllm3moe44grouped_topk_fused_small_expert_count_kernelI6__halfS2_iLNS0_11ScoringFuncE1ELi256ELb1ELi8EEEvPT_PfPT1_PKT0_llllllbd,"aw",@nobits
	.sectionflags	@""
	.align	128
.nv.shared._ZN4vllm3moe44grouped_topk_fused_small_expert_count_kernelI6__halfS2_iLNS0_11ScoringFuncE1ELi256ELb1ELi8EEEvPT_PfPT1_PKT0_llllllbd:
	.zero		3104


//--------------------- .nv.shared._ZN4vllm3moe25grouped_topk_fused_kernelI6__halffiLNS0_11ScoringFuncE1EEEvPT_PfPT1_PKT0_lllllbd --------------------------
	.section	.nv.shared._ZN4vllm3moe25grouped_topk_fused_kernelI6__halffiLNS0_11ScoringFuncE1EEEvPT_PfPT1_PKT0_lllllbd,"aw",@nobits
	.sectionflags	@""
	.align	16
	.zero		1024


//--------------------- .nv.shared._ZN4vllm3moe44grouped_topk_fused_small_expert_count_kernelI6__halffiLNS0_11ScoringFuncE1ELi128ELb0ELi8EEEvPT_PfPT1_PKT0_llllllbd --------------------------
	.section	.nv.shared._ZN4vllm3moe44grouped_topk_fused_small_expert_count_kernelI6__halffiLNS0_11ScoringFuncE1ELi128ELb0ELi8EEEvPT_PfPT1_PKT0_llllllbd,"aw",@nobits
	.sectionflags	@""
	.align	128
.nv.shared._ZN4vllm3moe44grouped_topk_fused_small_expert_count_kernelI6__halffiLNS0_11ScoringFuncE1ELi128ELb0ELi8EEEvPT_PfPT1_PKT0_llllllbd:
	.zero		2048


//--------------------- .nv.shared._ZN4vllm3moe44grouped_topk_fused_small_expert_count_kernelI6__halffiLNS0_11ScoringFuncE1ELi384ELb0ELi8EEEvPT_PfPT1_PKT0_llllllbd --------------------------
	.section	.nv.shared._ZN4vllm3moe44grouped_topk_fused_small_expert_count_kernelI6__halffiLNS0_11ScoringFuncE1ELi384ELb0ELi8EEEvPT_PfPT1_PKT0_llllllbd,"aw",@nobits
	.sectionflags	@""
	.align	128
.nv.shared._ZN4vllm3moe44grouped_topk_fused_small_expert_count_kernelI6__halffiLNS0_11ScoringFuncE1ELi384ELb0ELi8EEEvPT_PfPT1_PKT0_llllllbd:
	.zero		4320


//--------------------- .nv.shared._ZN4vllm3moe44grouped_topk_fused_small_expert_count_kernelI6__halffiLNS0_11ScoringFuncE1ELi512ELb0ELi8EEEvPT_PfPT1_PKT0_llllllbd --------------------------
	.section	.nv.shared._ZN4vllm3moe44grouped_topk_fused_small_expert_count_kernelI6__halffiLNS0_11ScoringFuncE1ELi512ELb0ELi8EEEvPT_PfPT1_PKT0_llllllbd,"aw",@nobits
	.sectionflags	@""
	.align	128
.nv.shared._ZN4vllm3moe44grouped_topk_fused_small_expert_count_kernelI6__halffiLNS0_11ScoringFuncE1ELi512ELb0ELi8EEEvPT_PfPT1_PKT0_llllllbd:
	.zero		5376


//--------------------- .nv.shared._ZN4vllm3moe44grouped_topk_fused_small_expert_count_kernelI6__halffiLNS0_11ScoringFuncE1ELi512ELb0ELi22EEEvPT_PfPT1_PKT0_llllllbd --------------------------
	.section	.nv.shared._ZN4vllm3moe44grouped_topk_fused_small_expert_count_kernelI6__halffiLNS0_11ScoringFuncE1ELi512ELb0ELi22EEEvPT_PfPT1_PKT0_llllllbd,"aw",@nobits
	.sectionflags	@""
	.align	128
.nv.shared._ZN4vllm3moe44grouped_topk_fused_small_expert_count_kernelI6__halffiLNS0_11ScoringFuncE1ELi512ELb0ELi22EEEvPT_PfPT1_PKT0_llllllbd:
	.zero		5856


//--------------------- .nv.shared._ZN4vllm3moe44grouped_topk_fused_small_expert_count_kernelI6__halffiLNS0_11ScoringFuncE1ELi256ELb1ELi8EEEvPT_PfPT1_PKT0_llllllbd --------------------------
	.section	.nv.shared._ZN4vllm3moe44grouped_topk_fused_small_expert_count_kernelI6__halffiLNS0_11ScoringFuncE1ELi256ELb1ELi8EEEvPT_PfPT1_PKT0_llllllbd,"aw",@nobits
	.sectionflags	@""
	.align	128
.nv.shared._ZN4vllm3moe44grouped_topk_fused_small_expert_count_kernelI6__halffiLNS0_11ScoringFuncE1ELi256ELb1ELi8EEEvPT_PfPT1_PKT0_llllllbd:
	.zero		3104


//--------------------- .nv.shared._ZN4vllm3moe25grouped_topk_fused_kernelIf13__nv_bfloat16iLNS0_11ScoringFuncE1EEEvPT_PfPT1_PKT0_lllllbd --------------------------
	.section	.nv.shared._ZN4vllm3moe25grouped_topk_fused_kernelIf13__nv_bfloat16iLNS0_11ScoringFuncE1EEEvPT_PfPT1_PKT0_lllllbd,"aw",@nobits
	.sectionflags	@""
	.align	16
	.zero		1024


//--------------------- .nv.shared._ZN4vllm3moe44grouped_topk_fused_small_expert_count_kernelIf13__nv_bfloat16iLNS0_11ScoringFuncE1ELi128ELb0ELi8EEEvPT_PfPT1_PKT0_llllllbd --------------------------
	.section	.nv.shared._ZN4vllm3moe44grouped_topk_fused_small_expert_count_kernelIf13__nv_bfloat16iLNS0_11ScoringFuncE1ELi128ELb0ELi8EEEvPT_PfPT1_PKT0_llllllbd,"aw",@nobits
	.sectionflags	@""
	.align	128
.nv.shared._ZN4vllm3moe44grouped_topk_fused_small_expert_count_kernelIf13__nv_bfloat16iLNS0_11ScoringFuncE1ELi128ELb0ELi8EEEvPT_PfPT1_PKT0_llllllbd:
	.zero		2048


//--------------------- .nv.shared._ZN4vllm3moe44grouped_topk_fused_small_expert_count_kernelIf13__nv_bfloat16iLNS0_11ScoringFuncE1ELi384ELb0ELi8EEEvPT_PfPT1_PKT0_llllllbd --------------------------
	.section	.nv.shared._ZN4vllm3moe44grouped_topk_fused_small_expert_count_kernelIf13__nv_bfloat16iLNS0_11ScoringFuncE1ELi384ELb0ELi8EEEvPT_PfPT1_PKT0_llllllbd,"aw",@nobits
	.sectionflags	@""
	.align	128
.nv.shared._ZN4vllm3moe44grouped_topk_fused_small_expert_count_kernelIf13__nv_bfloat16iLNS0_11ScoringFuncE1ELi384ELb0ELi8EEEvPT_PfPT1_PKT0_llllllbd:
	.zero		4320


//--------------------- .nv.shared._ZN4vllm3moe44grouped_topk_fused_small_expert_count_kernelIf13__nv_bfloat16iLNS0_11ScoringFuncE1ELi512ELb0ELi8EEEvPT_PfPT1_PKT0_llllllbd --------------------------
	.section	.nv.shared._ZN4vllm3moe44grouped_topk_fused_small_expert_count_kernelIf13__nv_bfloat16iLNS0_11ScoringFuncE1ELi512ELb0ELi8EEEvPT_PfPT1_PKT0_llllllbd,"aw",@nobits
	.sectionflags	@""
	.align	128
.nv.shared._ZN4vllm3moe44grouped_topk_fused_small_expert_count_kernelIf13__nv_bfloat16iLNS0_11ScoringFuncE1ELi512ELb0ELi8EEEvPT_PfPT1_PKT0_llllllbd:
	.zero		5376


//--------------------- .nv.shared._ZN4vllm3moe44grouped_topk_fused_small_expert_count_kernelIf13__nv_bfloat16iLNS0_11ScoringFuncE1ELi512ELb0ELi22EEEvPT_PfPT1_PKT0_llllllbd --------------------------
	.section	.nv.shared._ZN4vllm3moe44grouped_topk_fused_small_expert_count_kernelIf13__nv_bfloat16iLNS0_11ScoringFuncE1ELi512ELb0ELi22EEEvPT_PfPT1_PKT0_llllllbd,"aw",@nobits
	.sectionflags	@""
	.align	128
.nv.shared._ZN4vllm3moe44grouped_topk_fused_small_expert_count_kernelIf13__nv_bfloat16iLNS0_11ScoringFuncE1ELi512ELb0ELi22EEEvPT_PfPT1_PKT0_llllllbd:
	.zero		5856


//--------------------- .nv.shared._ZN4vllm3moe44grouped_topk_fused_small_expert_count_kernelIf13__nv_bfloat16iLNS0_11ScoringFuncE1ELi256ELb1ELi8EEEvPT_PfPT1_PKT0_llllllbd --------------------------
	.section	.nv.shared._ZN4vllm3moe44grouped_topk_fused_small_expert_count_kernelIf13__nv_bfloat16iLNS0_11ScoringFuncE1ELi256ELb1ELi8EEEvPT_PfPT1_PKT0_llllllbd,"aw",@nobits
	.sectionflags	@""
	.align	128
.nv.shared._ZN4vllm3moe44grouped_topk_fused_small_expert_count_kernelIf13__nv_bfloat16iLNS0_11ScoringFuncE1ELi256ELb1ELi8EEEvPT_PfPT1_PKT0_llllllbd:
	.zero		3104


//--------------------- .nv.shared._ZN4vllm3moe25grouped_topk_fused_kernelIf6__halfiLNS0_11ScoringFuncE1EEEvPT_PfPT1_PKT0_lllllbd --------------------------
	.section	.nv.shared._ZN4vllm3moe25grouped_topk_fused_kernelIf6__halfiLNS0_11ScoringFuncE1EEEvPT_PfPT1_PKT0_lllllbd,"aw",@nobits
	.sectionflags	@""
	.align	16
	.zero		1024


//--------------------- .nv.shared._ZN4vllm3moe44grouped_topk_fused_small_expert_count_kernelIf6__halfiLNS0_11ScoringFuncE1ELi128ELb0ELi8EEEvPT_PfPT1_PKT0_llllllbd --------------------------
	.section	.nv.shared._ZN4vllm3moe44grouped_topk_fused_small_expert_count_kernelIf6__halfiLNS0_11ScoringFuncE1ELi128ELb0ELi8EEEvPT_PfPT1_PKT0_llllllbd,"aw",@nobits
	.sectionflags	@""
	.align	128
.nv.shared._ZN4vllm3moe44grouped_topk_fused_small_expert_count_kernelIf6__halfiLNS0_11ScoringFuncE1ELi128ELb0ELi8EEEvPT_PfPT1_PKT0_llllllbd:
	.zero		2048


//--------------------- .nv.shared._ZN4vllm3moe44grouped_topk_fused_small_expert_count_kernelIf6__halfiLNS0_11ScoringFuncE1ELi384ELb0ELi8EEEvPT_PfPT1_PKT0_llllllbd --------------------------
	.section	.nv.shared._ZN4vllm3moe44grouped_topk_fused_small_expert_count_kernelIf6__halfiLNS0_11ScoringFuncE1ELi384ELb0ELi8EEEvPT_PfPT1_PKT0_llllllbd,"aw",@nobits
	.sectionflags	@""
	.align	128
.nv.shared._ZN4vllm3moe44grouped_topk_fused_small_expert_count_kernelIf6__halfiLNS0_11ScoringFuncE1ELi384ELb0ELi8EEEvPT_PfPT1_PKT0_llllllbd:
	.zero		4320


//--------------------- .nv.shared._ZN4vllm3moe44grouped_topk_fused_small_expert_count_kernelIf6__halfiLNS0_11ScoringFuncE1ELi512ELb0ELi8EEEvPT_PfPT1_PKT0_llllllbd --------------------------
	.section	.nv.shared._ZN4vllm3moe44grouped_topk_fused_small_expert_count_kernelIf6__halfiLNS0_11ScoringFuncE1ELi512ELb0ELi8EEEvPT_PfPT1_PKT0_llllllbd,"aw",@nobits
	.sectionflags	@""
	.align	128
.nv.shared._ZN4vllm3moe44grouped_topk_fused_small_expert_count_kernelIf6__halfiLNS0_11ScoringFuncE1ELi512ELb0ELi8EEEvPT_PfPT1_PKT0_llllllbd:
	.zero		5376


//--------------------- .nv.shared._ZN4vllm3moe44grouped_topk_fused_small_expert_count_kernelIf6__halfiLNS0_11ScoringFuncE1ELi512ELb0ELi22EEEvPT_PfPT1_PKT0_llllllbd --------------------------
	.section	.nv.shared._ZN4vllm3moe44grouped_topk_fused_small_expert_count_kernelIf6__halfiLNS0_11ScoringFuncE1ELi512ELb0ELi22EEEvPT_PfPT1_PKT0_llllllbd,"aw",@nobits
	.sectionflags	@""
	.align	128
.nv.shared._ZN4vllm3moe44grouped_topk_fused_small_expert_count_kernelIf6__halfiLNS0_11ScoringFuncE1ELi512ELb0ELi22EEEvPT_PfPT1_PKT0_llllllbd:
	.zero		5856


//--------------------- .nv.shared._ZN4vllm3moe44grouped_topk_fused_small_expert_count_kernelIf6__halfiLNS0_11ScoringFuncE1ELi256ELb1ELi8EEEvPT_PfPT1_PKT0_llllllbd --------------------------
	.section	.nv.shared._ZN4vllm3moe44grouped_topk_fused_small_expert_count_kernelIf6__halfiLNS0_11ScoringFuncE1ELi256ELb1ELi8EEEvPT_PfPT1_PKT0_llllllbd,"aw",@nobits
	.sectionflags	@""
	.align	128
.nv.shared._ZN4vllm3moe44grouped_topk_fused_small_expert_count_kernelIf6__halfiLNS0_11ScoringFuncE1ELi256ELb1ELi8EEEvPT_PfPT1_PKT0_llllllbd:
	.zero		3104


//--------------------- .nv.shared._ZN4vllm3moe25grouped_topk_fused_kernelIffiLNS0_11ScoringFuncE1EEEvPT_PfPT1_PKT0_lllllbd --------------------------
	.section	.nv.shared._ZN4vllm3moe25grouped_topk_fused_kernelIffiLNS0_11ScoringFuncE1EEEvPT_PfPT1_PKT0_lllllbd,"aw",@nobits
	.sectionflags	@""
	.align	16
	.zero		1024


//--------------------- .nv.shared._ZN4vllm3moe44grouped_topk_fused_small_expert_count_kernelIffiLNS0_11ScoringFuncE1ELi128ELb0ELi8EEEvPT_PfPT1_PKT0_llllllbd --------------------------
	.section	.nv.shared._ZN4vllm3moe44grouped_topk_fused_small_expert_count_kernelIffiLNS0_11ScoringFuncE1ELi128ELb0ELi8EEEvPT_PfPT1_PKT0_llllllbd,"aw",@nobits
	.sectionflags	@""
	.align	128
.nv.shared._ZN4vllm3moe44grouped_topk_fused_small_expert_count_kernelIffiLNS0_11ScoringFuncE1ELi128ELb0ELi8EEEvPT_PfPT1_PKT0_llllllbd:
	.zero		2048


//--------------------- .nv.shared._ZN4vllm3moe44grouped_topk_fused_small_expert_count_kernelIffiLNS0_11ScoringFuncE1ELi384ELb0ELi8EEEvPT_PfPT1_PKT0_llllllbd --------------------------
	.section	.nv.shared._ZN4vllm3moe44grouped_topk_fused_small_expert_count_kernelIffiLNS0_11ScoringFuncE1ELi384ELb0ELi8EEEvPT_PfPT1_PKT0_llllllbd,"aw",@nobits
	.sectionflags	@""
	.align	128
.nv.shared._ZN4vllm3moe44grouped_topk_fused_small_expert_count_kernelIffiLNS0_11ScoringFuncE1ELi384ELb0ELi8EEEvPT_PfPT1_PKT0_llllllbd:
	.zero		4320


//--------------------- .nv.shared._ZN4vllm3moe44grouped_topk_fused_small_expert_count_kernelIffiLNS0_11ScoringFuncE1ELi512ELb0ELi8EEEvPT_PfPT1_PKT0_llllllbd --------------------------
	.section	.nv.shared._ZN4vllm3moe44grouped_topk_fused_small_expert_count_kernelIffiLNS0_11ScoringFuncE1ELi512ELb0ELi8EEEvPT_PfPT1_PKT0_llllllbd,"aw",@nobits
	.sectionflags	@""
	.align	128
.nv.shared._ZN4vllm3moe44grouped_topk_fused_small_expert_count_kernelIffiLNS0_11ScoringFuncE1ELi512ELb0ELi8EEEvPT_PfPT1_PKT0_llllllbd:
	.zero		5376


//--------------------- .nv.shared._ZN4vllm3moe44grouped_topk_fused_small_expert_count_kernelIffiLNS0_11ScoringFuncE1ELi512ELb0ELi22EEEvPT_PfPT1_PKT0_llllllbd --------------------------
	.section	.nv.shared._ZN4vllm3moe44grouped_topk_fused_small_expert_count_kernelIffiLNS0_11ScoringFuncE1ELi512ELb0ELi22EEEvPT_PfPT1_PKT0_llllllbd,"aw",@nobits
	.sectionflags	@""
	.align	128
.nv.shared._ZN4vllm3moe44grouped_topk_fused_small_expert_count_kernelIffiLNS0_11ScoringFuncE1ELi512ELb0ELi22EEEvPT_PfPT1_PKT0_llllllbd:
	.zero		5856


//--------------------- .nv.shared._ZN4vllm3moe44grouped_topk_fused_small_expert_count_kernelIffiLNS0_11ScoringFuncE1ELi256ELb1ELi8EEEvPT_PfPT1_PKT0_llllllbd --------------------------
	.section	.nv.shared._ZN4vllm3moe44grouped_topk_fused_small_expert_count_kernelIffiLNS0_11ScoringFuncE1ELi256ELb1ELi8EEEvPT_PfPT1_PKT0_llllllbd,"aw",@nobits
	.sectionflags	@""
	.align	128
.nv.shared._ZN4vllm3moe44grouped_topk_fused_small_expert_count_kernelIffiLNS0_11ScoringFuncE1ELi256ELb1ELi8EEEvPT_PfPT1_PKT0_llllllbd:
	.zero		3104


//--------------------- .nv.shared._ZN3cub17CUB_300001_SM_9006detail11EmptyKernelIvEEvv --------------------------
	.section	.nv.shared._ZN3cub17CUB_300001_SM_9006detail11EmptyKernelIvEEvv,"aw",@nobits
	.sectionflags	@""
	.align	16
	.zero		1024


//--------------------- .nv.constant0._ZN4vllm3moe25grouped_topk_fused_kernelI13__nv_bfloat16S2_iLNS0_11ScoringFuncE0EEEvPT_PfPT1_PKT0_lllllbd --------------------------
	.section	.nv.constant0._ZN4vllm3moe25grouped_topk_fused_kernelI13__nv_bfloat16S2_iLNS0_11ScoringFuncE0EEEvPT_PfPT1_PKT0_lllllbd,"a",@progbits
	.sectionflags	@""
	.align	4
.nv.constant0._ZN4vllm3moe25grouped_topk_fused_kernelI13__nv_bfloat16S2_iLNS0_11ScoringFuncE0EEEvPT_PfPT1_PKT0_lllllbd:
	.zero		616


//--------------------- .nv.constant0._ZN4vllm3moe44grouped_topk_fused_small_expert_count_kernelI13__nv_bfloat16S2_iLNS0_11ScoringFuncE0ELi128ELb0ELi8EEEvPT_PfPT1_PKT0_llllllbd --------------------------
	.section	.nv.constant0._ZN4vllm3moe44grouped_topk_fused_small_expert_count_kernelI13__nv_bfloat16S2_iLNS0_11ScoringFuncE0ELi128ELb0ELi8EEEvPT_PfPT1_PKT0_llllllbd,"a",@progbits
	.sectionflags	@""
	.align	4
.nv.constant0._ZN4vllm3moe44grouped_topk_fused_small_expert_count_kernelI13__nv_bfloat16S2_iLNS0_11ScoringFuncE0ELi128ELb0ELi8EEEvPT_PfPT1_PKT0_llllllbd:
	.zero		624


//--------------------- .nv.constant0._ZN4vllm3moe44grouped_topk_fused_small_expert_count_kernelI13__nv_bfloat16S2_iLNS0_11ScoringFuncE0ELi384ELb0ELi8EEEvPT_PfPT1_PKT0_llllllbd --------------------------
	.section	.nv.constant0._ZN4vllm3moe44grouped_topk_fused_small_expert_count_kernelI13__nv_bfloat16S2_iLNS0_11ScoringFuncE0ELi384ELb0ELi8EEEvPT_PfPT1_PKT0_llllllbd,"a",@progbits
	.sectionflags	@""
	.align	4
.nv.constant0._ZN4vllm3moe44grouped_topk_fused_small_expert_count_kernelI13__nv_bfloat16S2_iLNS0_11ScoringFuncE0ELi384ELb0ELi8EEEvPT_PfPT1_PKT0_llllllbd:
	.zero		624


//--------------------- .nv.constant0._ZN4vllm3moe44grouped_topk_fused_small_expert_count_kernelI13__nv_bfloat16S2_iLNS0_11ScoringFuncE0ELi512ELb0ELi8EEEvPT_PfPT1_PKT0_llllllbd --------------------------
	.section	.nv.constant0._ZN4vllm3moe44grouped_topk_fused_small_expert_count_kernelI13__nv_bfloat16S2_iLNS0_11ScoringFuncE0ELi512ELb0ELi8EEEvPT_PfPT1_PKT0_llllllbd,"a",@progbits
	.sectionflags	@""
	.align	4
.nv.constant0._ZN4vllm3moe44grouped_topk_fused_small_expert_count_kernelI13__nv_bfloat16S2_iLNS0_11ScoringFuncE0ELi512ELb0ELi8EEEvPT_PfPT1_PKT0_llllllbd:
	.zero		624


//--------------------- .nv.constant0._ZN4vllm3moe44grouped_topk_fused_small_expert_count_kernelI13__nv_bfloat16S2_iLNS0_11ScoringFuncE0ELi512ELb0ELi22EEEvPT_PfPT1_PKT0_llllllbd --------------------------
	.section	.nv.constant0._ZN4vllm3moe44grouped_topk_fused_small_expert_count_kernelI13__nv_bfloat16S2_iLNS0_11ScoringFuncE0ELi512ELb0ELi22EEEvPT_PfPT1_PKT0_llllllbd,"a",@progbits
	.sectionflags	@""
	.align	4
.nv.constant0._ZN4vllm3moe44grouped_topk_fused_small_expert_count_kernelI13__nv_bfloat16S2_iLNS0_11ScoringFuncE0ELi512ELb0ELi22EEEvPT_PfPT1_PKT0_llllllbd:
	.zero		624


//--------------------- .nv.constant0._ZN4vllm3moe44grouped_topk_fused_small_expert_count_kernelI13__nv_bfloat16S2_iLNS0_11ScoringFuncE0ELi256ELb1ELi8EEEvPT_PfPT1_PKT0_llllllbd --------------------------
	.section	.nv.constant0._ZN4vllm3moe44grouped_topk_fused_small_expert_count_kernelI13__nv_bfloat16S2_iLNS0_11ScoringFuncE0ELi256ELb1ELi8EEEvPT_PfPT1_PKT0_llllllbd,"a",@progbits
	.sectionflags	@""
	.align	4
.nv.constant0._ZN4vllm3moe44grouped_topk_fused_small_expert_count_kernelI13__nv_bfloat16S2_iLNS0_11ScoringFuncE0ELi256ELb1ELi8EEEvPT_PfPT1_PKT0_llllllbd:
	.zero		624


//--------------------- .nv.constant0._ZN4vllm3moe25grouped_topk_fused_kernelI13__nv_bfloat166__halfiLNS0_11ScoringFuncE0EEEvPT_PfPT1_PKT0_lllllbd --------------------------
	.section	.nv.constant0._ZN4vllm3moe25grouped_topk_fused_kernelI13__nv_bfloat166__halfiLNS0_11ScoringFuncE0EEEvPT_PfPT1_PKT0_lllllbd,"a",@progbits
	.sectionflags	@""
	.align	4
.nv.constant0._ZN4vllm3moe25grouped_topk_fused_kernelI13__nv_bfloat166__halfiLNS0_11ScoringFuncE0EEEvPT_PfPT1_PKT0_lllllbd:
	.zero		616


//--------------------- .nv.constant0._ZN4vllm3moe44grouped_topk_fused_small_expert_count_kernelI13__nv_bfloat166__halfiLNS0_11ScoringFuncE0ELi128ELb0ELi8EEEvPT_PfPT1_PKT0_llllllbd --------------------------
	.section	.nv.constant0._ZN4vllm3moe44grouped_topk_fused_small_expert_count_kernelI13__nv_bfloat166__halfiLNS0_11ScoringFuncE0ELi128ELb0ELi8EEEvPT_PfPT1_PKT0_llllllbd,"a",@progbits
	.sectionflags	@""
	.align	4
.nv.constant0._ZN4vllm3moe44grouped_topk_fused_small_expert_count_kernelI13__nv_bfloat166__halfiLNS0_11ScoringFuncE0ELi128ELb0ELi8EEEvPT_PfPT1_PKT0_llllllbd:
	.zero		624


//--------------------- .nv.constant0._ZN4vllm3moe44grouped_topk_fused_small_expert_count_kernelI13__nv_bfloat166__halfiLNS0_11ScoringFuncE0ELi384ELb0ELi8EEEvPT_PfPT1_PKT0_llllllbd --------------------------
	.section	.nv.constant0._ZN4vllm3moe44grouped_topk_fused_small_expert_count_kernelI13__nv_bfloat166__halfiLNS0_11ScoringFuncE0ELi384ELb0ELi8EEEvPT_PfPT1_PKT0_llllllbd,"a",@progbits
	.sectionflags	@""
	.align	4
.nv.constant0._ZN4vllm3moe44grouped_topk_fused_small_expert_count_kernelI13__nv_bfloat166__halfiLNS0_11ScoringFuncE0ELi384ELb0ELi8EEEvPT_PfPT1_PKT0_llllllbd:
	.zero		624


//--------------------- .nv.constant0._ZN4vllm3moe44grouped_topk_fused_small_expert_count_kernelI13__nv_bfloat166__halfiLNS0_11ScoringFuncE0ELi512ELb0ELi8EEEvPT_PfPT1_PKT0_llllllbd --------------------------
	.section	.nv.constant0._ZN4vllm3moe44grouped_topk_fused_small_expert_count_kernelI13__nv_bfloat166__halfiLNS0_11ScoringFuncE0ELi512ELb0ELi8EEEvPT_PfPT1_PKT0_llllllbd,"a",@progbits
	.sectionflags	@""
	.align	4
.nv.constant0._ZN4vllm3moe44grouped_topk_fused_small_expert_count_kernelI13__nv_bfloat166__halfiLNS0_11ScoringFuncE0ELi512ELb0ELi8EEEvPT_PfPT1_PKT0_llllllbd:
	.zero		624


//--------------------- .nv.constant0._ZN4vllm3moe44grouped_topk_fused_small_expert_count_kernelI13__nv_bfloat166__halfiLNS0_11ScoringFuncE0ELi512ELb0ELi22EEEvPT_PfPT1_PKT0_llllllbd --------------------------
	.section	.nv.constant0._ZN4vllm3moe44grouped_topk_fused_small_expert_count_kernelI13__nv_bfloat166__halfiLNS0_11ScoringFuncE0ELi512ELb0ELi22EEEvPT_PfPT1_PKT0_llllllbd,"a",@progbits
	.sectionflags	@""
	.align	4
.nv.constant0._ZN4vllm3moe44grouped_topk_fused_small_expert_count_kernelI13__nv_bfloat166__halfiLNS0_11ScoringFuncE0ELi512ELb0ELi22EEEvPT_PfPT1_PKT0_llllllbd:
	.zero		624


//--------------------- .nv.constant0._ZN4vllm3moe44grouped_topk_fused_small_expert_count_kernelI13__nv_bfloat166__halfiLNS0_11ScoringFuncE0ELi256ELb1ELi8EEEvPT_PfPT1_PKT0_llllllbd --------------------------
	.section	.nv.constant0._ZN4vllm3moe44grouped_topk_fused_small_expert_count_kernelI13__nv_bfloat166__halfiLNS0_11ScoringFuncE0ELi256ELb1ELi8EEEvPT_PfPT1_PKT0_llllllbd,"a",@progbits
	.sectionflags	@""
	.align	4
.nv.constant0._ZN4vllm3moe44grouped_topk_fused_small_expert_count_kernelI13__nv_bfloat166__halfiLNS0_11ScoringFuncE0ELi256ELb1ELi8EEEvPT_PfPT1_PKT0_llllllbd:
	.zero		624


//--------------------- .nv.constant0._ZN4vllm3moe25grouped_topk_fused_kernelI13__nv_bfloat16fiLNS0_11ScoringFuncE0EEEvPT_PfPT1_PKT0_lllllbd --------------------------
	.section	.nv.constant0._ZN4vllm3moe25grouped_topk_fused_kernelI13__nv_bfloat16fiLNS0_11ScoringFuncE0EEEvPT_PfPT1_PKT0_lllllbd,"a",@progbits
	.sectionflags	@""
	.align	4
.nv.constant0._ZN4vllm3moe25grouped_topk_fused_kernelI13__nv_bfloat16fiLNS0_11ScoringFuncE0EEEvPT_PfPT1_PKT0_lllllbd:
	.zero		616


//--------------------- .nv.constant0._ZN4vllm3moe44grouped_topk_fused_small_expert_count_kernelI13__nv_bfloat16fiLNS0_11ScoringFuncE0ELi128ELb0ELi8EEEvPT_PfPT1_PKT0_llllllbd --------------------------
	.section	.nv.constant0._ZN4vllm3moe44grouped_topk_fused_small_expert_count_kernelI13__nv_bfloat16fiLNS0_11ScoringFuncE0ELi128ELb0ELi8EEEvPT_PfPT1_PKT0_llllllbd,"a",@progbits
	.sectionflags	@""
	.align	4
.nv.constant0._ZN4vllm3moe44grouped_topk_fused_small_expert_count_kernelI13__nv_bfloat16fiLNS0_11ScoringFuncE0ELi128ELb0ELi8EEEvPT_PfPT1_PKT0_llllllbd:
	.zero		624


//--------------------- .nv.constant0._ZN4vllm3moe44grouped_topk_fused_small_expert_count_kernelI13__nv_bfloat16fiLNS0_11ScoringFuncE0ELi384ELb0ELi8EEEvPT_PfPT1_PKT0_llllllbd --------------------------
	.section	.nv.constant0._ZN4vllm3moe44grouped_topk_fused_small_expert_count_kernelI13__nv_bfloat16fiLNS0_11ScoringFuncE0ELi384ELb0ELi8EEEvPT_PfPT1_PKT0_llllllbd,"a",@progbits
	.sectionflags	@""
	.align	4
.nv.constant0._ZN4vllm3moe44grouped_topk_fused_small_expert_count_kernelI13__nv_bfloat16fiLNS0_11ScoringFuncE0ELi384ELb0ELi8EEEvPT_PfPT1_PKT0_llllllbd:
	.zero		624


//--------------------- .nv.constant0._ZN4vllm3moe44grouped_topk_fused_small_expert_count_kernelI13__nv_bfloat16fiLNS0_11ScoringFuncE0ELi512ELb0ELi8EEEvPT_PfPT1_PKT0_llllllbd --------------------------
	.section	.nv.constant0._ZN4vllm3moe44grouped_topk_fused_small_expert_count_kernelI13__nv_bfloat16fiLNS0_11ScoringFuncE0ELi512ELb0ELi8EEEvPT_PfPT1_PKT0_llllllbd,"a",@progbits
	.sectionflags	@""
	.align	4
.nv.constant0._ZN4vllm3moe44grouped_topk_fused_small_expert_count_kernelI13__nv_bfloat16fiLNS0_11ScoringFuncE0ELi512ELb0ELi8EEEvPT_PfPT1_PKT0_llllllbd:
	.zero		624


//--------------------- .nv.constant0._ZN4vllm3moe44grouped_topk_fused_small_expert_count_kernelI13__nv_bfloat16fiLNS0_11ScoringFuncE0ELi512ELb0ELi22EEEvPT_PfPT1_PKT0_llllllbd --------------------------
	.section	.nv.constant0._ZN4vllm3moe44grouped_topk_fused_small_expert_count_kernelI13__nv_bfloat16fiLNS0_11ScoringFuncE0ELi512ELb0ELi22EEEvPT_PfPT1_PKT0_llllllbd,"a",@progbits
	.sectionflags	@""
	.align	4
.nv.constant0._ZN4vllm3moe44grouped_topk_fused_small_expert_count_kernelI13__nv_bfloat16fiLNS0_11ScoringFuncE0ELi512ELb0ELi22EEEvPT_PfPT1_PKT0_llllllbd:
	.zero		624


//--------------------- .nv.constant0._ZN4vllm3moe44grouped_topk_fused_small_expert_count_kernelI13__nv_bfloat16fiLNS0_11ScoringFuncE0ELi256ELb1ELi8EEEvPT_PfPT1_PKT0_llllllbd --------------------------
	.section	.nv.constant0._ZN4vllm3moe44grouped_topk_fused_small_expert_count_kernelI13__nv_bfloat16fiLNS0_11ScoringFuncE0ELi256ELb1ELi8EEEvPT_PfPT1_PKT0_llllllbd,"a",@progbits
	.sectionflags	@""
	.align	4
.nv.constant0._ZN4vllm3moe44grouped_topk_fused_small_expert_count_kernelI13__nv_bfloat16fiLNS0_11ScoringFuncE0ELi256ELb1ELi8EEEvPT_PfPT1_PKT0_llllllbd:
	.zero		624


//--------------------- .nv.constant0._ZN4vllm3moe25grouped_topk_fused_kernelI6__half13__nv_bfloat16iLNS0_11ScoringFuncE0EEEvPT_PfPT1_PKT0_lllllbd --------------------------
	.section	.nv.constant0._ZN4vllm3moe25grouped_topk_fused_kernelI6__half13__nv_bfloat16iLNS0_11ScoringFuncE0EEEvPT_PfPT1_PKT0_lllllbd,"a",@progbits
	.sectionflags	@""
	.align	4
.nv.constant0._ZN4vllm3moe25grouped_topk_fused_kernelI6__half13__nv_bfloat16iLNS0_11ScoringFuncE0EEEvPT_PfPT1_PKT0_lllllbd:
	.zero		616


//--------------------- .nv.constant0._ZN4vllm3moe44grouped_topk_fused_small_expert_count_kernelI6__half13__nv_bfloat16iLNS0_11ScoringFuncE0ELi128ELb0ELi8EEEvPT_PfPT1_PKT0_llllllbd --------------------------
	.section	.nv.constant0._ZN4vllm3moe44grouped_topk_fused_small_expert_count_kernelI6__half13__nv_bfloat16iLNS0_11ScoringFuncE0ELi128ELb0ELi8EEEvPT_PfPT1_PKT0_llllllbd,"a",@progbits
	.sectionflags	@""
	.align	4
.nv.constant0._ZN4vllm3moe44grouped_topk_fused_small_expert_count_kernelI6__half13__nv_bfloat16iLNS0_11ScoringFuncE0ELi128ELb0ELi8EEEvPT_PfPT1_PKT0_llllllbd:
	.zero		624


//--------------------- .nv.constant0._ZN4vllm3moe44grouped_topk_fused_small_expert_count_kernelI6__half13__nv_bfloat16iLNS0_11ScoringFuncE0ELi384ELb0ELi8EEEvPT_PfPT1_PKT0_llllllbd --------------------------
	.section	.nv.constant0._ZN4vllm3moe44grouped_topk_fused_small_expert_count_kernelI6__half13__nv_bfloat16iLNS0_11ScoringFuncE0ELi384ELb0ELi8EEEvPT_PfPT1_PKT0_llllllbd,"a",@progbits
	.sectionflags	@""
	.align	4
.nv.constant0._ZN4vllm3moe44grouped_topk_fused_small_expert_count_kernelI6__half13__nv_bfloat16iLNS0_11ScoringFuncE0ELi384ELb0ELi8EEEvPT_PfPT1_PKT0_llllllbd:
	.zero		624


//--------------------- .nv.constant0._ZN4vllm3moe44grouped_topk_fused_small_expert_count_kernelI6__half13__nv_bfloat16iLNS0_11ScoringFuncE0ELi512ELb0ELi8EEEvPT_PfPT1_PKT0_llllllbd --------------------------
	.section	.nv.constant0._ZN4vllm3moe44grouped_topk_fused_small_expert_count_kernelI6__half13__nv_bfloat16iLNS0_11ScoringFuncE0ELi512ELb0ELi8EEEvPT_PfPT1_PKT0_llllllbd,"a",@progbits
	.sectionflags	@""
	.align	4
.nv.constant0._ZN4vllm3moe44grouped_topk_fused_small_expert_count_kernelI6__half13__nv_bfloat16iLNS0_11ScoringFuncE0ELi512ELb0ELi8EEEvPT_PfPT1_PKT0_llllllbd:
	.zero		624


//--------------------- .nv.constant0._ZN4vllm3moe44grouped_topk_fused_small_expert_count_kernelI6__half13__nv_bfloat16iLNS0_11ScoringFuncE0ELi512ELb0ELi22EEEvPT_PfPT1_PKT0_llllllbd --------------------------
	.section	.nv.constant0._ZN4vllm3moe44grouped_topk_fused_small_expert_count_kernelI6__half13__nv_bfloat16iLNS0_11ScoringFuncE0ELi512ELb0ELi22EEEvPT_PfPT1_PKT0_llllllbd,"a",@progbits
	.sectionflags	@""
	.align	4
.nv.constant0._ZN4vllm3moe44grouped_topk_fused_small_expert_count_kernelI6__half13__nv_bfloat16iLNS0_11ScoringFuncE0ELi512ELb0ELi22EEEvPT_PfPT1_PKT0_llllllbd:
	.zero		624


//--------------------- .nv.constant0._ZN4vllm3moe44grouped_topk_fused_small_expert_count_kernelI6__half13__nv_bfloat16iLNS0_11ScoringFuncE0ELi256ELb1ELi8EEEvPT_PfPT1_PKT0_llllllbd --------------------------
	.section	.nv.constant0._ZN4vllm3moe44grouped_topk_fused_small_expert_count_kernelI6__half13__nv_bfloat16iLNS0_11ScoringFuncE0ELi256ELb1ELi8EEEvPT_PfPT1_PKT0_llllllbd,"a",@progbits
	.sectionflags	@""
	.align	4
.nv.constant0._ZN4vllm3moe44grouped_topk_fused_small_expert_count_kernelI6__half13__nv_bfloat16iLNS0_11ScoringFuncE0ELi256ELb1ELi8EEEvPT_PfPT1_PKT0_llllllbd:
	.zero		624


//--------------------- .nv.constant0._ZN4vllm3moe25grouped_topk_fused_kernelI6__halfS2_iLNS0_11ScoringFuncE0EEEvPT_PfPT1_PKT0_lllllbd --------------------------
	.section	.nv.constant0._ZN4vllm3moe25grouped_topk_fused_kernelI6__halfS2_iLNS0_11ScoringFuncE0EEEvPT_PfPT1_PKT0_lllllbd,"a",@progbits
	.sectionflags	@""
	.align	4
.nv.constant0._ZN4vllm3moe25grouped_topk_fused_kernelI6__halfS2_iLNS0_11ScoringFuncE0EEEvPT_PfPT1_PKT0_lllllbd:
	.zero		616


//--------------------- .nv.constant0._ZN4vllm3moe44grouped_topk_fused_small_expert_count_kernelI6__halfS2_iLNS0_11ScoringFuncE0ELi128ELb0ELi8EEEvPT_PfPT1_PKT0_llllllbd --------------------------
	.section	.nv.constant0._ZN4vllm3moe44grouped_topk_fused_small_expert_count_kernelI6__halfS2_iLNS0_11ScoringFuncE0ELi128ELb0ELi8EEEvPT_PfPT1_PKT0_llllllbd,"a",@progbits
	.sectionflags	@""
	.align	4
.nv.constant0._ZN4vllm3moe44grouped_topk_fused_small_expert_count_kernelI6__halfS2_iLNS0_11ScoringFuncE0ELi128ELb0ELi8EEEvPT_PfPT1_PKT0_llllllbd:
	.zero		624


//--------------------- .nv.constant0._ZN4vllm3moe44grouped_topk_fused_small_expert_count_kernelI6__halfS2_iLNS0_11ScoringFuncE0ELi384ELb0ELi8EEEvPT_PfPT1_PKT0_llllllbd --------------------------
	.section	.nv.constant0._ZN4vllm3moe44grouped_topk_fused_small_expert_count_kernelI6__halfS2_iLNS0_11ScoringFuncE0ELi384ELb0ELi8EEEvPT_PfPT1_PKT0_llllllbd,"a",@progbits
	.sectionflags	@""
	.align	4
.nv.constant0._ZN4vllm3moe44grouped_topk_fused_small_expert_count_kernelI6__halfS2_iLNS0_11ScoringFuncE0ELi384ELb0ELi8EEEvPT_PfPT1_PKT0_llllllbd:
	.zero		624


//--------------------- .nv.constant0._ZN4vllm3moe44grouped_topk_fused_small_expert_count_kernelI6__halfS2_iLNS0_11ScoringFuncE0ELi512ELb0ELi8EEEvPT_PfPT1_PKT0_llllllbd --------------------------
	.section	.nv.constant0._ZN4vllm3moe44grouped_topk_fused_small_expert_count_kernelI6__halfS2_iLNS0_11ScoringFuncE0ELi512ELb0ELi8EEEvPT_PfPT1_PKT0_llllllbd,"a",@progbits
	.sectionflags	@""
	.align	4
.nv.constant0._ZN4vllm3moe44grouped_topk_fused_small_expert_count_kernelI6__halfS2_iLNS0_11ScoringFuncE0ELi512ELb0ELi8EEEvPT_PfPT1_PKT0_llllllbd:
	.zero		624


//--------------------- .nv.constant0._ZN4vllm3moe44grouped_topk_fused_small_expert_count_kernelI6__halfS2_iLNS0_11ScoringFuncE0ELi512ELb0ELi22EEEvPT_PfPT1_PKT0_llllllbd --------------------------
	.section	.nv.constant0._ZN4vllm3moe44grouped_topk_fused_small_expert_count_kernelI6__halfS2_iLNS0_11ScoringFuncE0ELi512ELb0ELi22EEEvPT_PfPT1_PKT0_llllllbd,"a",@progbits
	.sectionflags	@""
	.align	4
.nv.constant0._ZN4vllm3moe44grouped_topk_fused_small_expert_count_kernelI6__halfS2_iLNS0_11ScoringFuncE0ELi512ELb0ELi22EEEvPT_PfPT1_PKT0_llllllbd:
	.zero		624


//--------------------- .nv.constant0._ZN4vllm3moe44grouped_topk_fused_small_expert_count_kernelI6__halfS2_iLNS0_11ScoringFuncE0ELi256ELb1ELi8EEEvPT_PfPT1_PKT0_llllllbd --------------------------
	.section	.nv.constant0._ZN4vllm3moe44grouped_topk_fused_small_expert_count_kernelI6__halfS2_iLNS0_11ScoringFuncE0ELi256ELb1ELi8EEEvPT_PfPT1_PKT0_llllllbd,"a",@progbits
	.sectionflags	@""
	.align	4
.nv.constant0._ZN4vllm3moe44grouped_topk_fused_small_expert_count_kernelI6__halfS2_iLNS0_11ScoringFuncE0ELi256ELb1ELi8EEEvPT_PfPT1_PKT0_llllllbd:
	.zero		624


//--------------------- .nv.constant0._ZN4vllm3moe25grouped_topk_fused_kernelI6__halffiLNS0_11ScoringFuncE0EEEvPT_PfPT1_PKT0_lllllbd --------------------------
	.section	.nv.constant0._ZN4vllm3moe25grouped_topk_fused_kernelI6__halffiLNS0_11ScoringFuncE0EEEvPT_PfPT1_PKT0_lllllbd,"a",@progbits
	.sectionflags	@""
	.align	4
.nv.constant0._ZN4vllm3moe25grouped_topk_fused_kernelI6__halffiLNS0_11ScoringFuncE0EEEvPT_PfPT1_PKT0_lllllbd:
	.zero		616


//--------------------- .nv.constant0._ZN4vllm3moe44grouped_topk_fused_small_expert_count_kernelI6__halffiLNS0_11ScoringFuncE0ELi128ELb0ELi8EEEvPT_PfPT1_PKT0_llllllbd --------------------------
	.section	.nv.constant0._ZN4vllm3moe44grouped_topk_fused_small_expert_count_kernelI6__halffiLNS0_11ScoringFuncE0ELi128ELb0ELi8EEEvPT_PfPT1_PKT0_llllllbd,"a",@progbits
	.sectionflags	@""
	.align	4
.nv.constant0._ZN4vllm3moe44grouped_topk_fused_small_expert_count_kernelI6__halffiLNS0_11ScoringFuncE0ELi128ELb0ELi8EEEvPT_PfPT1_PKT0_llllllbd:
	.zero		624


//--------------------- .nv.constant0._ZN4vllm3moe44grouped_topk_fused_small_expert_count_kernelI6__halffiLNS0_11ScoringFuncE0ELi384ELb0ELi8EEEvPT_PfPT1_PKT0_llllllbd --------------------------
	.section	.nv.constant0._ZN4vllm3moe44grouped_topk_fused_small_expert_count_kernelI6__halffiLNS0_11ScoringFuncE0ELi384ELb0ELi8EEEvPT_PfPT1_PKT0_llllllbd,"a",@progbits
	.sectionflags	@""
	.align	4
.nv.constant0._ZN4vllm3moe44grouped_topk_fused_small_expert_count_kernelI6__halffiLNS0_11ScoringFuncE0ELi384ELb0ELi8EEEvPT_PfPT1_PKT0_llllllbd:
	.zero		624


//--------------------- .nv.constant0._ZN4vllm3moe44grouped_topk_fused_small_expert_count_kernelI6__halffiLNS0_11ScoringFuncE0ELi512ELb0ELi8EEEvPT_PfPT1_PKT0_llllllbd --------------------------
	.section	.nv.constant0._ZN4vllm3moe44grouped_topk_fused_small_expert_count_kernelI6__halffiLNS0_11ScoringFuncE0ELi512ELb0ELi8EEEvPT_PfPT1_PKT0_llllllbd,"a",@progbits
	.sectionflags	@""
	.align	4
.nv.constant0._ZN4vllm3moe44grouped_topk_fused_small_expert_count_kernelI6__halffiLNS0_11ScoringFuncE0ELi512ELb0ELi8EEEvPT_PfPT1_PKT0_llllllbd:
	.zero		624


//--------------------- .nv.constant0._ZN4vllm3moe44grouped_topk_fused_small_expert_count_kernelI6__halffiLNS0_11ScoringFuncE0ELi512ELb0ELi22EEEvPT_PfPT1_PKT0_llllllbd --------------------------
	.section	.nv.constant0._ZN4vllm3moe44grouped_topk_fused_small_expert_count_kernelI6__halffiLNS0_11ScoringFuncE0ELi512ELb0ELi22EEEvPT_PfPT1_PKT0_llllllbd,"a",@progbits
	.sectionflags	@""
	.align	4
.nv.constant0._ZN4vllm3moe44grouped_topk_fused_small_expert_count_kernelI6__halffiLNS0_11ScoringFuncE0ELi512ELb0ELi22EEEvPT_PfPT1_PKT0_llllllbd:
	.zero		624


//--------------------- .nv.constant0._ZN4vllm3moe44grouped_topk_fused_small_expert_count_kernelI6__halffiLNS0_11ScoringFuncE0ELi256ELb1ELi8EEEvPT_PfPT1_PKT0_llllllbd --------------------------
	.section	.nv.constant0._ZN4vllm3moe44grouped_topk_fused_small_expert_count_kernelI6__halffiLNS0_11ScoringFuncE0ELi256ELb1ELi8EEEvPT_PfPT1_PKT0_llllllbd,"a",@progbits
	.sectionflags	@""
	.align	4
.nv.constant0._ZN4vllm3moe44grouped_topk_fused_small_expert_count_kernelI6__halffiLNS0_11ScoringFuncE0ELi256ELb1ELi8EEEvPT_PfPT1_PKT0_llllllbd:
	.zero		624


//--------------------- .nv.constant0._ZN4vllm3moe25grouped_topk_fused_kernelIf13__nv_bfloat16iLNS0_11ScoringFuncE0EEEvPT_PfPT1_PKT0_lllllbd --------------------------
	.section	.nv.constant0._ZN4vllm3moe25grouped_topk_fused_kernelIf13__nv_bfloat16iLNS0_11ScoringFuncE0EEEvPT_PfPT1_PKT0_lllllbd,"a",@progbits
	.sectionflags	@""
	.align	4
.nv.constant0._ZN4vllm3moe25grouped_topk_fused_kernelIf13__nv_bfloat16iLNS0_11ScoringFuncE0EEEvPT_PfPT1_PKT0_lllllbd:
	.zero		616


//--------------------- .nv.constant0._ZN4vllm3moe44grouped_topk_fused_small_expert_count_kernelIf13__nv_bfloat16iLNS0_11ScoringFuncE0ELi128ELb0ELi8EEEvPT_PfPT1_PKT0_llllllbd --------------------------
	.section	.nv.constant0._ZN4vllm3moe44grouped_topk_fused_small_expert_count_kernelIf13__nv_bfloat16iLNS0_11ScoringFuncE0ELi128ELb0ELi8EEEvPT_PfPT1_PKT0_llllllbd,"a",@progbits
	.sectionflags	@""
	.align	4
.nv.constant0._ZN4vllm3moe44grouped_topk_fused_small_expert_count_kernelIf13__nv_bfloat16iLNS0_11ScoringFuncE0ELi128ELb0ELi8EEEvPT_PfPT1_PKT0_llllllbd:
	.zero		624


//--------------------- .nv.constant0._ZN4vllm3moe44grouped_topk_fused_small_expert_count_kernelIf13__nv_bfloat16iLNS0_11ScoringFuncE0ELi384ELb0ELi8EEEvPT_PfPT1_PKT0_llllllbd --------------------------
	.section	.nv.constant0._ZN4vllm3moe44grouped_topk_fused_small_expert_count_kernelIf13__nv_bfloat16iLNS0_11ScoringFuncE0ELi384ELb0ELi8EEEvPT_PfPT1_PKT0_llllllbd,"a",@progbits
	.sectionflags	@""
	.align	4
.nv.constant0._ZN4vllm3moe44grouped_topk_fused_small_expert_count_kernelIf13__nv_bfloat16iLNS0_11ScoringFuncE0ELi384ELb0ELi8EEEvPT_PfPT1_PKT0_llllllbd:
	.zero		624


//--------------------- .nv.constant0._ZN4vllm3moe44grouped_topk_fused_small_expert_count_kernelIf13__nv_bfloat16iLNS0_11ScoringFuncE0ELi512ELb0ELi8EEEvPT_PfPT1_PKT0_llllllbd --------------------------
	.section	.nv.constant0._ZN4vllm3moe44grouped_topk_fused_small_expert_count_kernelIf13__nv_bfloat16iLNS0_11ScoringFuncE0ELi512ELb0ELi8EEEvPT_PfPT1_PKT0_llllllbd,"a",@progbits
	.sectionflags	@""
	.align	4
.nv.constant0._ZN4vllm3moe44grouped_topk_fused_small_expert_count_kernelIf13__nv_bfloat16iLNS0_11ScoringFuncE0ELi512ELb0ELi8EEEvPT_PfPT1_PKT0_llllllbd:
	.zero		624


//--------------------- .nv.constant0._ZN4vllm3moe44grouped_topk_fused_small_expert_count_kernelIf13__nv_bfloat16iLNS0_11ScoringFuncE0ELi512ELb0ELi22EEEvPT_PfPT1_PKT0_llllllbd --------------------------
	.section	.nv.constant0._ZN4vllm3moe44grouped_topk_fused_small_expert_count_kernelIf13__nv_bfloat16iLNS0_11ScoringFuncE0ELi512ELb0ELi22EEEvPT_PfPT1_PKT0_llllllbd,"a",@progbits
	.sectionflags	@""
	.align	4
.nv.constant0._ZN4vllm3moe44grouped_topk_fused_small_expert_count_kernelIf13__nv_bfloat16iLNS0_11ScoringFuncE0ELi512ELb0ELi22EEEvPT_PfPT1_PKT0_llllllbd:
	.zero		624


//--------------------- .nv.constant0._ZN4vllm3moe44grouped_topk_fused_small_expert_count_kernelIf13__nv_bfloat16iLNS0_11ScoringFuncE0ELi256ELb1ELi8EEEvPT_PfPT1_PKT0_llllllbd --------------------------
	.section	.nv.constant0._ZN4vllm3moe44grouped_topk_fused_small_expert_count_kernelIf13__nv_bfloat16iLNS0_11ScoringFuncE0ELi256ELb1ELi8EEEvPT_PfPT1_PKT0_llllllbd,"a",@progbits
	.sectionflags	@""
	.align	4
.nv.constant0._ZN4vllm3moe44grouped_topk_fused_small_expert_count_kernelIf13__nv_bfloat16iLNS0_11ScoringFuncE0ELi256ELb1ELi8EEEvPT_PfPT1_PKT0_llllllbd:
	.zero		624


//--------------------- .nv.constant0._ZN4vllm3moe25grouped_topk_fused_kernelIf6__halfiLNS0_11ScoringFuncE0EEEvPT_PfPT1_PKT0_lllllbd --------------------------
	.section	.nv.constant0._ZN4vllm3moe25grouped_topk_fused_kernelIf6__halfiLNS0_11ScoringFuncE0EEEvPT_PfPT1_PKT0_lllllbd,"a",@progbits
	.sectionflags	@""
	.align	4
.nv.constant0._ZN4vllm3moe25grouped_topk_fused_kernelIf6__halfiLNS0_11ScoringFuncE0EEEvPT_PfPT1_PKT0_lllllbd:
	.zero		616


//--------------------- .nv.constant0._ZN4vllm3moe44grouped_topk_fused_small_expert_count_kernelIf6__halfiLNS0_11ScoringFuncE0ELi128ELb0ELi8EEEvPT_PfPT1_PKT0_llllllbd --------------------------
	.section	.nv.constant0._ZN4vllm3moe44grouped_topk_fused_small_expert_count_kernelIf6__halfiLNS0_11ScoringFuncE0ELi128ELb0ELi8EEEvPT_PfPT1_PKT0_llllllbd,"a",@progbits
	.sectionflags	@""
	.align	4
.nv.constant0._ZN4vllm3moe44grouped_topk_fused_small_expert_count_kernelIf6__halfiLNS0_11ScoringFuncE0ELi128ELb0ELi8EEEvPT_PfPT1_PKT0_llllllbd:
	.zero		624


//--------------------- .nv.constant0._ZN4vllm3moe44grouped_topk_fused_small_expert_count_kernelIf6__halfiLNS0_11ScoringFuncE0ELi384ELb0ELi8EEEvPT_PfPT1_PKT0_llllllbd --------------------------
	.section	.nv.constant0._ZN4vllm3moe44grouped_topk_fused_small_expert_count_kernelIf6__halfiLNS0_11ScoringFuncE0ELi384ELb0ELi8EEEvPT_PfPT1_PKT0_llllllbd,"a",@progbits
	.sectionflags	@""
	.align	4
.nv.constant0._ZN4vllm3moe44grouped_topk_fused_small_expert_count_kernelIf6__halfiLNS0_11ScoringFuncE0ELi384ELb0ELi8EEEvPT_PfPT1_PKT0_llllllbd:
	.zero		624


//--------------------- .nv.constant0._ZN4vllm3moe44grouped_topk_fused_small_expert_count_kernelIf6__halfiLNS0_11ScoringFuncE0ELi512ELb0ELi8EEEvPT_PfPT1_PKT0_llllllbd --------------------------
	.section	.nv.constant0._ZN4vllm3moe44grouped_topk_fused_small_expert_count_kernelIf6__halfiLNS0_11ScoringFuncE0ELi512ELb0ELi8EEEvPT_PfPT1_PKT0_llllllbd,"a",@progbits
	.sectionflags	@""
	.align	4
.nv.constant0._ZN4vllm3moe44grouped_topk_fused_small_expert_count_kernelIf6__halfiLNS0_11ScoringFuncE0ELi512ELb0ELi8EEEvPT_PfPT1_PKT0_llllllbd:
	.zero		624


//--------------------- .nv.constant0._ZN4vllm3moe44grouped_topk_fused_small_expert_count_kernelIf6__halfiLNS0_11ScoringFuncE0ELi512ELb0ELi22EEEvPT_PfPT1_PKT0_llllllbd --------------------------
	.section	.nv.constant0._ZN4vllm3moe44grouped_topk_fused_small_expert_count_kernelIf6__halfiLNS0_11ScoringFuncE0ELi512ELb0ELi22EEEvPT_PfPT1_PKT0_llllllbd,"a",@progbits
	.sectionflags	@""
	.align	4
.nv.constant0._ZN4vllm3moe44grouped_topk_fused_small_expert_count_kernelIf6__halfiLNS0_11ScoringFuncE0ELi512ELb0ELi22EEEvPT_PfPT1_PKT0_llllllbd:
	.zero		624


//--------------------- .nv.constant0._ZN4vllm3moe44grouped_topk_fused_small_expert_count_kernelIf6__halfiLNS0_11ScoringFuncE0ELi256ELb1ELi8EEEvPT_PfPT1_PKT0_llllllbd --------------------------
	.section	.nv.constant0._ZN4vllm3moe44grouped_topk_fused_small_expert_count_kernelIf6__halfiLNS0_11ScoringFuncE0ELi256ELb1ELi8EEEvPT_PfPT1_PKT0_llllllbd,"a",@progbits
	.sectionflags	@""
	.align	4
.nv.constant0._ZN4vllm3moe44grouped_topk_fused_small_expert_count_kernelIf6__halfiLNS0_11ScoringFuncE0ELi256ELb1ELi8EEEvPT_PfPT1_PKT0_llllllbd:
	.zero		624


//--------------------- .nv.constant0._ZN4vllm3moe25grouped_topk_fused_kernelIffiLNS0_11ScoringFuncE0EEEvPT_PfPT1_PKT0_lllllbd --------------------------
	.section	.nv.constant0._ZN4vllm3moe25grouped_topk_fused_kernelIffiLNS0_11ScoringFuncE0EEEvPT_PfPT1_PKT0_lllllbd,"a",@progbits
	.sectionflags	@""
	.align	4
.nv.constant0._ZN4vllm3moe25grouped_topk_fused_kernelIffiLNS0_11ScoringFuncE0EEEvPT_PfPT1_PKT0_lllllbd:
	.zero		616


//--------------------- .nv.constant0._ZN4vllm3moe44grouped_topk_fused_small_expert_count_kernelIffiLNS0_11ScoringFuncE0ELi128ELb0ELi8EEEvPT_PfPT1_PKT0_llllllbd --------------------------
	.section	.nv.constant0._ZN4vllm3moe44grouped_topk_fused_small_expert_count_kernelIffiLNS0_11ScoringFuncE0ELi128ELb0ELi8EEEvPT_PfPT1_PKT0_llllllbd,"a",@progbits
	.sectionflags	@""
	.align	4
.nv.constant0._ZN4vllm3moe44grouped_topk_fused_small_expert_count_kernelIffiLNS0_11ScoringFuncE0ELi128ELb0ELi8EEEvPT_PfPT1_PKT0_llllllbd:
	.zero		624


//--------------------- .nv.constant0._ZN4vllm3moe44grouped_topk_fused_small_expert_count_kernelIffiLNS0_11ScoringFuncE0ELi384ELb0ELi8EEEvPT_PfPT1_PKT0_llllllbd --------------------------
	.section	.nv.constant0._ZN4vllm3moe44grouped_topk_fused_small_expert_count_kernelIffiLNS0_11ScoringFuncE0ELi384ELb0ELi8EEEvPT_PfPT1_PKT0_llllllbd,"a",@progbits
	.sectionflags	@""
	.align	4
.nv.constant0._ZN4vllm3moe44grouped_topk_fused_small_expert_count_kernelIffiLNS0_11ScoringFuncE0ELi384ELb0ELi8EEEvPT_PfPT1_PKT0_llllllbd:
	.zero		624


//--------------------- .nv.constant0._ZN4vllm3moe44grouped_topk_fused_small_expert_count_kernelIffiLNS0_11ScoringFuncE0ELi512ELb0ELi8EEEvPT_PfPT1_PKT0_llllllbd --------------------------
	.section	.nv.constant0._ZN4vllm3moe44grouped_topk_fused_small_expert_count_kernelIffiLNS0_11ScoringFuncE0ELi512ELb0ELi8EEEvPT_PfPT1_PKT0_llllllbd,"a",@progbits
	.sectionflags	@""
	.align	4
.nv.constant0._ZN4vllm3moe44grouped_topk_fused_small_expert_count_kernelIffiLNS0_11ScoringFuncE0ELi512ELb0ELi8EEEvPT_PfPT1_PKT0_llllllbd:
	.zero		624


//--------------------- .nv.constant0._ZN4vllm3moe44grouped_topk_fused_small_expert_count_kernelIffiLNS0_11ScoringFuncE0ELi512ELb0ELi22EEEvPT_PfPT1_PKT0_llllllbd --------------------------
	.section	.nv.constant0._ZN4vllm3moe44grouped_topk_fused_small_expert_count_kernelIffiLNS0_11ScoringFuncE0ELi512ELb0ELi22EEEvPT_PfPT1_PKT0_llllllbd,"a",@progbits
	.sectionflags	@""
	.align	4
.nv.constant0._ZN4vllm3moe44grouped_topk_fused_small_expert_count_kernelIffiLNS0_11ScoringFuncE0ELi512ELb0ELi22EEEvPT_PfPT1_PKT0_llllllbd:
	.zero		624


//--------------------- .nv.constant0._ZN4vllm3moe44grouped_topk_fused_small_expert_count_kernelIffiLNS0_11ScoringFuncE0ELi256ELb1ELi8EEEvPT_PfPT1_PKT0_llllllbd --------------------------
	.section	.nv.constant0._ZN4vllm3moe44grouped_topk_fused_small_expert_count_kernelIffiLNS0_11ScoringFuncE0ELi256ELb1ELi8EEEvPT_PfPT1_PKT0_llllllbd,"a",@progbits
	.sectionflags	@""
	.align	4
.nv.constant0._ZN4vllm3moe44grouped_topk_fused_small_expert_count_kernelIffiLNS0_11ScoringFuncE0ELi256ELb1ELi8EEEvPT_PfPT1_PKT0_llllllbd:
	.zero		624


//--------------------- .nv.constant0._ZN4vllm3moe25grouped_topk_fused_kernelI13__nv_bfloat16S2_iLNS0_11ScoringFuncE1EEEvPT_PfPT1_PKT0_lllllbd --------------------------
	.section	.nv.constant0._ZN4vllm3moe25grouped_topk_fused_kernelI13__nv_bfloat16S2_iLNS0_11ScoringFuncE1EEEvPT_PfPT1_PKT0_lllllbd,"a",@progbits
	.sectionflags	@""
	.align	4
.nv.constant0._ZN4vllm3moe25grouped_topk_fused_kernelI13__nv_bfloat16S2_iLNS0_11ScoringFuncE1EEEvPT_PfPT1_PKT0_lllllbd:
	.zero		616


//--------------------- .nv.constant0._ZN4vllm3moe44grouped_topk_fused_small_expert_count_kernelI13__nv_bfloat16S2_iLNS0_11ScoringFuncE1ELi128ELb0ELi8EEEvPT_PfPT1_PKT0_llllllbd --------------------------
	.section	.nv.constant0._ZN4vllm3moe44grouped_topk_fused_small_expert_count_kernelI13__nv_bfloat16S2_iLNS0_11ScoringFuncE1ELi128ELb0ELi8EEEvPT_PfPT1_PKT0_llllllbd,"a",@progbits
	.sectionflags	@""
	.align	4
.nv.constant0._ZN4vllm3moe44grouped_topk_fused_small_expert_count_kernelI13__nv_bfloat16S2_iLNS0_11ScoringFuncE1ELi128ELb0ELi8EEEvPT_PfPT1_PKT0_llllllbd:
	.zero		624


//--------------------- .nv.constant0._ZN4vllm3moe44grouped_topk_fused_small_expert_count_kernelI13__nv_bfloat16S2_iLNS0_11ScoringFuncE1ELi384ELb0ELi8EEEvPT_PfPT1_PKT0_llllllbd --------------------------
	.section	.nv.constant0._ZN4vllm3moe44grouped_topk_fused_small_expert_count_kernelI13__nv_bfloat16S2_iLNS0_11ScoringFuncE1ELi384ELb0ELi8EEEvPT_PfPT1_PKT0_llllllbd,"a",@progbits
	.sectionflags	@""
	.align	4
.nv.constant0._ZN4vllm3moe44grouped_topk_fused_small_expert_count_kernelI13__nv_bfloat16S2_iLNS0_11ScoringFuncE1ELi384ELb0ELi8EEEvPT_PfPT1_PKT0_llllllbd:
	.zero		624


//--------------------- .nv.constant0._ZN4vllm3moe44grouped_topk_fused_small_expert_count_kernelI13__nv_bfloat16S2_iLNS0_11ScoringFuncE1ELi512ELb0ELi8EEEvPT_PfPT1_PKT0_llllllbd --------------------------
	.section	.nv.constant0._ZN4vllm3moe44grouped_topk_fused_small_expert_count_kernelI13__nv_bfloat16S2_iLNS0_11ScoringFuncE1ELi512ELb0ELi8EEEvPT_PfPT1_PKT0_llllllbd,"a",@progbits
	.sectionflags	@""
	.align	4
.nv.constant0._ZN4vllm3moe44grouped_topk_fused_small_expert_count_kernelI13__nv_bfloat16S2_iLNS0_11ScoringFuncE1ELi512ELb0ELi8EEEvPT_PfPT1_PKT0_llllllbd:
	.zero		624


//--------------------- .nv.constant0._ZN4vllm3moe44grouped_topk_fused_small_expert_count_kernelI13__nv_bfloat16S2_iLNS0_11ScoringFuncE1ELi512ELb0ELi22EEEvPT_PfPT1_PKT0_llllllbd --------------------------
	.section	.nv.constant0._ZN4vllm3moe44grouped_topk_fused_small_expert_count_kernelI13__nv_bfloat16S2_iLNS0_11ScoringFuncE1ELi512ELb0ELi22EEEvPT_PfPT1_PKT0_llllllbd,"a",@progbits
	.sectionflags	@""
	.align	4
.nv.constant0._ZN4vllm3moe44grouped_topk_fused_small_expert_count_kernelI13__nv_bfloat16S2_iLNS0_11ScoringFuncE1ELi512ELb0ELi22EEEvPT_PfPT1_PKT0_llllllbd:
	.zero		624


//--------------------- .nv.constant0._ZN4vllm3moe44grouped_topk_fused_small_expert_count_kernelI13__nv_bfloat16S2_iLNS0_11ScoringFuncE1ELi256ELb1ELi8EEEvPT_PfPT1_PKT0_llllllbd --------------------------
	.section	.nv.constant0._ZN4vllm3moe44grouped_topk_fused_small_expert_count_kernelI13__nv_bfloat16S2_iLNS0_11ScoringFuncE1ELi256ELb1ELi8EEEvPT_PfPT1_PKT0_llllllbd,"a",@progbits
	.sectionflags	@""
	.align	4
.nv.constant0._ZN4vllm3moe44grouped_topk_fused_small_expert_count_kernelI13__nv_bfloat16S2_iLNS0_11ScoringFuncE1ELi256ELb1ELi8EEEvPT_PfPT1_PKT0_llllllbd:
	.zero		624


//--------------------- .nv.constant0._ZN4vllm3moe25grouped_topk_fused_kernelI13__nv_bfloat166__halfiLNS0_11ScoringFuncE1EEEvPT_PfPT1_PKT0_lllllbd --------------------------
	.section	.nv.constant0._ZN4vllm3moe25grouped_topk_fused_kernelI13__nv_bfloat166__halfiLNS0_11ScoringFuncE1EEEvPT_PfPT1_PKT0_lllllbd,"a",@progbits
	.sectionflags	@""
	.align	4
.nv.constant0._ZN4vllm3moe25grouped_topk_fused_kernelI13__nv_bfloat166__halfiLNS0_11ScoringFuncE1EEEvPT_PfPT1_PKT0_lllllbd:
	.zero		616


//--------------------- .nv.constant0._ZN4vllm3moe44grouped_topk_fused_small_expert_count_kernelI13__nv_bfloat166__halfiLNS0_11ScoringFuncE1ELi128ELb0ELi8EEEvPT_PfPT1_PKT0_llllllbd --------------------------
	.section	.nv.constant0._ZN4vllm3moe44grouped_topk_fused_small_expert_count_kernelI13__nv_bfloat166__halfiLNS0_11ScoringFuncE1ELi128ELb0ELi8EEEvPT_PfPT1_PKT0_llllllbd,"a",@progbits
	.sectionflags	@""
	.align	4
.nv.constant0._ZN4vllm3moe44grouped_topk_fused_small_expert_count_kernelI13__nv_bfloat166__halfiLNS0_11ScoringFuncE1ELi128ELb0ELi8EEEvPT_PfPT1_PKT0_llllllbd:
	.zero		624


//--------------------- .nv.constant0._ZN4vllm3moe44grouped_topk_fused_small_expert_count_kernelI13__nv_bfloat166__halfiLNS0_11ScoringFuncE1ELi384ELb0ELi8EEEvPT_PfPT1_PKT0_llllllbd --------------------------
	.section	.nv.constant0._ZN4vllm3moe44grouped_topk_fused_small_expert_count_kernelI13__nv_bfloat166__halfiLNS0_11ScoringFuncE1ELi384ELb0ELi8EEEvPT_PfPT1_PKT0_llllllbd,"a",@progbits
	.sectionflags	@""
	.align	4
.nv.constant0._ZN4vllm3moe44grouped_topk_fused_small_expert_count_kernelI13__nv_bfloat166__halfiLNS0_11ScoringFuncE1ELi384ELb0ELi8EEEvPT_PfPT1_PKT0_llllllbd:
	.zero		624


//--------------------- .nv.constant0._ZN4vllm3moe44grouped_topk_fused_small_expert_count_kernelI13__nv_bfloat166__halfiLNS0_11ScoringFuncE1ELi512ELb0ELi8EEEvPT_PfPT1_PKT0_llllllbd --------------------------
	.section	.nv.constant0._ZN4vllm3moe44grouped_topk_fused_small_expert_count_kernelI13__nv_bfloat166__halfiLNS0_11ScoringFuncE1ELi512ELb0ELi8EEEvPT_PfPT1_PKT0_llllllbd,"a",@progbits
	.sectionflags	@""
	.align	4
.nv.constant0._ZN4vllm3moe44grouped_topk_fused_small_expert_count_kernelI13__nv_bfloat166__halfiLNS0_11ScoringFuncE1ELi512ELb0ELi8EEEvPT_PfPT1_PKT0_llllllbd:
	.zero		624


//--------------------- .nv.constant0._ZN4vllm3moe44grouped_topk_fused_small_expert_count_kernelI13__nv_bfloat166__halfiLNS0_11ScoringFuncE1ELi512ELb0ELi22EEEvPT_PfPT1_PKT0_llllllbd --------------------------
	.section	.nv.constant0._ZN4vllm3moe44grouped_topk_fused_small_expert_count_kernelI13__nv_bfloat166__halfiLNS0_11ScoringFuncE1ELi512ELb0ELi22EEEvPT_PfPT1_PKT0_llllllbd,"a",@progbits
	.sectionflags	@""
	.align	4
.nv.constant0._ZN4vllm3moe44grouped_topk_fused_small_expert_count_kernelI13__nv_bfloat166__halfiLNS0_11ScoringFuncE1ELi512ELb0ELi22EEEvPT_PfPT1_PKT0_llllllbd:
	.zero		624


//--------------------- .nv.constant0._ZN4vllm3moe44grouped_topk_fused_small_expert_count_kernelI13__nv_bfloat166__halfiLNS0_11ScoringFuncE1ELi256ELb1ELi8EEEvPT_PfPT1_PKT0_llllllbd --------------------------
	.section	.nv.constant0._ZN4vllm3moe44grouped_topk_fused_small_expert_count_kernelI13__nv_bfloat166__halfiLNS0_11ScoringFuncE1ELi256ELb1ELi8EEEvPT_PfPT1_PKT0_llllllbd,"a",@progbits
	.sectionflags	@""
	.align	4
.nv.constant0._ZN4vllm3moe44grouped_topk_fused_small_expert_count_kernelI13__nv_bfloat166__halfiLNS0_11ScoringFuncE1ELi256ELb1ELi8EEEvPT_PfPT1_PKT0_llllllbd:
	.zero		624


//--------------------- .nv.constant0._ZN4vllm3moe25grouped_topk_fused_kernelI13__nv_bfloat16fiLNS0_11ScoringFuncE1EEEvPT_PfPT1_PKT0_lllllbd --------------------------
	.section	.nv.constant0._ZN4vllm3moe25grouped_topk_fused_kernelI13__nv_bfloat16fiLNS0_11ScoringFuncE1EEEvPT_PfPT1_PKT0_lllllbd,"a",@progbits
	.sectionflags	@""
	.align	4
.nv.constant0._ZN4vllm3moe25grouped_topk_fused_kernelI13__nv_bfloat16fiLNS0_11ScoringFuncE1EEEvPT_PfPT1_PKT0_lllllbd:
	.zero		616


//--------------------- .nv.constant0._ZN4vllm3moe44grouped_topk_fused_small_expert_count_kernelI13__nv_bfloat16fiLNS0_11ScoringFuncE1ELi128ELb0ELi8EEEvPT_PfPT1_PKT0_llllllbd --------------------------
	.section	.nv.constant0._ZN4vllm3moe44grouped_topk_fused_small_expert_count_kernelI13__nv_bfloat16fiLNS0_11ScoringFuncE1ELi128ELb0ELi8EEEvPT_PfPT1_PKT0_llllllbd,"a",@progbits
	.sectionflags	@""
	.align	4
.nv.constant0._ZN4vllm3moe44grouped_topk_fused_small_expert_count_kernelI13__nv_bfloat16fiLNS0_11ScoringFuncE1ELi128ELb0ELi8EEEvPT_PfPT1_PKT0_llllllbd:
	.zero		624


//--------------------- .nv.constant0._ZN4vllm3moe44grouped_topk_fused_small_expert_count_kernelI13__nv_bfloat16fiLNS0_11ScoringFuncE1ELi384ELb0ELi8EEEvPT_PfPT1_PKT0_llllllbd --------------------------
	.section	.nv.constant0._ZN4vllm3moe44grouped_topk_fused_small_expert_count_kernelI13__nv_bfloat16fiLNS0_11ScoringFuncE1ELi384ELb0ELi8EEEvPT_PfPT1_PKT0_llllllbd,"a",@progbits
	.sectionflags	@""
	.align	4
.nv.constant0._ZN4vllm3moe44grouped_topk_fused_small_expert_count_kernelI13__nv_bfloat16fiLNS0_11ScoringFuncE1ELi384ELb0ELi8EEEvPT_PfPT1_PKT0_llllllbd:
	.zero		624


//--------------------- .nv.constant0._ZN4vllm3moe44grouped_topk_fused_small_expert_count_kernelI13__nv_bfloat16fiLNS0_11ScoringFuncE1ELi512ELb0ELi8EEEvPT_PfPT1_PKT0_llllllbd --------------------------
	.section	.nv.constant0._ZN4vllm3moe44grouped_topk_fused_small_expert_count_kernelI13__nv_bfloat16fiLNS0_11ScoringFuncE1ELi512ELb0ELi8EEEvPT_PfPT1_PKT0_llllllbd,"a",@progbits
	.sectionflags	@""
	.align	4
.nv.constant0._ZN4vllm3moe44grouped_topk_fused_small_expert_count_kernelI13__nv_bfloat16fiLNS0_11ScoringFuncE1ELi512ELb0ELi8EEEvPT_PfPT1_PKT0_llllllbd:
	.zero		624


//--------------------- .nv.constant0._ZN4vllm3moe44grouped_topk_fused_small_expert_count_kernelI13__nv_bfloat16fiLNS0_11ScoringFuncE1ELi512ELb0ELi22EEEvPT_PfPT1_PKT0_llllllbd --------------------------
	.section	.nv.constant0._ZN4vllm3moe44grouped_topk_fused_small_expert_count_kernelI13__nv_bfloat16fiLNS0_11ScoringFuncE1ELi512ELb0ELi22EEEvPT_PfPT1_PKT0_llllllbd,"a",@progbits
	.sectionflags	@""
	.align	4
.nv.constant0._ZN4vllm3moe44grouped_topk_fused_small_expert_count_kernelI13__nv_bfloat16fiLNS0_11ScoringFuncE1ELi512ELb0ELi22EEEvPT_PfPT1_PKT0_llllllbd:
	.zero		624


//--------------------- .nv.constant0._ZN4vllm3moe44grouped_topk_fused_small_expert_count_kernelI13__nv_bfloat16fiLNS0_11ScoringFuncE1ELi256ELb1ELi8EEEvPT_PfPT1_PKT0_llllllbd --------------------------
	.section	.nv.constant0._ZN4vllm3moe44grouped_topk_fused_small_expert_count_kernelI13__nv_bfloat16fiLNS0_11ScoringFuncE1ELi256ELb1ELi8EEEvPT_PfPT1_PKT0_llllllbd,"a",@progbits
	.sectionflags	@""
	.align	4
.nv.constant0._ZN4vllm3moe44grouped_topk_fused_small_expert_count_kernelI13__nv_bfloat16fiLNS0_11ScoringFuncE1ELi256ELb1ELi8EEEvPT_PfPT1_PKT0_llllllbd:
	.zero		624


//--------------------- .nv.constant0._ZN4vllm3moe25grouped_topk_fused_kernelI6__half13__nv_bfloat16iLNS0_11ScoringFuncE1EEEvPT_PfPT1_PKT0_lllllbd --------------------------
	.section	.nv.constant0._ZN4vllm3moe25grouped_topk_fused_kernelI6__half13__nv_bfloat16iLNS0_11ScoringFuncE1EEEvPT_PfPT1_PKT0_lllllbd,"a",@progbits
	.sectionflags	@""
	.align	4
.nv.constant0._ZN4vllm3moe25grouped_topk_fused_kernelI6__half13__nv_bfloat16iLNS0_11ScoringFuncE1EEEvPT_PfPT1_PKT0_lllllbd:
	.zero		616


//--------------------- .nv.constant0._ZN4vllm3moe44grouped_topk_fused_small_expert_count_kernelI6__half13__nv_bfloat16iLNS0_11ScoringFuncE1ELi128ELb0ELi8EEEvPT_PfPT1_PKT0_llllllbd --------------------------
	.section	.nv.constant0._ZN4vllm3moe44grouped_topk_fused_small_expert_count_kernelI6__half13__nv_bfloat16iLNS0_11ScoringFuncE1ELi128ELb0ELi8EEEvPT_PfPT1_PKT0_llllllbd,"a",@progbits
	.sectionflags	@""
	.align	4
.nv.constant0._ZN4vllm3moe44grouped_topk_fused_small_expert_count_kernelI6__half13__nv_bfloat16iLNS0_11ScoringFuncE1ELi128ELb0ELi8EEEvPT_PfPT1_PKT0_llllllbd:
	.zero		624


//--------------------- .nv.constant0._ZN4vllm3moe44grouped_topk_fused_small_expert_count_kernelI6__half13__nv_bfloat16iLNS0_11ScoringFuncE1ELi384ELb0ELi8EEEvPT_PfPT1_PKT0_llllllbd --------------------------
	.section	.nv.constant0._ZN4vllm3moe44grouped_topk_fused_small_expert_count_kernelI6__half13__nv_bfloat16iLNS0_11ScoringFuncE1ELi384ELb0ELi8EEEvPT_PfPT1_PKT0_llllllbd,"a",@progbits
	.sectionflags	@""
	.align	4
.nv.constant0._ZN4vllm3moe44grouped_topk_fused_small_expert_count_kernelI6__half13__nv_bfloat16iLNS0_11ScoringFuncE1ELi384ELb0ELi8EEEvPT_PfPT1_PKT0_llllllbd:
	.zero		624


//--------------------- .nv.constant0._ZN4vllm3moe44grouped_topk_fused_small_expert_count_kernelI6__half13__nv_bfloat16iLNS0_11ScoringFuncE1ELi512ELb0ELi8EEEvPT_PfPT1_PKT0_llllllbd --------------------------
	.section	.nv.constant0._ZN4vllm3moe44grouped_topk_fused_small_expert_count_kernelI6__half13__nv_bfloat16iLNS0_11ScoringFuncE1ELi512ELb0ELi8EEEvPT_PfPT1_PKT0_llllllbd,"a",@progbits
	.sectionflags	@""
	.align	4
.nv.constant0._ZN4vllm3moe44grouped_topk_fused_small_expert_count_kernelI6__half13__nv_bfloat16iLNS0_11ScoringFuncE1ELi512ELb0ELi8EEEvPT_PfPT1_PKT0_llllllbd:
	.zero		624


//--------------------- .nv.constant0._ZN4vllm3moe44grouped_topk_fused_small_expert_count_kernelI6__half13__nv_bfloat16iLNS0_11ScoringFuncE1ELi512ELb0ELi22EEEvPT_PfPT1_PKT0_llllllbd --------------------------
	.section	.nv.constant0._ZN4vllm3moe44grouped_topk_fused_small_expert_count_kernelI6__half13__nv_bfloat16iLNS0_11ScoringFuncE1ELi512ELb0ELi22EEEvPT_PfPT1_PKT0_llllllbd,"a",@progbits
	.sectionflags	@""
	.align	4
.nv.constant0._ZN4vllm3moe44grouped_topk_fused_small_expert_count_kernelI6__half13__nv_bfloat16iLNS0_11ScoringFuncE1ELi512ELb0ELi22EEEvPT_PfPT1_PKT0_llllllbd:
	.zero		624


//--------------------- .nv.constant0._ZN4vllm3moe44grouped_topk_fused_small_expert_count_kernelI6__half13__nv_bfloat16iLNS0_11ScoringFuncE1ELi256ELb1ELi8EEEvPT_PfPT1_PKT0_llllllbd --------------------------
	.section	.nv.constant0._ZN4vllm3moe44grouped_topk_fused_small_expert_count_kernelI6__half13__nv_bfloat16iLNS0_11ScoringFuncE1ELi256ELb1ELi8EEEvPT_PfPT1_PKT0_llllllbd,"a",@progbits
	.sectionflags	@""
	.align	4
.nv.constant0._ZN4vllm3moe44grouped_topk_fused_small_expert_count_kernelI6__half13__nv_bfloat16iLNS0_11ScoringFuncE1ELi256ELb1ELi8EEEvPT_PfPT1_PKT0_llllllbd:
	.zero		624


//--------------------- .nv.constant0._ZN4vllm3moe25grouped_topk_fused_kernelI6__halfS2_iLNS0_11ScoringFuncE1EEEvPT_PfPT1_PKT0_lllllbd --------------------------
	.section	.nv.constant0._ZN4vllm3moe25grouped_topk_fused_kernelI6__halfS2_iLNS0_11ScoringFuncE1EEEvPT_PfPT1_PKT0_lllllbd,"a",@progbits
	.sectionflags	@""
	.align	4
.nv.constant0._ZN4vllm3moe25grouped_topk_fused_kernelI6__halfS2_iLNS0_11ScoringFuncE1EEEvPT_PfPT1_PKT0_lllllbd:
	.zero		616


//--------------------- .nv.constant0._ZN4vllm3moe44grouped_topk_fused_small_expert_count_kernelI6__halfS2_iLNS0_11ScoringFuncE1ELi128ELb0ELi8EEEvPT_PfPT1_PKT0_llllllbd --------------------------
	.section	.nv.constant0._ZN4vllm3moe44grouped_topk_fused_small_expert_count_kernelI6__halfS2_iLNS0_11ScoringFuncE1ELi128ELb0ELi8EEEvPT_PfPT1_PKT0_llllllbd,"a",@progbits
	.sectionflags	@""
	.align	4
.nv.constant0._ZN4vllm3moe44grouped_topk_fused_small_expert_count_kernelI6__halfS2_iLNS0_11ScoringFuncE1ELi128ELb0ELi8EEEvPT_PfPT1_PKT0_llllllbd:
	.zero		624


//--------------------- .nv.constant0._ZN4vllm3moe44grouped_topk_fused_small_expert_count_kernelI6__halfS2_iLNS0_11ScoringFuncE1ELi384ELb0ELi8EEEvPT_PfPT1_PKT0_llllllbd --------------------------
	.section	.nv.constant0._ZN4vllm3moe44grouped_topk_fused_small_expert_count_kernelI6__halfS2_iLNS0_11ScoringFuncE1ELi384ELb0ELi8EEEvPT_PfPT1_PKT0_llllllbd,"a",@progbits
	.sectionflags	@""
	.align	4
.nv.constant0._ZN4vllm3moe44grouped_topk_fused_small_expert_count_kernelI6__halfS2_iLNS0_11ScoringFuncE1ELi384ELb0ELi8EEEvPT_PfPT1_PKT0_llllllbd:
	.zero		624


//--------------------- .nv.constant0._ZN4vllm3moe44grouped_topk_fused_small_expert_count_kernelI6__halfS2_iLNS0_11ScoringFuncE1ELi512ELb0ELi8EEEvPT_PfPT1_PKT0_llllllbd --------------------------
	.section	.nv.constant0._ZN4vllm3moe44grouped_topk_fused_small_expert_count_kernelI6__halfS2_iLNS0_11ScoringFuncE1ELi512ELb0ELi8EEEvPT_PfPT1_PKT0_llllllbd,"a",@progbits
	.sectionflags	@""
	.align	4
.nv.constant0._ZN4vllm3moe44grouped_topk_fused_small_expert_count_kernelI6__halfS2_iLNS0_11ScoringFuncE1ELi512ELb0ELi8EEEvPT_PfPT1_PKT0_llllllbd:
	.zero		624


//--------------------- .nv.constant0._ZN4vllm3moe44grouped_topk_fused_small_expert_count_kernelI6__halfS2_iLNS0_11ScoringFuncE1ELi512ELb0ELi22EEEvPT_PfPT1_PKT0_llllllbd --------------------------
	.section	.nv.constant0._ZN4vllm3moe44grouped_topk_fused_small_expert_count_kernelI6__halfS2_iLNS0_11ScoringFuncE1ELi512ELb0ELi22EEEvPT_PfPT1_PKT0_llllllbd,"a",@progbits
	.sectionflags	@""
	.align	4
.nv.constant0._ZN4vllm3moe44grouped_topk_fused_small_expert_count_kernelI6__halfS2_iLNS0_11ScoringFuncE1ELi512ELb0ELi22EEEvPT_PfPT1_PKT0_llllllbd:
	.zero		624


//--------------------- .nv.constant0._ZN4vllm3moe44grouped_topk_fused_small_expert_count_kernelI6__halfS2_iLNS0_11ScoringFuncE1ELi256ELb1ELi8EEEvPT_PfPT1_PKT0_llllllbd --------------------------
	.section	.nv.constant0._ZN4vllm3moe44grouped_topk_fused_small_expert_count_kernelI6__halfS2_iLNS0_11ScoringFuncE1ELi256ELb1ELi8EEEvPT_PfPT1_PKT0_llllllbd,"a",@progbits
	.sectionflags	@""
	.align	4
.nv.constant0._ZN4vllm3moe44grouped_topk_fused_small_expert_count_kernelI6__halfS2_iLNS0_11ScoringFuncE1ELi256ELb1ELi8EEEvPT_PfPT1_PKT0_llllllbd:
	.zero		624


//--------------------- .nv.constant0._ZN4vllm3moe25grouped_topk_fused_kernelI6__halffiLNS0_11ScoringFuncE1EEEvPT_PfPT1_PKT0_lllllbd --------------------------
	.section	.nv.constant0._ZN4vllm3moe25grouped_topk_fused_kernelI6__halffiLNS0_11ScoringFuncE1EEEvPT_PfPT1_PKT0_lllllbd,"a",@progbits
	.sectionflags	@""
	.align	4
.nv.constant0._ZN4vllm3moe25grouped_topk_fused_kernelI6__halffiLNS0_11ScoringFuncE1EEEvPT_PfPT1_PKT0_lllllbd:
	.zero		616


//--------------------- .nv.constant0._ZN4vllm3moe44grouped_topk_fused_small_expert_count_kernelI6__halffiLNS0_11ScoringFuncE1ELi128ELb0ELi8EEEvPT_PfPT1_PKT0_llllllbd --------------------------
	.section	.nv.constant0._ZN4vllm3moe44grouped_topk_fused_small_expert_count_kernelI6__halffiLNS0_11ScoringFuncE1ELi128ELb0ELi8EEEvPT_PfPT1_PKT0_llllllbd,"a",@progbits
	.sectionflags	@""
	.align	4
.nv.constant0._ZN4vllm3moe44grouped_topk_fused_small_expert_count_kernelI6__halffiLNS0_11ScoringFuncE1ELi128ELb0ELi8EEEvPT_PfPT1_PKT0_llllllbd:
	.zero		624


//--------------------- .nv.constant0._ZN4vllm3moe44grouped_topk_fused_small_expert_count_kernelI6__halffiLNS0_11ScoringFuncE1ELi384ELb0ELi8EEEvPT_PfPT1_PKT0_llllllbd --------------------------
	.section	.nv.constant0._ZN4vllm3moe44grouped_topk_fused_small_expert_count_kernelI6__halffiLNS0_11ScoringFuncE1ELi384ELb0ELi8EEEvPT_PfPT1_PKT0_llllllbd,"a",@progbits
	.sectionflags	@""
	.align	4
.nv.constant0._ZN4vllm3moe44grouped_topk_fused_small_expert_count_kernelI6__halffiLNS0_11ScoringFuncE1ELi384ELb0ELi8EEEvPT_PfPT1_PKT0_llllllbd:
	.zero		624


//--------------------- .nv.constant0._ZN4vllm3moe44grouped_topk_fused_small_expert_count_kernelI6__halffiLNS0_11ScoringFuncE1ELi512ELb0ELi8EEEvPT_PfPT1_PKT0_llllllbd --------------------------
	.section	.nv.constant0._ZN4vllm3moe44grouped_topk_fused_small_expert_count_kernelI6__halffiLNS0_11ScoringFuncE1ELi512ELb0ELi8EEEvPT_PfPT1_PKT0_llllllbd,"a",@progbits
	.sectionflags	@""
	.align	4
.nv.constant0._ZN4vllm3moe44grouped_topk_fused_small_expert_count_kernelI6__halffiLNS0_11ScoringFuncE1ELi512ELb0ELi8EEEvPT_PfPT1_PKT0_llllllbd:
	.zero		624


//--------------------- .nv.constant0._ZN4vllm3moe44grouped_topk_fused_small_expert_count_kernelI6__halffiLNS0_11ScoringFuncE1ELi512ELb0ELi22EEEvPT_PfPT1_PKT0_llllllbd --------------------------
	.section	.nv.constant0._ZN4vllm3moe44grouped_topk_fused_small_expert_count_kernelI6__halffiLNS0_11ScoringFuncE1ELi512ELb0ELi22EEEvPT_PfPT1_PKT0_llllllbd,"a",@progbits
	.sectionflags	@""
	.align	4
.nv.constant0._ZN4vllm3moe44grouped_topk_fused_small_expert_count_kernelI6__halffiLNS0_11ScoringFuncE1ELi512ELb0ELi22EEEvPT_PfPT1_PKT0_llllllbd:
	.zero		624


//--------------------- .nv.constant0._ZN4vllm3moe44grouped_topk_fused_small_expert_count_kernelI6__halffiLNS0_11ScoringFuncE1ELi256ELb1ELi8EEEvPT_PfPT1_PKT0_llllllbd --------------------------
	.section	.nv.constant0._ZN4vllm3moe44grouped_topk_fused_small_expert_count_kernelI6__halffiLNS0_11ScoringFuncE1ELi256ELb1ELi8EEEvPT_PfPT1_PKT0_llllllbd,"a",@progbits
	.sectionflags	@""
	.align	4
.nv.constant0._ZN4vllm3moe44grouped_topk_fused_small_expert_count_kernelI6__halffiLNS0_11ScoringFuncE1ELi256ELb1ELi8EEEvPT_PfPT1_PKT0_llllllbd:
	.zero		624


//--------------------- .nv.constant0._ZN4vllm3moe25grouped_topk_fused_kernelIf13__nv_bfloat16iLNS0_11ScoringFuncE1EEEvPT_PfPT1_PKT0_lllllbd --------------------------
	.section	.nv.constant0._ZN4vllm3moe25grouped_topk_fused_kernelIf13__nv_bfloat16iLNS0_11ScoringFuncE1EEEvPT_PfPT1_PKT0_lllllbd,"a",@progbits
	.sectionflags	@""
	.align	4
.nv.constant0._ZN4vllm3moe25grouped_topk_fused_kernelIf13__nv_bfloat16iLNS0_11ScoringFuncE1EEEvPT_PfPT1_PKT0_lllllbd:
	.zero		616


//--------------------- .nv.constant0._ZN4vllm3moe44grouped_topk_fused_small_expert_count_kernelIf13__nv_bfloat16iLNS0_11ScoringFuncE1ELi128ELb0ELi8EEEvPT_PfPT1_PKT0_llllllbd --------------------------
	.section	.nv.constant0._ZN4vllm3moe44grouped_topk_fused_small_expert_count_kernelIf13__nv_bfloat16iLNS0_11ScoringFuncE1ELi128ELb0ELi8EEEvPT_PfPT1_PKT0_llllllbd,"a",@progbits
	.sectionflags	@""
	.align	4
.nv.constant0._ZN4vllm3moe44grouped_topk_fused_small_expert_count_kernelIf13__nv_bfloat16iLNS0_11ScoringFuncE1ELi128ELb0ELi8EEEvPT_PfPT1_PKT0_llllllbd:
	.zero		624


//--------------------- .nv.constant0._ZN4vllm3moe44grouped_topk_fused_small_expert_count_kernelIf13__nv_bfloat16iLNS0_11ScoringFuncE1ELi384ELb0ELi8EEEvPT_PfPT1_PKT0_llllllbd --------------------------
	.section	.nv.constant0._ZN4vllm3moe44grouped_topk_fused_small_expert_count_kernelIf13__nv_bfloat16iLNS0_11ScoringFuncE1ELi384ELb0ELi8EEEvPT_PfPT1_PKT0_llllllbd,"a",@progbits
	.sectionflags	@""
	.align	4
.nv.constant0._ZN4vllm3moe44grouped_topk_fused_small_expert_count_kernelIf13__nv_bfloat16iLNS0_11ScoringFuncE1ELi384ELb0ELi8EEEvPT_PfPT1_PKT0_llllllbd:
	.zero		624


//--------------------- .nv.constant0._ZN4vllm3moe44grouped_topk_fused_small_expert_count_kernelIf13__nv_bfloat16iLNS0_11ScoringFuncE1ELi512ELb0ELi8EEEvPT_PfPT1_PKT0_llllllbd --------------------------
	.section	.nv.constant0._ZN4vllm3moe44grouped_topk_fused_small_expert_count_kernelIf13__nv_bfloat16iLNS0_11ScoringFuncE1ELi512ELb0ELi8EEEvPT_PfPT1_PKT0_llllllbd,"a",@progbits
	.sectionflags	@""
	.align	4
.nv.constant0._ZN4vllm3moe44grouped_topk_fused_small_expert_count_kernelIf13__nv_bfloat16iLNS0_11ScoringFuncE1ELi512ELb0ELi8EEEvPT_PfPT1_PKT0_llllllbd:
	.zero		624


//--------------------- .nv.constant0._ZN4vllm3moe44grouped_topk_fused_small_expert_count_kernelIf13__nv_bfloat16iLNS0_11ScoringFuncE1ELi512ELb0ELi22EEEvPT_PfPT1_PKT0_llllllbd --------------------------
	.section	.nv.constant0._ZN4vllm3moe44grouped_topk_fused_small_expert_count_kernelIf13__nv_bfloat16iLNS0_11ScoringFuncE1ELi512ELb0ELi22EEEvPT_PfPT1_PKT0_llllllbd,"a",@progbits
	.sectionflags	@""
	.align	4
.nv.constant0._ZN4vllm3moe44grouped_topk_fused_small_expert_count_kernelIf13__nv_bfloat16iLNS0_11ScoringFuncE1ELi512ELb0ELi22EEEvPT_PfPT1_PKT0_llllllbd:
	.zero		624


//--------------------- .nv.constant0._ZN4vllm3moe44grouped_topk_fused_small_expert_count_kernelIf13__nv_bfloat16iLNS0_11ScoringFuncE1ELi256ELb1ELi8EEEvPT_PfPT1_PKT0_llllllbd --------------------------
	.section	.nv.constant0._ZN4vllm3moe44grouped_topk_fused_small_expert_count_kernelIf13__nv_bfloat16iLNS0_11ScoringFuncE1ELi256ELb1ELi8EEEvPT_PfPT1_PKT0_llllllbd,"a",@progbits
	.sectionflags	@""
	.align	4
.nv.constant0._ZN4vllm3moe44grouped_topk_fused_small_expert_count_kernelIf13__nv_bfloat16iLNS0_11ScoringFuncE1ELi256ELb1ELi8EEEvPT_PfPT1_PKT0_llllllbd:
	.zero		624


//--------------------- .nv.constant0._ZN4vllm3moe25grouped_topk_fused_kernelIf6__halfiLNS0_11ScoringFuncE1EEEvPT_PfPT1_PKT0_lllllbd --------------------------
	.section	.nv.constant0._ZN4vllm3moe25grouped_topk_fused_kernelIf6__halfiLNS0_11ScoringFuncE1EEEvPT_PfPT1_PKT0_lllllbd,"a",@progbits
	.sectionflags	@""
	.align	4
.nv.constant0._ZN4vllm3moe25grouped_topk_fused_kernelIf6__halfiLNS0_11ScoringFuncE1EEEvPT_PfPT1_PKT0_lllllbd:
	.zero		616


//--------------------- .nv.constant0._ZN4vllm3moe44grouped_topk_fused_small_expert_count_kernelIf6__halfiLNS0_11ScoringFuncE1ELi128ELb0ELi8EEEvPT_PfPT1_PKT0_llllllbd --------------------------
	.section	.nv.constant0._ZN4vllm3moe44grouped_topk_fused_small_expert_count_kernelIf6__halfiLNS0_11ScoringFuncE1ELi128ELb0ELi8EEEvPT_PfPT1_PKT0_llllllbd,"a",@progbits
	.sectionflags	@""
	.align	4
.nv.constant0._ZN4vllm3moe44grouped_topk_fused_small_expert_count_kernelIf6__halfiLNS0_11ScoringFuncE1ELi128ELb0ELi8EEEvPT_PfPT1_PKT0_llllllbd:
	.zero		624


//--------------------- .nv.constant0._ZN4vllm3moe44grouped_topk_fused_small_expert_count_kernelIf6__halfiLNS0_11ScoringFuncE1ELi384ELb0ELi8EEEvPT_PfPT1_PKT0_llllllbd --------------------------
	.section	.nv.constant0._ZN4vllm3moe44grouped_topk_fused_small_expert_count_kernelIf6__halfiLNS0_11ScoringFuncE1ELi384ELb0ELi8EEEvPT_PfPT1_PKT0_llllllbd,"a",@progbits
	.sectionflags	@""
	.align	4
.nv.constant0._ZN4vllm3moe44grouped_topk_fused_small_expert_count_kernelIf6__halfiLNS0_11ScoringFuncE1ELi384ELb0ELi8EEEvPT_PfPT1_PKT0_llllllbd:
	.zero		624


//--------------------- .nv.constant0._ZN4vllm3moe44grouped_topk_fused_small_expert_count_kernelIf6__halfiLNS0_11ScoringFuncE1ELi512ELb0ELi8EEEvPT_PfPT1_PKT0_llllllbd --------------------------
	.section	.nv.constant0._ZN4vllm3moe44grouped_topk_fused_small_expert_count_kernelIf6__halfiLNS0_11ScoringFuncE1ELi512ELb0ELi8EEEvPT_PfPT1_PKT0_llllllbd,"a",@progbits
	.sectionflags	@""
	.align	4
.nv.constant0._ZN4vllm3moe44grouped_topk_fused_small_expert_count_kernelIf6__halfiLNS0_11ScoringFuncE1ELi512ELb0ELi8EEEvPT_PfPT1_PKT0_llllllbd:
	.zero		624


//--------------------- .nv.constant0._ZN4vllm3moe44grouped_topk_fused_small_expert_count_kernelIf6__halfiLNS0_11ScoringFuncE1ELi512ELb0ELi22EEEvPT_PfPT1_PKT0_llllllbd --------------------------
	.section	.nv.constant0._ZN4vllm3moe44grouped_topk_fused_small_expert_count_kernelIf6__halfiLNS0_11ScoringFuncE1ELi512ELb0ELi22EEEvPT_PfPT1_PKT0_llllllbd,"a",@progbits
	.sectionflags	@""
	.align	4
.nv.constant0._ZN4vllm3moe44grouped_topk_fused_small_expert_count_kernelIf6__halfiLNS0_11ScoringFuncE1ELi512ELb0ELi22EEEvPT_PfPT1_PKT0_llllllbd:
	.zero		624


//--------------------- .nv.constant0._ZN4vllm3moe44grouped_topk_fused_small_expert_count_kernelIf6__halfiLNS0_11ScoringFuncE1ELi256ELb1ELi8EEEvPT_PfPT1_PKT0_llllllbd --------------------------
	.section	.nv.constant0._ZN4vllm3moe44grouped_topk_fused_small_expert_count_kernelIf6__halfiLNS0_11ScoringFuncE1ELi256ELb1ELi8EEEvPT_PfPT1_PKT0_llllllbd,"a",@progbits
	.sectionflags	@""
	.align	4
.nv.constant0._ZN4vllm3moe44grouped_topk_fused_small_expert_count_kernelIf6__halfiLNS0_11ScoringFuncE1ELi256ELb1ELi8EEEvPT_PfPT1_PKT0_llllllbd:
	.zero		624


//--------------------- .nv.constant0._ZN4vllm3moe25grouped_topk_fused_kernelIffiLNS0_11ScoringFuncE1EEEvPT_PfPT1_PKT0_lllllbd --------------------------
	.section	.nv.constant0._ZN4vllm3moe25grouped_topk_fused_kernelIffiLNS0_11ScoringFuncE1EEEvPT_PfPT1_PKT0_lllllbd,"a",@progbits
	.sectionflags	@""
	.align	4
.nv.constant0._ZN4vllm3moe25grouped_topk_fused_kernelIffiLNS0_11ScoringFuncE1EEEvPT_PfPT1_PKT0_lllllbd:
	.zero		616


//--------------------- .nv.constant0._ZN4vllm3moe44grouped_topk_fused_small_expert_count_kernelIffiLNS0_11ScoringFuncE1ELi128ELb0ELi8EEEvPT_PfPT1_PKT0_llllllbd --------------------------
	.section	.nv.constant0._ZN4vllm3moe44grouped_topk_fused_small_expert_count_kernelIffiLNS0_11ScoringFuncE1ELi128ELb0ELi8EEEvPT_PfPT1_PKT0_llllllbd,"a",@progbits
	.sectionflags	@""
	.align	4
.nv.constant0._ZN4vllm3moe44grouped_topk_fused_small_expert_count_kernelIffiLNS0_11ScoringFuncE1ELi128ELb0ELi8EEEvPT_PfPT1_PKT0_llllllbd:
	.zero		624


//--------------------- .nv.constant0._ZN4vllm3moe44grouped_topk_fused_small_expert_count_kernelIffiLNS0_11ScoringFuncE1ELi384ELb0ELi8EEEvPT_PfPT1_PKT0_llllllbd --------------------------
	.section	.nv.constant0._ZN4vllm3moe44grouped_topk_fused_small_expert_count_kernelIffiLNS0_11ScoringFuncE1ELi384ELb0ELi8EEEvPT_PfPT1_PKT0_llllllbd,"a",@progbits
	.sectionflags	@""
	.align	4
.nv.constant0._ZN4vllm3moe44grouped_topk_fused_small_expert_count_kernelIffiLNS0_11ScoringFuncE1ELi384ELb0ELi8EEEvPT_PfPT1_PKT0_llllllbd:
	.zero		624


//--------------------- .nv.constant0._ZN4vllm3moe44grouped_topk_fused_small_expert_count_kernelIffiLNS0_11ScoringFuncE1ELi512ELb0ELi8EEEvPT_PfPT1_PKT0_llllllbd --------------------------
	.section	.nv.constant0._ZN4vllm3moe44grouped_topk_fused_small_expert_count_kernelIffiLNS0_11ScoringFuncE1ELi512ELb0ELi8EEEvPT_PfPT1_PKT0_llllllbd,"a",@progbits
	.sectionflags	@""
	.align	4
.nv.constant0._ZN4vllm3moe44grouped_topk_fused_small_expert_count_kernelIffiLNS0_11ScoringFuncE1ELi512ELb0ELi8EEEvPT_PfPT1_PKT0_llllllbd:
	.zero		624


//--------------------- .nv.constant0._ZN4vllm3moe44grouped_topk_fused_small_expert_count_kernelIffiLNS0_11ScoringFuncE1ELi512ELb0ELi22EEEvPT_PfPT1_PKT0_llllllbd --------------------------
	.section	.nv.constant0._ZN4vllm3moe44grouped_topk_fused_small_expert_count_kernelIffiLNS0_11ScoringFuncE1ELi512ELb0ELi22EEEvPT_PfPT1_PKT0_llllllbd,"a",@progbits
	.sectionflags	@""
	.align	4
.nv.constant0._ZN4vllm3moe44grouped_topk_fused_small_expert_count_kernelIffiLNS0_11ScoringFuncE1ELi512ELb0ELi22EEEvPT_PfPT1_PKT0_llllllbd:
	.zero		624


//--------------------- .nv.constant0._ZN4vllm3moe44grouped_topk_fused_small_expert_count_kernelIffiLNS0_11ScoringFuncE1ELi256ELb1ELi8EEEvPT_PfPT1_PKT0_llllllbd --------------------------
	.section	.nv.constant0._ZN4vllm3moe44grouped_topk_fused_small_expert_count_kernelIffiLNS0_11ScoringFuncE1ELi256ELb1ELi8EEEvPT_PfPT1_PKT0_llllllbd,"a",@progbits
	.sectionflags	@""
	.align	4
.nv.constant0._ZN4vllm3moe44grouped_topk_fused_small_expert_count_kernelIffiLNS0_11ScoringFuncE1ELi256ELb1ELi8EEEvPT_PfPT1_PKT0_llllllbd:
	.zero		624


//--------------------- .nv.constant0._ZN3cub17CUB_300001_SM_9006detail11EmptyKernelIvEEvv --------------------------
	.section	.nv.constant0._ZN3cub17CUB_300001_SM_9006detail11EmptyKernelIvEEvv,"a",@progbits
	.sectionflags	@""
	.align	4
.nv.constant0._ZN3cub17CUB_300001_SM_9006detail11EmptyKernelIvEEvv:
	.zero		528


//--------------------- SYMBOLS --------------------------

	.type		.nv.reservedSmem.offset0,@object
	.size		.nv.reservedSmem.offset0,0x4
